//
// Generated by NVIDIA NVVM Compiler
//
// Compiler Build ID: CL-36424714
// Cuda compilation tools, release 13.0, V13.0.88
// Based on NVVM 20.0.0
//

.version 9.0
.target sm_100
.address_size 64

	// .globl	_Z10InitializeIfEvPT_ii
.global .attribute(.managed) .align 4 .b8 f[8000];
.global .attribute(.managed) .align 4 .f32 g;
// _ZZN3cub18CUB_300001_SM_10006detail6reduce28DeviceReduceSingleTileKernelINS2_10policy_hubIfjN4cuda3std3__44plusIvEEE10Policy1000EPfSC_jS9_ffNS7_10__identityEEEvT0_T1_T2_T3_T4_T6_E12temp_storage has been demoted
// _ZZN3cub18CUB_300001_SM_10006detail6reduce18DeviceReduceKernelINS2_10policy_hubIfjN4cuda3std3__44plusIvEEE10Policy1000EPfjS9_fNS7_10__identityEEEvT0_PT3_T1_NS0_13GridEvenShareISH_EET2_T4_E12temp_storage has been demoted
// _ZZN3cub18CUB_300001_SM_10006detail6reduce28DeviceReduceSingleTileKernelINS2_10policy_hubIfjN4cuda3std3__44plusIvEEE10Policy1000EPfSC_iS9_ffNS7_10__identityEEEvT0_T1_T2_T3_T4_T6_E12temp_storage has been demoted
.global .align 1 .b8 _ZN30_INTERNAL_92cc4424_4_k_cu_main4cuda3std3__45__cpo5beginE[1];
.global .align 1 .b8 _ZN30_INTERNAL_92cc4424_4_k_cu_main4cuda3std3__45__cpo3endE[1];
.global .align 1 .b8 _ZN30_INTERNAL_92cc4424_4_k_cu_main4cuda3std3__45__cpo6cbeginE[1];
.global .align 1 .b8 _ZN30_INTERNAL_92cc4424_4_k_cu_main4cuda3std3__45__cpo4cendE[1];
.global .align 1 .b8 _ZN30_INTERNAL_92cc4424_4_k_cu_main4cuda3std3__45__cpo6rbeginE[1];
.global .align 1 .b8 _ZN30_INTERNAL_92cc4424_4_k_cu_main4cuda3std3__45__cpo4rendE[1];
.global .align 1 .b8 _ZN30_INTERNAL_92cc4424_4_k_cu_main4cuda3std3__45__cpo7crbeginE[1];
.global .align 1 .b8 _ZN30_INTERNAL_92cc4424_4_k_cu_main4cuda3std3__45__cpo5crendE[1];
.global .align 1 .b8 _ZN30_INTERNAL_92cc4424_4_k_cu_main4cuda3std3__432_GLOBAL__N__92cc4424_4_k_cu_main6ignoreE[1];
.global .align 1 .b8 _ZN30_INTERNAL_92cc4424_4_k_cu_main4cuda3std3__419piecewise_constructE[1];
.global .align 1 .b8 _ZN30_INTERNAL_92cc4424_4_k_cu_main4cuda3std3__48in_placeE[1];
.global .align 1 .b8 _ZN30_INTERNAL_92cc4424_4_k_cu_main4cuda3std3__420unreachable_sentinelE[1];
.global .align 1 .b8 _ZN30_INTERNAL_92cc4424_4_k_cu_main4cuda3std3__47nulloptE[1];
.global .align 1 .b8 _ZN30_INTERNAL_92cc4424_4_k_cu_main4cuda3std3__48unexpectE[1];
.global .align 1 .b8 _ZN30_INTERNAL_92cc4424_4_k_cu_main4cuda3std6ranges3__45__cpo4swapE[1];
.global .align 1 .b8 _ZN30_INTERNAL_92cc4424_4_k_cu_main4cuda3std6ranges3__45__cpo9iter_moveE[1];
.global .align 1 .b8 _ZN30_INTERNAL_92cc4424_4_k_cu_main4cuda3std6ranges3__45__cpo5beginE[1];
.global .align 1 .b8 _ZN30_INTERNAL_92cc4424_4_k_cu_main4cuda3std6ranges3__45__cpo3endE[1];
.global .align 1 .b8 _ZN30_INTERNAL_92cc4424_4_k_cu_main4cuda3std6ranges3__45__cpo6cbeginE[1];
.global .align 1 .b8 _ZN30_INTERNAL_92cc4424_4_k_cu_main4cuda3std6ranges3__45__cpo4cendE[1];
.global .align 1 .b8 _ZN30_INTERNAL_92cc4424_4_k_cu_main4cuda3std6ranges3__45__cpo7advanceE[1];
.global .align 1 .b8 _ZN30_INTERNAL_92cc4424_4_k_cu_main4cuda3std6ranges3__45__cpo9iter_swapE[1];
.global .align 1 .b8 _ZN30_INTERNAL_92cc4424_4_k_cu_main4cuda3std6ranges3__45__cpo4nextE[1];
.global .align 1 .b8 _ZN30_INTERNAL_92cc4424_4_k_cu_main4cuda3std6ranges3__45__cpo4prevE[1];
.global .align 1 .b8 _ZN30_INTERNAL_92cc4424_4_k_cu_main4cuda3std6ranges3__45__cpo4dataE[1];
.global .align 1 .b8 _ZN30_INTERNAL_92cc4424_4_k_cu_main4cuda3std6ranges3__45__cpo5cdataE[1];
.global .align 1 .b8 _ZN30_INTERNAL_92cc4424_4_k_cu_main4cuda3std6ranges3__45__cpo4sizeE[1];
.global .align 1 .b8 _ZN30_INTERNAL_92cc4424_4_k_cu_main4cuda3std6ranges3__45__cpo5ssizeE[1];
.global .align 1 .b8 _ZN30_INTERNAL_92cc4424_4_k_cu_main4cuda3std6ranges3__45__cpo8distanceE[1];
.global .align 1 .b8 _ZN30_INTERNAL_92cc4424_4_k_cu_main6thrust24THRUST_300001_SM_1000_NS6system6detail10sequential3seqE[1];
.global .align 1 .b8 _ZN30_INTERNAL_92cc4424_4_k_cu_main6thrust24THRUST_300001_SM_1000_NS12placeholders2_1E[1];
.global .align 1 .b8 _ZN30_INTERNAL_92cc4424_4_k_cu_main6thrust24THRUST_300001_SM_1000_NS12placeholders2_2E[1];
.global .align 1 .b8 _ZN30_INTERNAL_92cc4424_4_k_cu_main6thrust24THRUST_300001_SM_1000_NS12placeholders2_3E[1];
.global .align 1 .b8 _ZN30_INTERNAL_92cc4424_4_k_cu_main6thrust24THRUST_300001_SM_1000_NS12placeholders2_4E[1];
.global .align 1 .b8 _ZN30_INTERNAL_92cc4424_4_k_cu_main6thrust24THRUST_300001_SM_1000_NS12placeholders2_5E[1];
.global .align 1 .b8 _ZN30_INTERNAL_92cc4424_4_k_cu_main6thrust24THRUST_300001_SM_1000_NS12placeholders2_6E[1];
.global .align 1 .b8 _ZN30_INTERNAL_92cc4424_4_k_cu_main6thrust24THRUST_300001_SM_1000_NS12placeholders2_7E[1];
.global .align 1 .b8 _ZN30_INTERNAL_92cc4424_4_k_cu_main6thrust24THRUST_300001_SM_1000_NS12placeholders2_8E[1];
.global .align 1 .b8 _ZN30_INTERNAL_92cc4424_4_k_cu_main6thrust24THRUST_300001_SM_1000_NS12placeholders2_9E[1];
.global .align 1 .b8 _ZN30_INTERNAL_92cc4424_4_k_cu_main6thrust24THRUST_300001_SM_1000_NS12placeholders3_10E[1];

.visible .entry _Z10InitializeIfEvPT_ii(
	.param .u64 .ptr .align 1 _Z10InitializeIfEvPT_ii_param_0,
	.param .u32 _Z10InitializeIfEvPT_ii_param_1,
	.param .u32 _Z10InitializeIfEvPT_ii_param_2
)
{
	.reg .pred 	%p<22>;
	.reg .b32 	%r<21>;
	.reg .b32 	%f<75>;
	.reg .b64 	%rd<5>;

	ld.param.u64 	%rd1, [_Z10InitializeIfEvPT_ii_param_0];
	ld.param.u32 	%r2, [_Z10InitializeIfEvPT_ii_param_1];
	ld.param.u32 	%r3, [_Z10InitializeIfEvPT_ii_param_2];
	mov.u32 	%r4, %tid.x;
	mov.u32 	%r5, %ntid.x;
	mov.u32 	%r6, %ctaid.x;
	mad.lo.s32 	%r1, %r5, %r6, %r4;
	setp.ge.s32 	%p1, %r1, %r3;
	mov.f32 	%f74, 0f3F800000;
	@%p1 bra 	$L__BB0_10;
	cvt.rn.f32.s32 	%f1, %r1;
	cvt.rn.f32.s32 	%f2, %r2;
	mul.f32 	%f12, %f2, 0f3F000000;
	cvt.rzi.f32.f32 	%f13, %f12;
	add.f32 	%f14, %f13, %f13;
	sub.f32 	%f15, %f2, %f14;
	abs.f32 	%f3, %f15;
	abs.f32 	%f4, %f1;
	setp.lt.f32 	%p2, %f4, 0f00800000;
	mul.f32 	%f16, %f4, 0f4B800000;
	selp.f32 	%f17, %f16, %f4, %p2;
	selp.f32 	%f18, 0fC1C00000, 0f00000000, %p2;
	mov.b32 	%r7, %f17;
	add.s32 	%r8, %r7, -1060439283;
	and.b32  	%r9, %r8, -8388608;
	sub.s32 	%r10, %r7, %r9;
	mov.b32 	%f19, %r10;
	cvt.rn.f32.s32 	%f20, %r9;
	fma.rn.f32 	%f21, %f20, 0f34000000, %f18;
	add.f32 	%f22, %f19, 0fBF800000;
	add.f32 	%f23, %f19, 0f3F800000;
	rcp.approx.ftz.f32 	%f24, %f23;
	add.f32 	%f25, %f22, %f22;
	mul.f32 	%f26, %f25, %f24;
	mul.f32 	%f27, %f26, %f26;
	sub.f32 	%f28, %f22, %f26;
	add.f32 	%f29, %f28, %f28;
	neg.f32 	%f30, %f26;
	fma.rn.f32 	%f31, %f30, %f22, %f29;
	mul.rn.f32 	%f32, %f24, %f31;
	fma.rn.f32 	%f33, %f27, 0f3A2C32E4, 0f3B52E7DB;
	fma.rn.f32 	%f34, %f33, %f27, 0f3C93BB73;
	fma.rn.f32 	%f35, %f34, %f27, 0f3DF6384F;
	mul.rn.f32 	%f36, %f35, %f27;
	fma.rn.f32 	%f37, %f26, 0f3FB8AA3B, %f21;
	sub.f32 	%f38, %f21, %f37;
	fma.rn.f32 	%f39, %f26, 0f3FB8AA3B, %f38;
	fma.rn.f32 	%f40, %f32, 0f3FB8AA3B, %f39;
	fma.rn.f32 	%f41, %f26, 0f32A55E34, %f40;
	mul.f32 	%f42, %f36, 0f40400000;
	fma.rn.f32 	%f43, %f42, %f32, %f41;
	fma.rn.f32 	%f44, %f36, %f26, %f43;
	add.rn.f32 	%f45, %f37, %f44;
	neg.f32 	%f46, %f37;
	add.rn.f32 	%f47, %f45, %f46;
	neg.f32 	%f48, %f47;
	add.rn.f32 	%f49, %f44, %f48;
	mul.rn.f32 	%f50, %f45, %f2;
	neg.f32 	%f51, %f50;
	fma.rn.f32 	%f52, %f45, %f2, %f51;
	fma.rn.f32 	%f53, %f49, %f2, %f52;
	cvt.rni.f32.f32 	%f54, %f50;
	sub.f32 	%f55, %f50, %f54;
	add.f32 	%f56, %f55, %f53;
	fma.rn.f32 	%f57, %f56, 0f391FCB8E, 0f3AAF85ED;
	fma.rn.f32 	%f58, %f57, %f56, 0f3C1D9856;
	fma.rn.f32 	%f59, %f58, %f56, 0f3D6357BB;
	fma.rn.f32 	%f60, %f59, %f56, 0f3E75FDEC;
	fma.rn.f32 	%f61, %f60, %f56, 0f3F317218;
	fma.rn.f32 	%f62, %f61, %f56, 0f3F800000;
	cvt.rzi.s32.f32 	%r11, %f54;
	setp.gt.f32 	%p3, %f54, 0f00000000;
	selp.b32 	%r12, 0, -2097152000, %p3;
	add.s32 	%r13, %r12, 2130706432;
	mov.b32 	%f63, %r13;
	mul.f32 	%f64, %f62, %f63;
	shl.b32 	%r14, %r11, 23;
	sub.s32 	%r15, %r14, %r12;
	mov.b32 	%f65, %r15;
	mul.f32 	%f66, %f64, %f65;
	abs.f32 	%f67, %f50;
	setp.gt.f32 	%p4, %f67, 0f43180000;
	setp.lt.f32 	%p5, %f50, 0f00000000;
	selp.f32 	%f68, 0f00000000, 0f7F800000, %p5;
	selp.f32 	%f5, %f68, %f66, %p4;
	setp.eq.s32 	%p6, %r1, 1;
	setp.eq.s32 	%p7, %r2, 0;
	or.pred  	%p8, %p6, %p7;
	@%p8 bra 	$L__BB0_9;
	setp.num.f32 	%p9, %f4, %f4;
	abs.f32 	%f69, %f2;
	setp.num.f32 	%p10, %f69, %f69;
	and.pred  	%p11, %p9, %p10;
	@%p11 bra 	$L__BB0_4;
	add.rn.f32 	%f74, %f1, %f2;
	bra.uni 	$L__BB0_9;
$L__BB0_4:
	setp.ne.s32 	%p12, %r1, 0;
	setp.neu.f32 	%p13, %f4, 0f7F800000;
	and.pred  	%p14, %p12, %p13;
	@%p14 bra 	$L__BB0_6;
	setp.neu.f32 	%p20, %f3, 0f3F800000;
	add.f32 	%f72, %f1, %f1;
	mov.b32 	%r16, %f72;
	setp.lt.s32 	%p21, %r2, 0;
	xor.b32  	%r17, %r16, 2139095040;
	selp.b32 	%r18, %r17, %r16, %p21;
	and.b32  	%r19, %r18, 2147483647;
	selp.b32 	%r20, %r19, %r18, %p20;
	mov.b32 	%f74, %r20;
	bra.uni 	$L__BB0_9;
$L__BB0_6:
	setp.eq.s32 	%p15, %r1, -1;
	setp.eq.f32 	%p16, %f69, 0f7F800000;
	and.pred  	%p17, %p15, %p16;
	@%p17 bra 	$L__BB0_9;
	setp.gt.s32 	%p18, %r1, -1;
	mov.f32 	%f74, %f5;
	@%p18 bra 	$L__BB0_9;
	setp.neu.f32 	%p19, %f3, 0f3F800000;
	neg.f32 	%f71, %f5;
	selp.f32 	%f74, %f5, %f71, %p19;
$L__BB0_9:
	cvta.to.global.u64 	%rd2, %rd1;
	mul.wide.s32 	%rd3, %r1, 4;
	add.s64 	%rd4, %rd2, %rd3;
	st.global.f32 	[%rd4], %f74;
$L__BB0_10:
	ret;

}
	// .globl	_ZN3cub18CUB_300001_SM_10006detail11EmptyKernelIvEEvv
.visible .entry _ZN3cub18CUB_300001_SM_10006detail11EmptyKernelIvEEvv()
{


	ret;

}
	// .globl	_ZN3cub18CUB_300001_SM_10006detail6reduce28DeviceReduceSingleTileKernelINS2_10policy_hubIfjN4cuda3std3__44plusIvEEE10Policy1000EPfSC_jS9_ffNS7_10__identityEEEvT0_T1_T2_T3_T4_T6_
.visible .entry _ZN3cub18CUB_300001_SM_10006detail6reduce28DeviceReduceSingleTileKernelINS2_10policy_hubIfjN4cuda3std3__44plusIvEEE10Policy1000EPfSC_jS9_ffNS7_10__identityEEEvT0_T1_T2_T3_T4_T6_(
	.param .u64 .ptr .align 1 _ZN3cub18CUB_300001_SM_10006detail6reduce28DeviceReduceSingleTileKernelINS2_10policy_hubIfjN4cuda3std3__44plusIvEEE10Policy1000EPfSC_jS9_ffNS7_10__identityEEEvT0_T1_T2_T3_T4_T6__param_0,
	.param .u64 .ptr .align 1 _ZN3cub18CUB_300001_SM_10006detail6reduce28DeviceReduceSingleTileKernelINS2_10policy_hubIfjN4cuda3std3__44plusIvEEE10Policy1000EPfSC_jS9_ffNS7_10__identityEEEvT0_T1_T2_T3_T4_T6__param_1,
	.param .u32 _ZN3cub18CUB_300001_SM_10006detail6reduce28DeviceReduceSingleTileKernelINS2_10policy_hubIfjN4cuda3std3__44plusIvEEE10Policy1000EPfSC_jS9_ffNS7_10__identityEEEvT0_T1_T2_T3_T4_T6__param_2,
	.param .align 1 .b8 _ZN3cub18CUB_300001_SM_10006detail6reduce28DeviceReduceSingleTileKernelINS2_10policy_hubIfjN4cuda3std3__44plusIvEEE10Policy1000EPfSC_jS9_ffNS7_10__identityEEEvT0_T1_T2_T3_T4_T6__param_3[1],
	.param .f32 _ZN3cub18CUB_300001_SM_10006detail6reduce28DeviceReduceSingleTileKernelINS2_10policy_hubIfjN4cuda3std3__44plusIvEEE10Policy1000EPfSC_jS9_ffNS7_10__identityEEEvT0_T1_T2_T3_T4_T6__param_4,
	.param .align 1 .b8 _ZN3cub18CUB_300001_SM_10006detail6reduce28DeviceReduceSingleTileKernelINS2_10policy_hubIfjN4cuda3std3__44plusIvEEE10Policy1000EPfSC_jS9_ffNS7_10__identityEEEvT0_T1_T2_T3_T4_T6__param_5[1]
)
.maxntid 512
.minnctapersm 1
{
	.reg .pred 	%p<83>;
	.reg .b32 	%r<351>;
	.reg .b32 	%f<537>;
	.reg .b64 	%rd<130>;
	// demoted variable
	.shared .align 4 .b8 _ZZN3cub18CUB_300001_SM_10006detail6reduce28DeviceReduceSingleTileKernelINS2_10policy_hubIfjN4cuda3std3__44plusIvEEE10Policy1000EPfSC_jS9_ffNS7_10__identityEEEvT0_T1_T2_T3_T4_T6_E12temp_storage[84];
	ld.param.u64 	%rd15, [_ZN3cub18CUB_300001_SM_10006detail6reduce28DeviceReduceSingleTileKernelINS2_10policy_hubIfjN4cuda3std3__44plusIvEEE10Policy1000EPfSC_jS9_ffNS7_10__identityEEEvT0_T1_T2_T3_T4_T6__param_0];
	ld.param.u64 	%rd16, [_ZN3cub18CUB_300001_SM_10006detail6reduce28DeviceReduceSingleTileKernelINS2_10policy_hubIfjN4cuda3std3__44plusIvEEE10Policy1000EPfSC_jS9_ffNS7_10__identityEEEvT0_T1_T2_T3_T4_T6__param_1];
	ld.param.u32 	%r70, [_ZN3cub18CUB_300001_SM_10006detail6reduce28DeviceReduceSingleTileKernelINS2_10policy_hubIfjN4cuda3std3__44plusIvEEE10Policy1000EPfSC_jS9_ffNS7_10__identityEEEvT0_T1_T2_T3_T4_T6__param_2];
	ld.param.f32 	%f54, [_ZN3cub18CUB_300001_SM_10006detail6reduce28DeviceReduceSingleTileKernelINS2_10policy_hubIfjN4cuda3std3__44plusIvEEE10Policy1000EPfSC_jS9_ffNS7_10__identityEEEvT0_T1_T2_T3_T4_T6__param_4];
	cvta.to.global.u64 	%rd1, %rd16;
	setp.ne.s32 	%p1, %r70, 0;
	@%p1 bra 	$L__BB2_3;
	mov.u32 	%r324, %tid.x;
	setp.ne.s32 	%p82, %r324, 0;
	@%p82 bra 	$L__BB2_76;
	st.global.f32 	[%rd1], %f54;
	bra.uni 	$L__BB2_76;
$L__BB2_3:
	and.b64  	%rd17, %rd15, 7;
	setp.ne.s64 	%p2, %rd17, 0;
	@%p2 bra 	$L__BB2_39;
	setp.gt.u32 	%p42, %r70, 8191;
	@%p42 bra 	$L__BB2_23;
	mov.u32 	%r1, %tid.x;
	setp.ge.u32 	%p54, %r1, %r70;
	mov.f32 	%f515, 0f00000000;
	mov.u32 	%r328, %r1;
	@%p54 bra 	$L__BB2_7;
	mul.wide.u32 	%rd118, %r1, 4;
	add.s64 	%rd117, %rd15, %rd118;
	// begin inline asm
	ld.global.nc.u32 %r268, [%rd117];
	// end inline asm
	mov.b32 	%f515, %r268;
	add.s32 	%r328, %r1, 512;
$L__BB2_7:
	setp.ge.u32 	%p55, %r328, %r70;
	@%p55 bra 	$L__BB2_14;
	not.b32 	%r269, %r328;
	add.s32 	%r4, %r70, %r269;
	and.b32  	%r270, %r4, 1536;
	setp.eq.s32 	%p56, %r270, 1536;
	@%p56 bra 	$L__BB2_11;
	mul.wide.u32 	%rd119, %r328, 4;
	add.s64 	%rd126, %rd15, %rd119;
	shr.u32 	%r271, %r4, 9;
	add.s32 	%r272, %r271, 1;
	and.b32  	%r273, %r272, 3;
	neg.s32 	%r326, %r273;
$L__BB2_10:
	.pragma "nounroll";
	// begin inline asm
	ld.global.nc.u32 %r274, [%rd126];
	// end inline asm
	mov.b32 	%f398, %r274;
	add.f32 	%f515, %f515, %f398;
	add.s32 	%r328, %r328, 512;
	add.s64 	%rd126, %rd126, 2048;
	add.s32 	%r326, %r326, 1;
	setp.ne.s32 	%p57, %r326, 0;
	@%p57 bra 	$L__BB2_10;
$L__BB2_11:
	setp.lt.u32 	%p58, %r4, 1536;
	@%p58 bra 	$L__BB2_14;
	mul.wide.u32 	%rd121, %r328, 4;
	add.s64 	%rd127, %rd15, %rd121;
$L__BB2_13:
	// begin inline asm
	ld.global.nc.u32 %r275, [%rd127];
	// end inline asm
	mov.b32 	%f399, %r275;
	add.f32 	%f400, %f515, %f399;
	add.s64 	%rd123, %rd127, 2048;
	// begin inline asm
	ld.global.nc.u32 %r276, [%rd123];
	// end inline asm
	mov.b32 	%f401, %r276;
	add.f32 	%f402, %f400, %f401;
	add.s64 	%rd124, %rd127, 4096;
	// begin inline asm
	ld.global.nc.u32 %r277, [%rd124];
	// end inline asm
	mov.b32 	%f403, %r277;
	add.f32 	%f404, %f402, %f403;
	add.s64 	%rd125, %rd127, 6144;
	// begin inline asm
	ld.global.nc.u32 %r278, [%rd125];
	// end inline asm
	mov.b32 	%f405, %r278;
	add.f32 	%f515, %f404, %f405;
	add.s32 	%r328, %r328, 2048;
	add.s64 	%rd127, %rd127, 8192;
	setp.lt.s32 	%p59, %r328, %r70;
	@%p59 bra 	$L__BB2_13;
$L__BB2_14:
	setp.lt.u32 	%p60, %r70, 512;
	@%p60 bra 	$L__BB2_19;
	// begin inline asm
	mov.u32 %r303, %laneid;
	// end inline asm
	mov.b32 	%r304, 1;
	mov.b32 	%r317, 31;
	mov.b32 	%r318, -1;
	// begin inline asm
	{  .reg .f32 r0;  .reg .pred p;  shfl.sync.down.b32 r0|p, %f515, %r304, %r317, %r318;  @p add.f32 r0, r0, %f515;  mov.f32 %f465, r0;}
	// end inline asm
	mov.b32 	%r307, 2;
	// begin inline asm
	{  .reg .f32 r0;  .reg .pred p;  shfl.sync.down.b32 r0|p, %f465, %r307, %r317, %r318;  @p add.f32 r0, r0, %f465;  mov.f32 %f468, r0;}
	// end inline asm
	mov.b32 	%r310, 4;
	// begin inline asm
	{  .reg .f32 r0;  .reg .pred p;  shfl.sync.down.b32 r0|p, %f468, %r310, %r317, %r318;  @p add.f32 r0, r0, %f468;  mov.f32 %f471, r0;}
	// end inline asm
	mov.b32 	%r313, 8;
	// begin inline asm
	{  .reg .f32 r0;  .reg .pred p;  shfl.sync.down.b32 r0|p, %f471, %r313, %r317, %r318;  @p add.f32 r0, r0, %f471;  mov.f32 %f474, r0;}
	// end inline asm
	mov.b32 	%r316, 16;
	// begin inline asm
	{  .reg .f32 r0;  .reg .pred p;  shfl.sync.down.b32 r0|p, %f474, %r316, %r317, %r318;  @p add.f32 r0, r0, %f474;  mov.f32 %f536, r0;}
	// end inline asm
	setp.ne.s32 	%p79, %r303, 0;
	@%p79 bra 	$L__BB2_17;
	shr.u32 	%r319, %r1, 3;
	and.b32  	%r320, %r319, 124;
	mov.u32 	%r321, _ZZN3cub18CUB_300001_SM_10006detail6reduce28DeviceReduceSingleTileKernelINS2_10policy_hubIfjN4cuda3std3__44plusIvEEE10Policy1000EPfSC_jS9_ffNS7_10__identityEEEvT0_T1_T2_T3_T4_T6_E12temp_storage;
	add.s32 	%r322, %r321, %r320;
	st.shared.f32 	[%r322+16], %f536;
$L__BB2_17:
	bar.sync 	0;
	setp.ne.s32 	%p80, %r1, 0;
	@%p80 bra 	$L__BB2_74;
	ld.shared.f32 	%f480, [_ZZN3cub18CUB_300001_SM_10006detail6reduce28DeviceReduceSingleTileKernelINS2_10policy_hubIfjN4cuda3std3__44plusIvEEE10Policy1000EPfSC_jS9_ffNS7_10__identityEEEvT0_T1_T2_T3_T4_T6_E12temp_storage+20];
	add.f32 	%f481, %f536, %f480;
	ld.shared.f32 	%f482, [_ZZN3cub18CUB_300001_SM_10006detail6reduce28DeviceReduceSingleTileKernelINS2_10policy_hubIfjN4cuda3std3__44plusIvEEE10Policy1000EPfSC_jS9_ffNS7_10__identityEEEvT0_T1_T2_T3_T4_T6_E12temp_storage+24];
	add.f32 	%f483, %f481, %f482;
	ld.shared.f32 	%f484, [_ZZN3cub18CUB_300001_SM_10006detail6reduce28DeviceReduceSingleTileKernelINS2_10policy_hubIfjN4cuda3std3__44plusIvEEE10Policy1000EPfSC_jS9_ffNS7_10__identityEEEvT0_T1_T2_T3_T4_T6_E12temp_storage+28];
	add.f32 	%f485, %f483, %f484;
	ld.shared.f32 	%f486, [_ZZN3cub18CUB_300001_SM_10006detail6reduce28DeviceReduceSingleTileKernelINS2_10policy_hubIfjN4cuda3std3__44plusIvEEE10Policy1000EPfSC_jS9_ffNS7_10__identityEEEvT0_T1_T2_T3_T4_T6_E12temp_storage+32];
	add.f32 	%f487, %f485, %f486;
	ld.shared.f32 	%f488, [_ZZN3cub18CUB_300001_SM_10006detail6reduce28DeviceReduceSingleTileKernelINS2_10policy_hubIfjN4cuda3std3__44plusIvEEE10Policy1000EPfSC_jS9_ffNS7_10__identityEEEvT0_T1_T2_T3_T4_T6_E12temp_storage+36];
	add.f32 	%f489, %f487, %f488;
	ld.shared.f32 	%f490, [_ZZN3cub18CUB_300001_SM_10006detail6reduce28DeviceReduceSingleTileKernelINS2_10policy_hubIfjN4cuda3std3__44plusIvEEE10Policy1000EPfSC_jS9_ffNS7_10__identityEEEvT0_T1_T2_T3_T4_T6_E12temp_storage+40];
	add.f32 	%f491, %f489, %f490;
	ld.shared.f32 	%f492, [_ZZN3cub18CUB_300001_SM_10006detail6reduce28DeviceReduceSingleTileKernelINS2_10policy_hubIfjN4cuda3std3__44plusIvEEE10Policy1000EPfSC_jS9_ffNS7_10__identityEEEvT0_T1_T2_T3_T4_T6_E12temp_storage+44];
	add.f32 	%f493, %f491, %f492;
	ld.shared.f32 	%f494, [_ZZN3cub18CUB_300001_SM_10006detail6reduce28DeviceReduceSingleTileKernelINS2_10policy_hubIfjN4cuda3std3__44plusIvEEE10Policy1000EPfSC_jS9_ffNS7_10__identityEEEvT0_T1_T2_T3_T4_T6_E12temp_storage+48];
	add.f32 	%f495, %f493, %f494;
	ld.shared.f32 	%f496, [_ZZN3cub18CUB_300001_SM_10006detail6reduce28DeviceReduceSingleTileKernelINS2_10policy_hubIfjN4cuda3std3__44plusIvEEE10Policy1000EPfSC_jS9_ffNS7_10__identityEEEvT0_T1_T2_T3_T4_T6_E12temp_storage+52];
	add.f32 	%f497, %f495, %f496;
	ld.shared.f32 	%f498, [_ZZN3cub18CUB_300001_SM_10006detail6reduce28DeviceReduceSingleTileKernelINS2_10policy_hubIfjN4cuda3std3__44plusIvEEE10Policy1000EPfSC_jS9_ffNS7_10__identityEEEvT0_T1_T2_T3_T4_T6_E12temp_storage+56];
	add.f32 	%f499, %f497, %f498;
	ld.shared.f32 	%f500, [_ZZN3cub18CUB_300001_SM_10006detail6reduce28DeviceReduceSingleTileKernelINS2_10policy_hubIfjN4cuda3std3__44plusIvEEE10Policy1000EPfSC_jS9_ffNS7_10__identityEEEvT0_T1_T2_T3_T4_T6_E12temp_storage+60];
	add.f32 	%f501, %f499, %f500;
	ld.shared.f32 	%f502, [_ZZN3cub18CUB_300001_SM_10006detail6reduce28DeviceReduceSingleTileKernelINS2_10policy_hubIfjN4cuda3std3__44plusIvEEE10Policy1000EPfSC_jS9_ffNS7_10__identityEEEvT0_T1_T2_T3_T4_T6_E12temp_storage+64];
	add.f32 	%f503, %f501, %f502;
	ld.shared.f32 	%f504, [_ZZN3cub18CUB_300001_SM_10006detail6reduce28DeviceReduceSingleTileKernelINS2_10policy_hubIfjN4cuda3std3__44plusIvEEE10Policy1000EPfSC_jS9_ffNS7_10__identityEEEvT0_T1_T2_T3_T4_T6_E12temp_storage+68];
	add.f32 	%f505, %f503, %f504;
	ld.shared.f32 	%f506, [_ZZN3cub18CUB_300001_SM_10006detail6reduce28DeviceReduceSingleTileKernelINS2_10policy_hubIfjN4cuda3std3__44plusIvEEE10Policy1000EPfSC_jS9_ffNS7_10__identityEEEvT0_T1_T2_T3_T4_T6_E12temp_storage+72];
	add.f32 	%f507, %f505, %f506;
	ld.shared.f32 	%f508, [_ZZN3cub18CUB_300001_SM_10006detail6reduce28DeviceReduceSingleTileKernelINS2_10policy_hubIfjN4cuda3std3__44plusIvEEE10Policy1000EPfSC_jS9_ffNS7_10__identityEEEvT0_T1_T2_T3_T4_T6_E12temp_storage+76];
	add.f32 	%f536, %f507, %f508;
	bra.uni 	$L__BB2_74;
$L__BB2_19:
	// begin inline asm
	mov.u32 %r279, %laneid;
	// end inline asm
	and.b32  	%r295, %r1, 992;
	add.s32 	%r296, %r295, 32;
	setp.gt.u32 	%p61, %r296, %r70;
	not.b32 	%r297, %r295;
	add.s32 	%r298, %r70, %r297;
	selp.b32 	%r293, %r298, 31, %p61;
	mov.b32 	%r280, 1;
	mov.b32 	%r294, -1;
	// begin inline asm
	{  .reg .f32 r0;  .reg .pred p;  shfl.sync.down.b32 r0|p, %f515, %r280, %r293, %r294;  @p add.f32 r0, r0, %f515;  mov.f32 %f406, r0;}
	// end inline asm
	mov.b32 	%r283, 2;
	// begin inline asm
	{  .reg .f32 r0;  .reg .pred p;  shfl.sync.down.b32 r0|p, %f406, %r283, %r293, %r294;  @p add.f32 r0, r0, %f406;  mov.f32 %f409, r0;}
	// end inline asm
	mov.b32 	%r286, 4;
	// begin inline asm
	{  .reg .f32 r0;  .reg .pred p;  shfl.sync.down.b32 r0|p, %f409, %r286, %r293, %r294;  @p add.f32 r0, r0, %f409;  mov.f32 %f412, r0;}
	// end inline asm
	mov.b32 	%r289, 8;
	// begin inline asm
	{  .reg .f32 r0;  .reg .pred p;  shfl.sync.down.b32 r0|p, %f412, %r289, %r293, %r294;  @p add.f32 r0, r0, %f412;  mov.f32 %f415, r0;}
	// end inline asm
	mov.b32 	%r292, 16;
	// begin inline asm
	{  .reg .f32 r0;  .reg .pred p;  shfl.sync.down.b32 r0|p, %f415, %r292, %r293, %r294;  @p add.f32 r0, r0, %f415;  mov.f32 %f536, r0;}
	// end inline asm
	setp.ne.s32 	%p62, %r279, 0;
	@%p62 bra 	$L__BB2_21;
	shr.u32 	%r299, %r1, 3;
	and.b32  	%r300, %r299, 124;
	mov.u32 	%r301, _ZZN3cub18CUB_300001_SM_10006detail6reduce28DeviceReduceSingleTileKernelINS2_10policy_hubIfjN4cuda3std3__44plusIvEEE10Policy1000EPfSC_jS9_ffNS7_10__identityEEEvT0_T1_T2_T3_T4_T6_E12temp_storage;
	add.s32 	%r302, %r301, %r300;
	st.shared.f32 	[%r302+16], %f536;
$L__BB2_21:
	bar.sync 	0;
	setp.ne.s32 	%p63, %r1, 0;
	@%p63 bra 	$L__BB2_74;
	setp.gt.u32 	%p64, %r70, 32;
	ld.shared.f32 	%f421, [_ZZN3cub18CUB_300001_SM_10006detail6reduce28DeviceReduceSingleTileKernelINS2_10policy_hubIfjN4cuda3std3__44plusIvEEE10Policy1000EPfSC_jS9_ffNS7_10__identityEEEvT0_T1_T2_T3_T4_T6_E12temp_storage+20];
	add.f32 	%f422, %f536, %f421;
	selp.f32 	%f423, %f422, %f536, %p64;
	setp.gt.u32 	%p65, %r70, 64;
	ld.shared.f32 	%f424, [_ZZN3cub18CUB_300001_SM_10006detail6reduce28DeviceReduceSingleTileKernelINS2_10policy_hubIfjN4cuda3std3__44plusIvEEE10Policy1000EPfSC_jS9_ffNS7_10__identityEEEvT0_T1_T2_T3_T4_T6_E12temp_storage+24];
	add.f32 	%f425, %f424, %f423;
	selp.f32 	%f426, %f425, %f423, %p65;
	setp.gt.u32 	%p66, %r70, 96;
	ld.shared.f32 	%f427, [_ZZN3cub18CUB_300001_SM_10006detail6reduce28DeviceReduceSingleTileKernelINS2_10policy_hubIfjN4cuda3std3__44plusIvEEE10Policy1000EPfSC_jS9_ffNS7_10__identityEEEvT0_T1_T2_T3_T4_T6_E12temp_storage+28];
	add.f32 	%f428, %f427, %f426;
	selp.f32 	%f429, %f428, %f426, %p66;
	setp.gt.u32 	%p67, %r70, 128;
	ld.shared.f32 	%f430, [_ZZN3cub18CUB_300001_SM_10006detail6reduce28DeviceReduceSingleTileKernelINS2_10policy_hubIfjN4cuda3std3__44plusIvEEE10Policy1000EPfSC_jS9_ffNS7_10__identityEEEvT0_T1_T2_T3_T4_T6_E12temp_storage+32];
	add.f32 	%f431, %f430, %f429;
	selp.f32 	%f432, %f431, %f429, %p67;
	setp.gt.u32 	%p68, %r70, 160;
	ld.shared.f32 	%f433, [_ZZN3cub18CUB_300001_SM_10006detail6reduce28DeviceReduceSingleTileKernelINS2_10policy_hubIfjN4cuda3std3__44plusIvEEE10Policy1000EPfSC_jS9_ffNS7_10__identityEEEvT0_T1_T2_T3_T4_T6_E12temp_storage+36];
	add.f32 	%f434, %f433, %f432;
	selp.f32 	%f435, %f434, %f432, %p68;
	setp.gt.u32 	%p69, %r70, 192;
	ld.shared.f32 	%f436, [_ZZN3cub18CUB_300001_SM_10006detail6reduce28DeviceReduceSingleTileKernelINS2_10policy_hubIfjN4cuda3std3__44plusIvEEE10Policy1000EPfSC_jS9_ffNS7_10__identityEEEvT0_T1_T2_T3_T4_T6_E12temp_storage+40];
	add.f32 	%f437, %f436, %f435;
	selp.f32 	%f438, %f437, %f435, %p69;
	setp.gt.u32 	%p70, %r70, 224;
	ld.shared.f32 	%f439, [_ZZN3cub18CUB_300001_SM_10006detail6reduce28DeviceReduceSingleTileKernelINS2_10policy_hubIfjN4cuda3std3__44plusIvEEE10Policy1000EPfSC_jS9_ffNS7_10__identityEEEvT0_T1_T2_T3_T4_T6_E12temp_storage+44];
	add.f32 	%f440, %f439, %f438;
	selp.f32 	%f441, %f440, %f438, %p70;
	setp.gt.u32 	%p71, %r70, 256;
	ld.shared.f32 	%f442, [_ZZN3cub18CUB_300001_SM_10006detail6reduce28DeviceReduceSingleTileKernelINS2_10policy_hubIfjN4cuda3std3__44plusIvEEE10Policy1000EPfSC_jS9_ffNS7_10__identityEEEvT0_T1_T2_T3_T4_T6_E12temp_storage+48];
	add.f32 	%f443, %f442, %f441;
	selp.f32 	%f444, %f443, %f441, %p71;
	setp.gt.u32 	%p72, %r70, 288;
	ld.shared.f32 	%f445, [_ZZN3cub18CUB_300001_SM_10006detail6reduce28DeviceReduceSingleTileKernelINS2_10policy_hubIfjN4cuda3std3__44plusIvEEE10Policy1000EPfSC_jS9_ffNS7_10__identityEEEvT0_T1_T2_T3_T4_T6_E12temp_storage+52];
	add.f32 	%f446, %f445, %f444;
	selp.f32 	%f447, %f446, %f444, %p72;
	setp.gt.u32 	%p73, %r70, 320;
	ld.shared.f32 	%f448, [_ZZN3cub18CUB_300001_SM_10006detail6reduce28DeviceReduceSingleTileKernelINS2_10policy_hubIfjN4cuda3std3__44plusIvEEE10Policy1000EPfSC_jS9_ffNS7_10__identityEEEvT0_T1_T2_T3_T4_T6_E12temp_storage+56];
	add.f32 	%f449, %f448, %f447;
	selp.f32 	%f450, %f449, %f447, %p73;
	setp.gt.u32 	%p74, %r70, 352;
	ld.shared.f32 	%f451, [_ZZN3cub18CUB_300001_SM_10006detail6reduce28DeviceReduceSingleTileKernelINS2_10policy_hubIfjN4cuda3std3__44plusIvEEE10Policy1000EPfSC_jS9_ffNS7_10__identityEEEvT0_T1_T2_T3_T4_T6_E12temp_storage+60];
	add.f32 	%f452, %f451, %f450;
	selp.f32 	%f453, %f452, %f450, %p74;
	setp.gt.u32 	%p75, %r70, 384;
	ld.shared.f32 	%f454, [_ZZN3cub18CUB_300001_SM_10006detail6reduce28DeviceReduceSingleTileKernelINS2_10policy_hubIfjN4cuda3std3__44plusIvEEE10Policy1000EPfSC_jS9_ffNS7_10__identityEEEvT0_T1_T2_T3_T4_T6_E12temp_storage+64];
	add.f32 	%f455, %f454, %f453;
	selp.f32 	%f456, %f455, %f453, %p75;
	setp.gt.u32 	%p76, %r70, 416;
	ld.shared.f32 	%f457, [_ZZN3cub18CUB_300001_SM_10006detail6reduce28DeviceReduceSingleTileKernelINS2_10policy_hubIfjN4cuda3std3__44plusIvEEE10Policy1000EPfSC_jS9_ffNS7_10__identityEEEvT0_T1_T2_T3_T4_T6_E12temp_storage+68];
	add.f32 	%f458, %f457, %f456;
	selp.f32 	%f459, %f458, %f456, %p76;
	setp.gt.u32 	%p77, %r70, 448;
	ld.shared.f32 	%f460, [_ZZN3cub18CUB_300001_SM_10006detail6reduce28DeviceReduceSingleTileKernelINS2_10policy_hubIfjN4cuda3std3__44plusIvEEE10Policy1000EPfSC_jS9_ffNS7_10__identityEEEvT0_T1_T2_T3_T4_T6_E12temp_storage+72];
	add.f32 	%f461, %f460, %f459;
	selp.f32 	%f462, %f461, %f459, %p77;
	setp.gt.u32 	%p78, %r70, 480;
	ld.shared.f32 	%f463, [_ZZN3cub18CUB_300001_SM_10006detail6reduce28DeviceReduceSingleTileKernelINS2_10policy_hubIfjN4cuda3std3__44plusIvEEE10Policy1000EPfSC_jS9_ffNS7_10__identityEEEvT0_T1_T2_T3_T4_T6_E12temp_storage+76];
	add.f32 	%f464, %f463, %f462;
	selp.f32 	%f536, %f464, %f462, %p78;
	bra.uni 	$L__BB2_74;
$L__BB2_23:
	mov.u32 	%r13, %tid.x;
	shl.b32 	%r14, %r13, 1;
	mul.wide.u32 	%rd89, %r14, 4;
	add.s64 	%rd74, %rd15, %rd89;
	// begin inline asm
	ld.global.nc.u64 %rd73, [%rd74];
	// end inline asm
	mov.b64 	{%r198, %r199}, %rd73;
	mov.b32 	%f282, %r199;
	mov.b32 	%f283, %r198;
	add.s64 	%rd76, %rd74, 4096;
	// begin inline asm
	ld.global.nc.u64 %rd75, [%rd76];
	// end inline asm
	mov.b64 	{%r200, %r201}, %rd75;
	mov.b32 	%f284, %r201;
	mov.b32 	%f285, %r200;
	add.s64 	%rd78, %rd74, 8192;
	// begin inline asm
	ld.global.nc.u64 %rd77, [%rd78];
	// end inline asm
	mov.b64 	{%r202, %r203}, %rd77;
	mov.b32 	%f286, %r203;
	mov.b32 	%f287, %r202;
	add.s64 	%rd80, %rd74, 12288;
	// begin inline asm
	ld.global.nc.u64 %rd79, [%rd80];
	// end inline asm
	mov.b64 	{%r204, %r205}, %rd79;
	mov.b32 	%f288, %r205;
	mov.b32 	%f289, %r204;
	add.s64 	%rd82, %rd74, 16384;
	// begin inline asm
	ld.global.nc.u64 %rd81, [%rd82];
	// end inline asm
	mov.b64 	{%r206, %r207}, %rd81;
	mov.b32 	%f290, %r207;
	mov.b32 	%f291, %r206;
	add.s64 	%rd84, %rd74, 20480;
	// begin inline asm
	ld.global.nc.u64 %rd83, [%rd84];
	// end inline asm
	mov.b64 	{%r208, %r209}, %rd83;
	mov.b32 	%f292, %r209;
	mov.b32 	%f293, %r208;
	add.s64 	%rd86, %rd74, 24576;
	// begin inline asm
	ld.global.nc.u64 %rd85, [%rd86];
	// end inline asm
	mov.b64 	{%r210, %r211}, %rd85;
	mov.b32 	%f294, %r211;
	mov.b32 	%f295, %r210;
	add.s64 	%rd88, %rd74, 28672;
	// begin inline asm
	ld.global.nc.u64 %rd87, [%rd88];
	// end inline asm
	mov.b64 	{%r212, %r213}, %rd87;
	mov.b32 	%f296, %r213;
	mov.b32 	%f297, %r212;
	add.f32 	%f298, %f283, %f282;
	add.f32 	%f299, %f285, %f284;
	add.f32 	%f300, %f287, %f286;
	add.f32 	%f301, %f289, %f288;
	add.f32 	%f302, %f291, %f290;
	add.f32 	%f303, %f293, %f292;
	add.f32 	%f304, %f295, %f294;
	add.f32 	%f305, %f297, %f296;
	add.f32 	%f306, %f298, %f299;
	add.f32 	%f307, %f300, %f301;
	add.f32 	%f308, %f302, %f303;
	add.f32 	%f309, %f304, %f305;
	add.f32 	%f310, %f306, %f307;
	add.f32 	%f311, %f308, %f309;
	add.f32 	%f522, %f310, %f311;
	add.s32 	%r15, %r70, -8192;
	setp.lt.u32 	%p43, %r15, 8192;
	mov.b32 	%r331, 8192;
	@%p43 bra 	$L__BB2_27;
	mov.b32 	%r331, 8192;
$L__BB2_25:
	add.s32 	%r215, %r331, %r14;
	mul.wide.u32 	%rd106, %r215, 4;
	add.s64 	%rd91, %rd15, %rd106;
	// begin inline asm
	ld.global.nc.u64 %rd90, [%rd91];
	// end inline asm
	mov.b64 	{%r216, %r217}, %rd90;
	mov.b32 	%f312, %r217;
	mov.b32 	%f313, %r216;
	add.s64 	%rd93, %rd91, 4096;
	// begin inline asm
	ld.global.nc.u64 %rd92, [%rd93];
	// end inline asm
	mov.b64 	{%r218, %r219}, %rd92;
	mov.b32 	%f314, %r219;
	mov.b32 	%f315, %r218;
	add.s64 	%rd95, %rd91, 8192;
	// begin inline asm
	ld.global.nc.u64 %rd94, [%rd95];
	// end inline asm
	mov.b64 	{%r220, %r221}, %rd94;
	mov.b32 	%f316, %r221;
	mov.b32 	%f317, %r220;
	add.s64 	%rd97, %rd91, 12288;
	// begin inline asm
	ld.global.nc.u64 %rd96, [%rd97];
	// end inline asm
	mov.b64 	{%r222, %r223}, %rd96;
	mov.b32 	%f318, %r223;
	mov.b32 	%f319, %r222;
	add.s64 	%rd99, %rd91, 16384;
	// begin inline asm
	ld.global.nc.u64 %rd98, [%rd99];
	// end inline asm
	mov.b64 	{%r224, %r225}, %rd98;
	mov.b32 	%f320, %r225;
	mov.b32 	%f321, %r224;
	add.s64 	%rd101, %rd91, 20480;
	// begin inline asm
	ld.global.nc.u64 %rd100, [%rd101];
	// end inline asm
	mov.b64 	{%r226, %r227}, %rd100;
	mov.b32 	%f322, %r227;
	mov.b32 	%f323, %r226;
	add.s64 	%rd103, %rd91, 24576;
	// begin inline asm
	ld.global.nc.u64 %rd102, [%rd103];
	// end inline asm
	mov.b64 	{%r228, %r229}, %rd102;
	mov.b32 	%f324, %r229;
	mov.b32 	%f325, %r228;
	add.s64 	%rd105, %rd91, 28672;
	// begin inline asm
	ld.global.nc.u64 %rd104, [%rd105];
	// end inline asm
	mov.b64 	{%r230, %r231}, %rd104;
	mov.b32 	%f326, %r231;
	mov.b32 	%f327, %r230;
	add.f32 	%f328, %f522, %f313;
	add.f32 	%f329, %f312, %f315;
	add.f32 	%f330, %f314, %f317;
	add.f32 	%f331, %f316, %f319;
	add.f32 	%f332, %f318, %f321;
	add.f32 	%f333, %f320, %f323;
	add.f32 	%f334, %f322, %f325;
	add.f32 	%f335, %f324, %f327;
	add.f32 	%f336, %f328, %f329;
	add.f32 	%f337, %f330, %f331;
	add.f32 	%f338, %f332, %f333;
	add.f32 	%f339, %f334, %f335;
	add.f32 	%f340, %f336, %f337;
	add.f32 	%f341, %f338, %f339;
	add.f32 	%f342, %f340, %f341;
	add.f32 	%f522, %f342, %f326;
	sub.s32 	%r232, %r70, %r331;
	setp.lt.u32 	%p44, %r232, 8192;
	@%p44 bra 	$L__BB2_35;
	add.s32 	%r331, %r331, 8192;
	setp.le.u32 	%p45, %r331, %r15;
	@%p45 bra 	$L__BB2_25;
$L__BB2_27:
	setp.le.u32 	%p46, %r70, %r331;
	@%p46 bra 	$L__BB2_35;
	sub.s32 	%r19, %r70, %r331;
	setp.ge.s32 	%p47, %r13, %r19;
	@%p47 bra 	$L__BB2_35;
	not.b32 	%r233, %r13;
	add.s32 	%r234, %r70, %r233;
	sub.s32 	%r20, %r234, %r331;
	and.b32  	%r235, %r20, 1536;
	setp.eq.s32 	%p48, %r235, 1536;
	mov.u32 	%r335, %r13;
	@%p48 bra 	$L__BB2_32;
	add.s32 	%r333, %r13, %r331;
	shr.u32 	%r236, %r20, 9;
	add.s32 	%r237, %r236, 1;
	and.b32  	%r238, %r237, 3;
	neg.s32 	%r332, %r238;
	mov.u32 	%r335, %r13;
$L__BB2_31:
	.pragma "nounroll";
	mul.wide.u32 	%rd108, %r333, 4;
	add.s64 	%rd107, %rd15, %rd108;
	// begin inline asm
	ld.global.nc.u32 %r239, [%rd107];
	// end inline asm
	mov.b32 	%f344, %r239;
	add.f32 	%f522, %f522, %f344;
	add.s32 	%r335, %r335, 512;
	add.s32 	%r333, %r333, 512;
	add.s32 	%r332, %r332, 1;
	setp.ne.s32 	%p49, %r332, 0;
	@%p49 bra 	$L__BB2_31;
$L__BB2_32:
	setp.lt.u32 	%p50, %r20, 1536;
	@%p50 bra 	$L__BB2_35;
	add.s32 	%r337, %r335, 1024;
	add.s32 	%r336, %r335, %r331;
$L__BB2_34:
	mul.wide.u32 	%rd113, %r336, 4;
	add.s64 	%rd109, %rd15, %rd113;
	// begin inline asm
	ld.global.nc.u32 %r240, [%rd109];
	// end inline asm
	mov.b32 	%f345, %r240;
	add.f32 	%f346, %f522, %f345;
	add.s32 	%r244, %r336, 512;
	mul.wide.u32 	%rd114, %r244, 4;
	add.s64 	%rd110, %rd15, %rd114;
	// begin inline asm
	ld.global.nc.u32 %r241, [%rd110];
	// end inline asm
	mov.b32 	%f347, %r241;
	add.f32 	%f348, %f346, %f347;
	add.s32 	%r245, %r336, 1024;
	mul.wide.u32 	%rd115, %r245, 4;
	add.s64 	%rd111, %rd15, %rd115;
	// begin inline asm
	ld.global.nc.u32 %r242, [%rd111];
	// end inline asm
	mov.b32 	%f349, %r242;
	add.f32 	%f350, %f348, %f349;
	add.s32 	%r246, %r336, 1536;
	mul.wide.u32 	%rd116, %r246, 4;
	add.s64 	%rd112, %rd15, %rd116;
	// begin inline asm
	ld.global.nc.u32 %r243, [%rd112];
	// end inline asm
	mov.b32 	%f351, %r243;
	add.f32 	%f522, %f350, %f351;
	add.s32 	%r34, %r337, 2048;
	add.s32 	%r247, %r337, 1024;
	add.s32 	%r336, %r336, 2048;
	setp.lt.s32 	%p51, %r247, %r19;
	mov.u32 	%r337, %r34;
	@%p51 bra 	$L__BB2_34;
$L__BB2_35:
	// begin inline asm
	mov.u32 %r248, %laneid;
	// end inline asm
	mov.b32 	%r249, 1;
	mov.b32 	%r262, 31;
	mov.b32 	%r263, -1;
	// begin inline asm
	{  .reg .f32 r0;  .reg .pred p;  shfl.sync.down.b32 r0|p, %f522, %r249, %r262, %r263;  @p add.f32 r0, r0, %f522;  mov.f32 %f352, r0;}
	// end inline asm
	mov.b32 	%r252, 2;
	// begin inline asm
	{  .reg .f32 r0;  .reg .pred p;  shfl.sync.down.b32 r0|p, %f352, %r252, %r262, %r263;  @p add.f32 r0, r0, %f352;  mov.f32 %f355, r0;}
	// end inline asm
	mov.b32 	%r255, 4;
	// begin inline asm
	{  .reg .f32 r0;  .reg .pred p;  shfl.sync.down.b32 r0|p, %f355, %r255, %r262, %r263;  @p add.f32 r0, r0, %f355;  mov.f32 %f358, r0;}
	// end inline asm
	mov.b32 	%r258, 8;
	// begin inline asm
	{  .reg .f32 r0;  .reg .pred p;  shfl.sync.down.b32 r0|p, %f358, %r258, %r262, %r263;  @p add.f32 r0, r0, %f358;  mov.f32 %f361, r0;}
	// end inline asm
	mov.b32 	%r261, 16;
	// begin inline asm
	{  .reg .f32 r0;  .reg .pred p;  shfl.sync.down.b32 r0|p, %f361, %r261, %r262, %r263;  @p add.f32 r0, r0, %f361;  mov.f32 %f536, r0;}
	// end inline asm
	setp.ne.s32 	%p52, %r248, 0;
	@%p52 bra 	$L__BB2_37;
	shr.u32 	%r264, %r13, 3;
	and.b32  	%r265, %r264, 124;
	mov.u32 	%r266, _ZZN3cub18CUB_300001_SM_10006detail6reduce28DeviceReduceSingleTileKernelINS2_10policy_hubIfjN4cuda3std3__44plusIvEEE10Policy1000EPfSC_jS9_ffNS7_10__identityEEEvT0_T1_T2_T3_T4_T6_E12temp_storage;
	add.s32 	%r267, %r266, %r265;
	st.shared.f32 	[%r267+16], %f536;
$L__BB2_37:
	bar.sync 	0;
	setp.ne.s32 	%p53, %r13, 0;
	@%p53 bra 	$L__BB2_74;
	ld.shared.f32 	%f367, [_ZZN3cub18CUB_300001_SM_10006detail6reduce28DeviceReduceSingleTileKernelINS2_10policy_hubIfjN4cuda3std3__44plusIvEEE10Policy1000EPfSC_jS9_ffNS7_10__identityEEEvT0_T1_T2_T3_T4_T6_E12temp_storage+20];
	add.f32 	%f368, %f536, %f367;
	ld.shared.f32 	%f369, [_ZZN3cub18CUB_300001_SM_10006detail6reduce28DeviceReduceSingleTileKernelINS2_10policy_hubIfjN4cuda3std3__44plusIvEEE10Policy1000EPfSC_jS9_ffNS7_10__identityEEEvT0_T1_T2_T3_T4_T6_E12temp_storage+24];
	add.f32 	%f370, %f368, %f369;
	ld.shared.f32 	%f371, [_ZZN3cub18CUB_300001_SM_10006detail6reduce28DeviceReduceSingleTileKernelINS2_10policy_hubIfjN4cuda3std3__44plusIvEEE10Policy1000EPfSC_jS9_ffNS7_10__identityEEEvT0_T1_T2_T3_T4_T6_E12temp_storage+28];
	add.f32 	%f372, %f370, %f371;
	ld.shared.f32 	%f373, [_ZZN3cub18CUB_300001_SM_10006detail6reduce28DeviceReduceSingleTileKernelINS2_10policy_hubIfjN4cuda3std3__44plusIvEEE10Policy1000EPfSC_jS9_ffNS7_10__identityEEEvT0_T1_T2_T3_T4_T6_E12temp_storage+32];
	add.f32 	%f374, %f372, %f373;
	ld.shared.f32 	%f375, [_ZZN3cub18CUB_300001_SM_10006detail6reduce28DeviceReduceSingleTileKernelINS2_10policy_hubIfjN4cuda3std3__44plusIvEEE10Policy1000EPfSC_jS9_ffNS7_10__identityEEEvT0_T1_T2_T3_T4_T6_E12temp_storage+36];
	add.f32 	%f376, %f374, %f375;
	ld.shared.f32 	%f377, [_ZZN3cub18CUB_300001_SM_10006detail6reduce28DeviceReduceSingleTileKernelINS2_10policy_hubIfjN4cuda3std3__44plusIvEEE10Policy1000EPfSC_jS9_ffNS7_10__identityEEEvT0_T1_T2_T3_T4_T6_E12temp_storage+40];
	add.f32 	%f378, %f376, %f377;
	ld.shared.f32 	%f379, [_ZZN3cub18CUB_300001_SM_10006detail6reduce28DeviceReduceSingleTileKernelINS2_10policy_hubIfjN4cuda3std3__44plusIvEEE10Policy1000EPfSC_jS9_ffNS7_10__identityEEEvT0_T1_T2_T3_T4_T6_E12temp_storage+44];
	add.f32 	%f380, %f378, %f379;
	ld.shared.f32 	%f381, [_ZZN3cub18CUB_300001_SM_10006detail6reduce28DeviceReduceSingleTileKernelINS2_10policy_hubIfjN4cuda3std3__44plusIvEEE10Policy1000EPfSC_jS9_ffNS7_10__identityEEEvT0_T1_T2_T3_T4_T6_E12temp_storage+48];
	add.f32 	%f382, %f380, %f381;
	ld.shared.f32 	%f383, [_ZZN3cub18CUB_300001_SM_10006detail6reduce28DeviceReduceSingleTileKernelINS2_10policy_hubIfjN4cuda3std3__44plusIvEEE10Policy1000EPfSC_jS9_ffNS7_10__identityEEEvT0_T1_T2_T3_T4_T6_E12temp_storage+52];
	add.f32 	%f384, %f382, %f383;
	ld.shared.f32 	%f385, [_ZZN3cub18CUB_300001_SM_10006detail6reduce28DeviceReduceSingleTileKernelINS2_10policy_hubIfjN4cuda3std3__44plusIvEEE10Policy1000EPfSC_jS9_ffNS7_10__identityEEEvT0_T1_T2_T3_T4_T6_E12temp_storage+56];
	add.f32 	%f386, %f384, %f385;
	ld.shared.f32 	%f387, [_ZZN3cub18CUB_300001_SM_10006detail6reduce28DeviceReduceSingleTileKernelINS2_10policy_hubIfjN4cuda3std3__44plusIvEEE10Policy1000EPfSC_jS9_ffNS7_10__identityEEEvT0_T1_T2_T3_T4_T6_E12temp_storage+60];
	add.f32 	%f388, %f386, %f387;
	ld.shared.f32 	%f389, [_ZZN3cub18CUB_300001_SM_10006detail6reduce28DeviceReduceSingleTileKernelINS2_10policy_hubIfjN4cuda3std3__44plusIvEEE10Policy1000EPfSC_jS9_ffNS7_10__identityEEEvT0_T1_T2_T3_T4_T6_E12temp_storage+64];
	add.f32 	%f390, %f388, %f389;
	ld.shared.f32 	%f391, [_ZZN3cub18CUB_300001_SM_10006detail6reduce28DeviceReduceSingleTileKernelINS2_10policy_hubIfjN4cuda3std3__44plusIvEEE10Policy1000EPfSC_jS9_ffNS7_10__identityEEEvT0_T1_T2_T3_T4_T6_E12temp_storage+68];
	add.f32 	%f392, %f390, %f391;
	ld.shared.f32 	%f393, [_ZZN3cub18CUB_300001_SM_10006detail6reduce28DeviceReduceSingleTileKernelINS2_10policy_hubIfjN4cuda3std3__44plusIvEEE10Policy1000EPfSC_jS9_ffNS7_10__identityEEEvT0_T1_T2_T3_T4_T6_E12temp_storage+72];
	add.f32 	%f394, %f392, %f393;
	ld.shared.f32 	%f395, [_ZZN3cub18CUB_300001_SM_10006detail6reduce28DeviceReduceSingleTileKernelINS2_10policy_hubIfjN4cuda3std3__44plusIvEEE10Policy1000EPfSC_jS9_ffNS7_10__identityEEEvT0_T1_T2_T3_T4_T6_E12temp_storage+76];
	add.f32 	%f536, %f394, %f395;
	bra.uni 	$L__BB2_74;
$L__BB2_39:
	setp.gt.u32 	%p3, %r70, 8191;
	@%p3 bra 	$L__BB2_58;
	mov.u32 	%r36, %tid.x;
	setp.ge.u32 	%p15, %r36, %r70;
	mov.f32 	%f528, 0f00000000;
	mov.u32 	%r341, %r36;
	@%p15 bra 	$L__BB2_42;
	mul.wide.u32 	%rd65, %r36, 4;
	add.s64 	%rd64, %rd15, %rd65;
	// begin inline asm
	ld.global.nc.u32 %r142, [%rd64];
	// end inline asm
	mov.b32 	%f528, %r142;
	add.s32 	%r341, %r36, 512;
$L__BB2_42:
	setp.ge.u32 	%p16, %r341, %r70;
	@%p16 bra 	$L__BB2_49;
	not.b32 	%r143, %r341;
	add.s32 	%r39, %r70, %r143;
	and.b32  	%r144, %r39, 1536;
	setp.eq.s32 	%p17, %r144, 1536;
	@%p17 bra 	$L__BB2_46;
	mul.wide.u32 	%rd66, %r341, 4;
	add.s64 	%rd128, %rd15, %rd66;
	shr.u32 	%r145, %r39, 9;
	add.s32 	%r146, %r145, 1;
	and.b32  	%r147, %r146, 3;
	neg.s32 	%r339, %r147;
$L__BB2_45:
	.pragma "nounroll";
	// begin inline asm
	ld.global.nc.u32 %r148, [%rd128];
	// end inline asm
	mov.b32 	%f171, %r148;
	add.f32 	%f528, %f528, %f171;
	add.s32 	%r341, %r341, 512;
	add.s64 	%rd128, %rd128, 2048;
	add.s32 	%r339, %r339, 1;
	setp.ne.s32 	%p18, %r339, 0;
	@%p18 bra 	$L__BB2_45;
$L__BB2_46:
	setp.lt.u32 	%p19, %r39, 1536;
	@%p19 bra 	$L__BB2_49;
	mul.wide.u32 	%rd68, %r341, 4;
	add.s64 	%rd129, %rd15, %rd68;
$L__BB2_48:
	// begin inline asm
	ld.global.nc.u32 %r149, [%rd129];
	// end inline asm
	mov.b32 	%f172, %r149;
	add.f32 	%f173, %f528, %f172;
	add.s64 	%rd70, %rd129, 2048;
	// begin inline asm
	ld.global.nc.u32 %r150, [%rd70];
	// end inline asm
	mov.b32 	%f174, %r150;
	add.f32 	%f175, %f173, %f174;
	add.s64 	%rd71, %rd129, 4096;
	// begin inline asm
	ld.global.nc.u32 %r151, [%rd71];
	// end inline asm
	mov.b32 	%f176, %r151;
	add.f32 	%f177, %f175, %f176;
	add.s64 	%rd72, %rd129, 6144;
	// begin inline asm
	ld.global.nc.u32 %r152, [%rd72];
	// end inline asm
	mov.b32 	%f178, %r152;
	add.f32 	%f528, %f177, %f178;
	add.s32 	%r341, %r341, 2048;
	add.s64 	%rd129, %rd129, 8192;
	setp.lt.s32 	%p20, %r341, %r70;
	@%p20 bra 	$L__BB2_48;
$L__BB2_49:
	setp.lt.u32 	%p21, %r70, 512;
	@%p21 bra 	$L__BB2_54;
	// begin inline asm
	mov.u32 %r177, %laneid;
	// end inline asm
	mov.b32 	%r178, 1;
	mov.b32 	%r191, 31;
	mov.b32 	%r192, -1;
	// begin inline asm
	{  .reg .f32 r0;  .reg .pred p;  shfl.sync.down.b32 r0|p, %f528, %r178, %r191, %r192;  @p add.f32 r0, r0, %f528;  mov.f32 %f238, r0;}
	// end inline asm
	mov.b32 	%r181, 2;
	// begin inline asm
	{  .reg .f32 r0;  .reg .pred p;  shfl.sync.down.b32 r0|p, %f238, %r181, %r191, %r192;  @p add.f32 r0, r0, %f238;  mov.f32 %f241, r0;}
	// end inline asm
	mov.b32 	%r184, 4;
	// begin inline asm
	{  .reg .f32 r0;  .reg .pred p;  shfl.sync.down.b32 r0|p, %f241, %r184, %r191, %r192;  @p add.f32 r0, r0, %f241;  mov.f32 %f244, r0;}
	// end inline asm
	mov.b32 	%r187, 8;
	// begin inline asm
	{  .reg .f32 r0;  .reg .pred p;  shfl.sync.down.b32 r0|p, %f244, %r187, %r191, %r192;  @p add.f32 r0, r0, %f244;  mov.f32 %f247, r0;}
	// end inline asm
	mov.b32 	%r190, 16;
	// begin inline asm
	{  .reg .f32 r0;  .reg .pred p;  shfl.sync.down.b32 r0|p, %f247, %r190, %r191, %r192;  @p add.f32 r0, r0, %f247;  mov.f32 %f536, r0;}
	// end inline asm
	setp.ne.s32 	%p40, %r177, 0;
	@%p40 bra 	$L__BB2_52;
	shr.u32 	%r193, %r36, 3;
	and.b32  	%r194, %r193, 124;
	mov.u32 	%r195, _ZZN3cub18CUB_300001_SM_10006detail6reduce28DeviceReduceSingleTileKernelINS2_10policy_hubIfjN4cuda3std3__44plusIvEEE10Policy1000EPfSC_jS9_ffNS7_10__identityEEEvT0_T1_T2_T3_T4_T6_E12temp_storage;
	add.s32 	%r196, %r195, %r194;
	st.shared.f32 	[%r196+16], %f536;
$L__BB2_52:
	bar.sync 	0;
	setp.ne.s32 	%p41, %r36, 0;
	@%p41 bra 	$L__BB2_74;
	ld.shared.f32 	%f253, [_ZZN3cub18CUB_300001_SM_10006detail6reduce28DeviceReduceSingleTileKernelINS2_10policy_hubIfjN4cuda3std3__44plusIvEEE10Policy1000EPfSC_jS9_ffNS7_10__identityEEEvT0_T1_T2_T3_T4_T6_E12temp_storage+20];
	add.f32 	%f254, %f536, %f253;
	ld.shared.f32 	%f255, [_ZZN3cub18CUB_300001_SM_10006detail6reduce28DeviceReduceSingleTileKernelINS2_10policy_hubIfjN4cuda3std3__44plusIvEEE10Policy1000EPfSC_jS9_ffNS7_10__identityEEEvT0_T1_T2_T3_T4_T6_E12temp_storage+24];
	add.f32 	%f256, %f254, %f255;
	ld.shared.f32 	%f257, [_ZZN3cub18CUB_300001_SM_10006detail6reduce28DeviceReduceSingleTileKernelINS2_10policy_hubIfjN4cuda3std3__44plusIvEEE10Policy1000EPfSC_jS9_ffNS7_10__identityEEEvT0_T1_T2_T3_T4_T6_E12temp_storage+28];
	add.f32 	%f258, %f256, %f257;
	ld.shared.f32 	%f259, [_ZZN3cub18CUB_300001_SM_10006detail6reduce28DeviceReduceSingleTileKernelINS2_10policy_hubIfjN4cuda3std3__44plusIvEEE10Policy1000EPfSC_jS9_ffNS7_10__identityEEEvT0_T1_T2_T3_T4_T6_E12temp_storage+32];
	add.f32 	%f260, %f258, %f259;
	ld.shared.f32 	%f261, [_ZZN3cub18CUB_300001_SM_10006detail6reduce28DeviceReduceSingleTileKernelINS2_10policy_hubIfjN4cuda3std3__44plusIvEEE10Policy1000EPfSC_jS9_ffNS7_10__identityEEEvT0_T1_T2_T3_T4_T6_E12temp_storage+36];
	add.f32 	%f262, %f260, %f261;
	ld.shared.f32 	%f263, [_ZZN3cub18CUB_300001_SM_10006detail6reduce28DeviceReduceSingleTileKernelINS2_10policy_hubIfjN4cuda3std3__44plusIvEEE10Policy1000EPfSC_jS9_ffNS7_10__identityEEEvT0_T1_T2_T3_T4_T6_E12temp_storage+40];
	add.f32 	%f264, %f262, %f263;
	ld.shared.f32 	%f265, [_ZZN3cub18CUB_300001_SM_10006detail6reduce28DeviceReduceSingleTileKernelINS2_10policy_hubIfjN4cuda3std3__44plusIvEEE10Policy1000EPfSC_jS9_ffNS7_10__identityEEEvT0_T1_T2_T3_T4_T6_E12temp_storage+44];
	add.f32 	%f266, %f264, %f265;
	ld.shared.f32 	%f267, [_ZZN3cub18CUB_300001_SM_10006detail6reduce28DeviceReduceSingleTileKernelINS2_10policy_hubIfjN4cuda3std3__44plusIvEEE10Policy1000EPfSC_jS9_ffNS7_10__identityEEEvT0_T1_T2_T3_T4_T6_E12temp_storage+48];
	add.f32 	%f268, %f266, %f267;
	ld.shared.f32 	%f269, [_ZZN3cub18CUB_300001_SM_10006detail6reduce28DeviceReduceSingleTileKernelINS2_10policy_hubIfjN4cuda3std3__44plusIvEEE10Policy1000EPfSC_jS9_ffNS7_10__identityEEEvT0_T1_T2_T3_T4_T6_E12temp_storage+52];
	add.f32 	%f270, %f268, %f269;
	ld.shared.f32 	%f271, [_ZZN3cub18CUB_300001_SM_10006detail6reduce28DeviceReduceSingleTileKernelINS2_10policy_hubIfjN4cuda3std3__44plusIvEEE10Policy1000EPfSC_jS9_ffNS7_10__identityEEEvT0_T1_T2_T3_T4_T6_E12temp_storage+56];
	add.f32 	%f272, %f270, %f271;
	ld.shared.f32 	%f273, [_ZZN3cub18CUB_300001_SM_10006detail6reduce28DeviceReduceSingleTileKernelINS2_10policy_hubIfjN4cuda3std3__44plusIvEEE10Policy1000EPfSC_jS9_ffNS7_10__identityEEEvT0_T1_T2_T3_T4_T6_E12temp_storage+60];
	add.f32 	%f274, %f272, %f273;
	ld.shared.f32 	%f275, [_ZZN3cub18CUB_300001_SM_10006detail6reduce28DeviceReduceSingleTileKernelINS2_10policy_hubIfjN4cuda3std3__44plusIvEEE10Policy1000EPfSC_jS9_ffNS7_10__identityEEEvT0_T1_T2_T3_T4_T6_E12temp_storage+64];
	add.f32 	%f276, %f274, %f275;
	ld.shared.f32 	%f277, [_ZZN3cub18CUB_300001_SM_10006detail6reduce28DeviceReduceSingleTileKernelINS2_10policy_hubIfjN4cuda3std3__44plusIvEEE10Policy1000EPfSC_jS9_ffNS7_10__identityEEEvT0_T1_T2_T3_T4_T6_E12temp_storage+68];
	add.f32 	%f278, %f276, %f277;
	ld.shared.f32 	%f279, [_ZZN3cub18CUB_300001_SM_10006detail6reduce28DeviceReduceSingleTileKernelINS2_10policy_hubIfjN4cuda3std3__44plusIvEEE10Policy1000EPfSC_jS9_ffNS7_10__identityEEEvT0_T1_T2_T3_T4_T6_E12temp_storage+72];
	add.f32 	%f280, %f278, %f279;
	ld.shared.f32 	%f281, [_ZZN3cub18CUB_300001_SM_10006detail6reduce28DeviceReduceSingleTileKernelINS2_10policy_hubIfjN4cuda3std3__44plusIvEEE10Policy1000EPfSC_jS9_ffNS7_10__identityEEEvT0_T1_T2_T3_T4_T6_E12temp_storage+76];
	add.f32 	%f536, %f280, %f281;
	bra.uni 	$L__BB2_74;
$L__BB2_54:
	// begin inline asm
	mov.u32 %r153, %laneid;
	// end inline asm
	and.b32  	%r169, %r36, 992;
	add.s32 	%r170, %r169, 32;
	setp.gt.u32 	%p22, %r170, %r70;
	not.b32 	%r171, %r169;
	add.s32 	%r172, %r70, %r171;
	selp.b32 	%r167, %r172, 31, %p22;
	mov.b32 	%r154, 1;
	mov.b32 	%r168, -1;
	// begin inline asm
	{  .reg .f32 r0;  .reg .pred p;  shfl.sync.down.b32 r0|p, %f528, %r154, %r167, %r168;  @p add.f32 r0, r0, %f528;  mov.f32 %f179, r0;}
	// end inline asm
	mov.b32 	%r157, 2;
	// begin inline asm
	{  .reg .f32 r0;  .reg .pred p;  shfl.sync.down.b32 r0|p, %f179, %r157, %r167, %r168;  @p add.f32 r0, r0, %f179;  mov.f32 %f182, r0;}
	// end inline asm
	mov.b32 	%r160, 4;
	// begin inline asm
	{  .reg .f32 r0;  .reg .pred p;  shfl.sync.down.b32 r0|p, %f182, %r160, %r167, %r168;  @p add.f32 r0, r0, %f182;  mov.f32 %f185, r0;}
	// end inline asm
	mov.b32 	%r163, 8;
	// begin inline asm
	{  .reg .f32 r0;  .reg .pred p;  shfl.sync.down.b32 r0|p, %f185, %r163, %r167, %r168;  @p add.f32 r0, r0, %f185;  mov.f32 %f188, r0;}
	// end inline asm
	mov.b32 	%r166, 16;
	// begin inline asm
	{  .reg .f32 r0;  .reg .pred p;  shfl.sync.down.b32 r0|p, %f188, %r166, %r167, %r168;  @p add.f32 r0, r0, %f188;  mov.f32 %f536, r0;}
	// end inline asm
	setp.ne.s32 	%p23, %r153, 0;
	@%p23 bra 	$L__BB2_56;
	shr.u32 	%r173, %r36, 3;
	and.b32  	%r174, %r173, 124;
	mov.u32 	%r175, _ZZN3cub18CUB_300001_SM_10006detail6reduce28DeviceReduceSingleTileKernelINS2_10policy_hubIfjN4cuda3std3__44plusIvEEE10Policy1000EPfSC_jS9_ffNS7_10__identityEEEvT0_T1_T2_T3_T4_T6_E12temp_storage;
	add.s32 	%r176, %r175, %r174;
	st.shared.f32 	[%r176+16], %f536;
$L__BB2_56:
	bar.sync 	0;
	setp.ne.s32 	%p24, %r36, 0;
	@%p24 bra 	$L__BB2_74;
	setp.gt.u32 	%p25, %r70, 32;
	ld.shared.f32 	%f194, [_ZZN3cub18CUB_300001_SM_10006detail6reduce28DeviceReduceSingleTileKernelINS2_10policy_hubIfjN4cuda3std3__44plusIvEEE10Policy1000EPfSC_jS9_ffNS7_10__identityEEEvT0_T1_T2_T3_T4_T6_E12temp_storage+20];
	add.f32 	%f195, %f536, %f194;
	selp.f32 	%f196, %f195, %f536, %p25;
	setp.gt.u32 	%p26, %r70, 64;
	ld.shared.f32 	%f197, [_ZZN3cub18CUB_300001_SM_10006detail6reduce28DeviceReduceSingleTileKernelINS2_10policy_hubIfjN4cuda3std3__44plusIvEEE10Policy1000EPfSC_jS9_ffNS7_10__identityEEEvT0_T1_T2_T3_T4_T6_E12temp_storage+24];
	add.f32 	%f198, %f197, %f196;
	selp.f32 	%f199, %f198, %f196, %p26;
	setp.gt.u32 	%p27, %r70, 96;
	ld.shared.f32 	%f200, [_ZZN3cub18CUB_300001_SM_10006detail6reduce28DeviceReduceSingleTileKernelINS2_10policy_hubIfjN4cuda3std3__44plusIvEEE10Policy1000EPfSC_jS9_ffNS7_10__identityEEEvT0_T1_T2_T3_T4_T6_E12temp_storage+28];
	add.f32 	%f201, %f200, %f199;
	selp.f32 	%f202, %f201, %f199, %p27;
	setp.gt.u32 	%p28, %r70, 128;
	ld.shared.f32 	%f203, [_ZZN3cub18CUB_300001_SM_10006detail6reduce28DeviceReduceSingleTileKernelINS2_10policy_hubIfjN4cuda3std3__44plusIvEEE10Policy1000EPfSC_jS9_ffNS7_10__identityEEEvT0_T1_T2_T3_T4_T6_E12temp_storage+32];
	add.f32 	%f204, %f203, %f202;
	selp.f32 	%f205, %f204, %f202, %p28;
	setp.gt.u32 	%p29, %r70, 160;
	ld.shared.f32 	%f206, [_ZZN3cub18CUB_300001_SM_10006detail6reduce28DeviceReduceSingleTileKernelINS2_10policy_hubIfjN4cuda3std3__44plusIvEEE10Policy1000EPfSC_jS9_ffNS7_10__identityEEEvT0_T1_T2_T3_T4_T6_E12temp_storage+36];
	add.f32 	%f207, %f206, %f205;
	selp.f32 	%f208, %f207, %f205, %p29;
	setp.gt.u32 	%p30, %r70, 192;
	ld.shared.f32 	%f209, [_ZZN3cub18CUB_300001_SM_10006detail6reduce28DeviceReduceSingleTileKernelINS2_10policy_hubIfjN4cuda3std3__44plusIvEEE10Policy1000EPfSC_jS9_ffNS7_10__identityEEEvT0_T1_T2_T3_T4_T6_E12temp_storage+40];
	add.f32 	%f210, %f209, %f208;
	selp.f32 	%f211, %f210, %f208, %p30;
	setp.gt.u32 	%p31, %r70, 224;
	ld.shared.f32 	%f212, [_ZZN3cub18CUB_300001_SM_10006detail6reduce28DeviceReduceSingleTileKernelINS2_10policy_hubIfjN4cuda3std3__44plusIvEEE10Policy1000EPfSC_jS9_ffNS7_10__identityEEEvT0_T1_T2_T3_T4_T6_E12temp_storage+44];
	add.f32 	%f213, %f212, %f211;
	selp.f32 	%f214, %f213, %f211, %p31;
	setp.gt.u32 	%p32, %r70, 256;
	ld.shared.f32 	%f215, [_ZZN3cub18CUB_300001_SM_10006detail6reduce28DeviceReduceSingleTileKernelINS2_10policy_hubIfjN4cuda3std3__44plusIvEEE10Policy1000EPfSC_jS9_ffNS7_10__identityEEEvT0_T1_T2_T3_T4_T6_E12temp_storage+48];
	add.f32 	%f216, %f215, %f214;
	selp.f32 	%f217, %f216, %f214, %p32;
	setp.gt.u32 	%p33, %r70, 288;
	ld.shared.f32 	%f218, [_ZZN3cub18CUB_300001_SM_10006detail6reduce28DeviceReduceSingleTileKernelINS2_10policy_hubIfjN4cuda3std3__44plusIvEEE10Policy1000EPfSC_jS9_ffNS7_10__identityEEEvT0_T1_T2_T3_T4_T6_E12temp_storage+52];
	add.f32 	%f219, %f218, %f217;
	selp.f32 	%f220, %f219, %f217, %p33;
	setp.gt.u32 	%p34, %r70, 320;
	ld.shared.f32 	%f221, [_ZZN3cub18CUB_300001_SM_10006detail6reduce28DeviceReduceSingleTileKernelINS2_10policy_hubIfjN4cuda3std3__44plusIvEEE10Policy1000EPfSC_jS9_ffNS7_10__identityEEEvT0_T1_T2_T3_T4_T6_E12temp_storage+56];
	add.f32 	%f222, %f221, %f220;
	selp.f32 	%f223, %f222, %f220, %p34;
	setp.gt.u32 	%p35, %r70, 352;
	ld.shared.f32 	%f224, [_ZZN3cub18CUB_300001_SM_10006detail6reduce28DeviceReduceSingleTileKernelINS2_10policy_hubIfjN4cuda3std3__44plusIvEEE10Policy1000EPfSC_jS9_ffNS7_10__identityEEEvT0_T1_T2_T3_T4_T6_E12temp_storage+60];
	add.f32 	%f225, %f224, %f223;
	selp.f32 	%f226, %f225, %f223, %p35;
	setp.gt.u32 	%p36, %r70, 384;
	ld.shared.f32 	%f227, [_ZZN3cub18CUB_300001_SM_10006detail6reduce28DeviceReduceSingleTileKernelINS2_10policy_hubIfjN4cuda3std3__44plusIvEEE10Policy1000EPfSC_jS9_ffNS7_10__identityEEEvT0_T1_T2_T3_T4_T6_E12temp_storage+64];
	add.f32 	%f228, %f227, %f226;
	selp.f32 	%f229, %f228, %f226, %p36;
	setp.gt.u32 	%p37, %r70, 416;
	ld.shared.f32 	%f230, [_ZZN3cub18CUB_300001_SM_10006detail6reduce28DeviceReduceSingleTileKernelINS2_10policy_hubIfjN4cuda3std3__44plusIvEEE10Policy1000EPfSC_jS9_ffNS7_10__identityEEEvT0_T1_T2_T3_T4_T6_E12temp_storage+68];
	add.f32 	%f231, %f230, %f229;
	selp.f32 	%f232, %f231, %f229, %p37;
	setp.gt.u32 	%p38, %r70, 448;
	ld.shared.f32 	%f233, [_ZZN3cub18CUB_300001_SM_10006detail6reduce28DeviceReduceSingleTileKernelINS2_10policy_hubIfjN4cuda3std3__44plusIvEEE10Policy1000EPfSC_jS9_ffNS7_10__identityEEEvT0_T1_T2_T3_T4_T6_E12temp_storage+72];
	add.f32 	%f234, %f233, %f232;
	selp.f32 	%f235, %f234, %f232, %p38;
	setp.gt.u32 	%p39, %r70, 480;
	ld.shared.f32 	%f236, [_ZZN3cub18CUB_300001_SM_10006detail6reduce28DeviceReduceSingleTileKernelINS2_10policy_hubIfjN4cuda3std3__44plusIvEEE10Policy1000EPfSC_jS9_ffNS7_10__identityEEEvT0_T1_T2_T3_T4_T6_E12temp_storage+76];
	add.f32 	%f237, %f236, %f235;
	selp.f32 	%f536, %f237, %f235, %p39;
	bra.uni 	$L__BB2_74;
$L__BB2_58:
	mov.u32 	%r48, %tid.x;
	mul.wide.u32 	%rd34, %r48, 4;
	add.s64 	%rd18, %rd15, %rd34;
	// begin inline asm
	ld.global.nc.u32 %r71, [%rd18];
	// end inline asm
	mov.b32 	%f55, %r71;
	add.s64 	%rd19, %rd18, 2048;
	// begin inline asm
	ld.global.nc.u32 %r72, [%rd19];
	// end inline asm
	mov.b32 	%f56, %r72;
	add.s64 	%rd20, %rd18, 4096;
	// begin inline asm
	ld.global.nc.u32 %r73, [%rd20];
	// end inline asm
	mov.b32 	%f57, %r73;
	add.s64 	%rd21, %rd18, 6144;
	// begin inline asm
	ld.global.nc.u32 %r74, [%rd21];
	// end inline asm
	mov.b32 	%f58, %r74;
	add.s64 	%rd22, %rd18, 8192;
	// begin inline asm
	ld.global.nc.u32 %r75, [%rd22];
	// end inline asm
	mov.b32 	%f59, %r75;
	add.s64 	%rd23, %rd18, 10240;
	// begin inline asm
	ld.global.nc.u32 %r76, [%rd23];
	// end inline asm
	mov.b32 	%f60, %r76;
	add.s64 	%rd24, %rd18, 12288;
	// begin inline asm
	ld.global.nc.u32 %r77, [%rd24];
	// end inline asm
	mov.b32 	%f61, %r77;
	add.s64 	%rd25, %rd18, 14336;
	// begin inline asm
	ld.global.nc.u32 %r78, [%rd25];
	// end inline asm
	mov.b32 	%f62, %r78;
	add.s64 	%rd26, %rd18, 16384;
	// begin inline asm
	ld.global.nc.u32 %r79, [%rd26];
	// end inline asm
	mov.b32 	%f63, %r79;
	add.s64 	%rd27, %rd18, 18432;
	// begin inline asm
	ld.global.nc.u32 %r80, [%rd27];
	// end inline asm
	mov.b32 	%f64, %r80;
	add.s64 	%rd28, %rd18, 20480;
	// begin inline asm
	ld.global.nc.u32 %r81, [%rd28];
	// end inline asm
	mov.b32 	%f65, %r81;
	add.s64 	%rd29, %rd18, 22528;
	// begin inline asm
	ld.global.nc.u32 %r82, [%rd29];
	// end inline asm
	mov.b32 	%f66, %r82;
	add.s64 	%rd30, %rd18, 24576;
	// begin inline asm
	ld.global.nc.u32 %r83, [%rd30];
	// end inline asm
	mov.b32 	%f67, %r83;
	add.s64 	%rd31, %rd18, 26624;
	// begin inline asm
	ld.global.nc.u32 %r84, [%rd31];
	// end inline asm
	mov.b32 	%f68, %r84;
	add.s64 	%rd32, %rd18, 28672;
	// begin inline asm
	ld.global.nc.u32 %r85, [%rd32];
	// end inline asm
	mov.b32 	%f69, %r85;
	add.s64 	%rd33, %rd18, 30720;
	// begin inline asm
	ld.global.nc.u32 %r86, [%rd33];
	// end inline asm
	mov.b32 	%f70, %r86;
	add.f32 	%f71, %f55, %f56;
	add.f32 	%f72, %f57, %f58;
	add.f32 	%f73, %f59, %f60;
	add.f32 	%f74, %f61, %f62;
	add.f32 	%f75, %f63, %f64;
	add.f32 	%f76, %f65, %f66;
	add.f32 	%f77, %f67, %f68;
	add.f32 	%f78, %f69, %f70;
	add.f32 	%f79, %f71, %f72;
	add.f32 	%f80, %f73, %f74;
	add.f32 	%f81, %f75, %f76;
	add.f32 	%f82, %f77, %f78;
	add.f32 	%f83, %f79, %f80;
	add.f32 	%f84, %f81, %f82;
	add.f32 	%f535, %f83, %f84;
	add.s32 	%r49, %r70, -8192;
	setp.lt.u32 	%p4, %r49, 8192;
	mov.b32 	%r344, 8192;
	@%p4 bra 	$L__BB2_62;
	mov.b32 	%r344, 8192;
$L__BB2_60:
	add.s32 	%r105, %r48, %r344;
	mul.wide.u32 	%rd51, %r105, 4;
	add.s64 	%rd35, %rd15, %rd51;
	// begin inline asm
	ld.global.nc.u32 %r89, [%rd35];
	// end inline asm
	mov.b32 	%f85, %r89;
	mul.wide.u32 	%rd52, %r344, 4;
	add.s64 	%rd53, %rd18, %rd52;
	add.s64 	%rd36, %rd53, 2048;
	// begin inline asm
	ld.global.nc.u32 %r90, [%rd36];
	// end inline asm
	mov.b32 	%f86, %r90;
	add.s64 	%rd37, %rd53, 4096;
	// begin inline asm
	ld.global.nc.u32 %r91, [%rd37];
	// end inline asm
	mov.b32 	%f87, %r91;
	add.s64 	%rd38, %rd53, 6144;
	// begin inline asm
	ld.global.nc.u32 %r92, [%rd38];
	// end inline asm
	mov.b32 	%f88, %r92;
	add.s64 	%rd39, %rd53, 8192;
	// begin inline asm
	ld.global.nc.u32 %r93, [%rd39];
	// end inline asm
	mov.b32 	%f89, %r93;
	add.s64 	%rd40, %rd53, 10240;
	// begin inline asm
	ld.global.nc.u32 %r94, [%rd40];
	// end inline asm
	mov.b32 	%f90, %r94;
	add.s64 	%rd41, %rd53, 12288;
	// begin inline asm
	ld.global.nc.u32 %r95, [%rd41];
	// end inline asm
	mov.b32 	%f91, %r95;
	add.s64 	%rd42, %rd53, 14336;
	// begin inline asm
	ld.global.nc.u32 %r96, [%rd42];
	// end inline asm
	mov.b32 	%f92, %r96;
	add.s64 	%rd43, %rd53, 16384;
	// begin inline asm
	ld.global.nc.u32 %r97, [%rd43];
	// end inline asm
	mov.b32 	%f93, %r97;
	add.s64 	%rd44, %rd53, 18432;
	// begin inline asm
	ld.global.nc.u32 %r98, [%rd44];
	// end inline asm
	mov.b32 	%f94, %r98;
	add.s64 	%rd45, %rd53, 20480;
	// begin inline asm
	ld.global.nc.u32 %r99, [%rd45];
	// end inline asm
	mov.b32 	%f95, %r99;
	add.s64 	%rd46, %rd53, 22528;
	// begin inline asm
	ld.global.nc.u32 %r100, [%rd46];
	// end inline asm
	mov.b32 	%f96, %r100;
	add.s64 	%rd47, %rd53, 24576;
	// begin inline asm
	ld.global.nc.u32 %r101, [%rd47];
	// end inline asm
	mov.b32 	%f97, %r101;
	add.s64 	%rd48, %rd53, 26624;
	// begin inline asm
	ld.global.nc.u32 %r102, [%rd48];
	// end inline asm
	mov.b32 	%f98, %r102;
	add.s64 	%rd49, %rd53, 28672;
	// begin inline asm
	ld.global.nc.u32 %r103, [%rd49];
	// end inline asm
	mov.b32 	%f99, %r103;
	add.s64 	%rd50, %rd53, 30720;
	// begin inline asm
	ld.global.nc.u32 %r104, [%rd50];
	// end inline asm
	mov.b32 	%f100, %r104;
	add.f32 	%f101, %f535, %f85;
	add.f32 	%f102, %f86, %f87;
	add.f32 	%f103, %f88, %f89;
	add.f32 	%f104, %f90, %f91;
	add.f32 	%f105, %f92, %f93;
	add.f32 	%f106, %f94, %f95;
	add.f32 	%f107, %f96, %f97;
	add.f32 	%f108, %f98, %f99;
	add.f32 	%f109, %f101, %f102;
	add.f32 	%f110, %f103, %f104;
	add.f32 	%f111, %f105, %f106;
	add.f32 	%f112, %f107, %f108;
	add.f32 	%f113, %f109, %f110;
	add.f32 	%f114, %f111, %f112;
	add.f32 	%f115, %f113, %f114;
	add.f32 	%f535, %f115, %f100;
	sub.s32 	%r106, %r70, %r344;
	setp.lt.u32 	%p5, %r106, 8192;
	@%p5 bra 	$L__BB2_70;
	add.s32 	%r344, %r344, 8192;
	setp.le.u32 	%p6, %r344, %r49;
	@%p6 bra 	$L__BB2_60;
$L__BB2_62:
	setp.le.u32 	%p7, %r70, %r344;
	@%p7 bra 	$L__BB2_70;
	sub.s32 	%r53, %r70, %r344;
	setp.ge.s32 	%p8, %r48, %r53;
	@%p8 bra 	$L__BB2_70;
	not.b32 	%r107, %r48;
	add.s32 	%r108, %r70, %r107;
	sub.s32 	%r54, %r108, %r344;
	and.b32  	%r109, %r54, 1536;
	setp.eq.s32 	%p9, %r109, 1536;
	mov.u32 	%r348, %r48;
	@%p9 bra 	$L__BB2_67;
	add.s32 	%r346, %r48, %r344;
	shr.u32 	%r110, %r54, 9;
	add.s32 	%r111, %r110, 1;
	and.b32  	%r112, %r111, 3;
	neg.s32 	%r345, %r112;
	mov.u32 	%r348, %r48;
$L__BB2_66:
	.pragma "nounroll";
	mul.wide.u32 	%rd55, %r346, 4;
	add.s64 	%rd54, %rd15, %rd55;
	// begin inline asm
	ld.global.nc.u32 %r113, [%rd54];
	// end inline asm
	mov.b32 	%f117, %r113;
	add.f32 	%f535, %f535, %f117;
	add.s32 	%r348, %r348, 512;
	add.s32 	%r346, %r346, 512;
	add.s32 	%r345, %r345, 1;
	setp.ne.s32 	%p10, %r345, 0;
	@%p10 bra 	$L__BB2_66;
$L__BB2_67:
	setp.lt.u32 	%p11, %r54, 1536;
	@%p11 bra 	$L__BB2_70;
	add.s32 	%r350, %r348, 1024;
	add.s32 	%r349, %r348, %r344;
$L__BB2_69:
	mul.wide.u32 	%rd60, %r349, 4;
	add.s64 	%rd56, %rd15, %rd60;
	// begin inline asm
	ld.global.nc.u32 %r114, [%rd56];
	// end inline asm
	mov.b32 	%f118, %r114;
	add.f32 	%f119, %f535, %f118;
	add.s32 	%r118, %r349, 512;
	mul.wide.u32 	%rd61, %r118, 4;
	add.s64 	%rd57, %rd15, %rd61;
	// begin inline asm
	ld.global.nc.u32 %r115, [%rd57];
	// end inline asm
	mov.b32 	%f120, %r115;
	add.f32 	%f121, %f119, %f120;
	add.s32 	%r119, %r349, 1024;
	mul.wide.u32 	%rd62, %r119, 4;
	add.s64 	%rd58, %rd15, %rd62;
	// begin inline asm
	ld.global.nc.u32 %r116, [%rd58];
	// end inline asm
	mov.b32 	%f122, %r116;
	add.f32 	%f123, %f121, %f122;
	add.s32 	%r120, %r349, 1536;
	mul.wide.u32 	%rd63, %r120, 4;
	add.s64 	%rd59, %rd15, %rd63;
	// begin inline asm
	ld.global.nc.u32 %r117, [%rd59];
	// end inline asm
	mov.b32 	%f124, %r117;
	add.f32 	%f535, %f123, %f124;
	add.s32 	%r68, %r350, 2048;
	add.s32 	%r121, %r350, 1024;
	add.s32 	%r349, %r349, 2048;
	setp.lt.s32 	%p12, %r121, %r53;
	mov.u32 	%r350, %r68;
	@%p12 bra 	$L__BB2_69;
$L__BB2_70:
	// begin inline asm
	mov.u32 %r122, %laneid;
	// end inline asm
	mov.b32 	%r123, 1;
	mov.b32 	%r136, 31;
	mov.b32 	%r137, -1;
	// begin inline asm
	{  .reg .f32 r0;  .reg .pred p;  shfl.sync.down.b32 r0|p, %f535, %r123, %r136, %r137;  @p add.f32 r0, r0, %f535;  mov.f32 %f125, r0;}
	// end inline asm
	mov.b32 	%r126, 2;
	// begin inline asm
	{  .reg .f32 r0;  .reg .pred p;  shfl.sync.down.b32 r0|p, %f125, %r126, %r136, %r137;  @p add.f32 r0, r0, %f125;  mov.f32 %f128, r0;}
	// end inline asm
	mov.b32 	%r129, 4;
	// begin inline asm
	{  .reg .f32 r0;  .reg .pred p;  shfl.sync.down.b32 r0|p, %f128, %r129, %r136, %r137;  @p add.f32 r0, r0, %f128;  mov.f32 %f131, r0;}
	// end inline asm
	mov.b32 	%r132, 8;
	// begin inline asm
	{  .reg .f32 r0;  .reg .pred p;  shfl.sync.down.b32 r0|p, %f131, %r132, %r136, %r137;  @p add.f32 r0, r0, %f131;  mov.f32 %f134, r0;}
	// end inline asm
	mov.b32 	%r135, 16;
	// begin inline asm
	{  .reg .f32 r0;  .reg .pred p;  shfl.sync.down.b32 r0|p, %f134, %r135, %r136, %r137;  @p add.f32 r0, r0, %f134;  mov.f32 %f536, r0;}
	// end inline asm
	setp.ne.s32 	%p13, %r122, 0;
	@%p13 bra 	$L__BB2_72;
	shr.u32 	%r138, %r48, 3;
	and.b32  	%r139, %r138, 124;
	mov.u32 	%r140, _ZZN3cub18CUB_300001_SM_10006detail6reduce28DeviceReduceSingleTileKernelINS2_10policy_hubIfjN4cuda3std3__44plusIvEEE10Policy1000EPfSC_jS9_ffNS7_10__identityEEEvT0_T1_T2_T3_T4_T6_E12temp_storage;
	add.s32 	%r141, %r140, %r139;
	st.shared.f32 	[%r141+16], %f536;
$L__BB2_72:
	bar.sync 	0;
	setp.ne.s32 	%p14, %r48, 0;
	@%p14 bra 	$L__BB2_74;
	ld.shared.f32 	%f140, [_ZZN3cub18CUB_300001_SM_10006detail6reduce28DeviceReduceSingleTileKernelINS2_10policy_hubIfjN4cuda3std3__44plusIvEEE10Policy1000EPfSC_jS9_ffNS7_10__identityEEEvT0_T1_T2_T3_T4_T6_E12temp_storage+20];
	add.f32 	%f141, %f536, %f140;
	ld.shared.f32 	%f142, [_ZZN3cub18CUB_300001_SM_10006detail6reduce28DeviceReduceSingleTileKernelINS2_10policy_hubIfjN4cuda3std3__44plusIvEEE10Policy1000EPfSC_jS9_ffNS7_10__identityEEEvT0_T1_T2_T3_T4_T6_E12temp_storage+24];
	add.f32 	%f143, %f141, %f142;
	ld.shared.f32 	%f144, [_ZZN3cub18CUB_300001_SM_10006detail6reduce28DeviceReduceSingleTileKernelINS2_10policy_hubIfjN4cuda3std3__44plusIvEEE10Policy1000EPfSC_jS9_ffNS7_10__identityEEEvT0_T1_T2_T3_T4_T6_E12temp_storage+28];
	add.f32 	%f145, %f143, %f144;
	ld.shared.f32 	%f146, [_ZZN3cub18CUB_300001_SM_10006detail6reduce28DeviceReduceSingleTileKernelINS2_10policy_hubIfjN4cuda3std3__44plusIvEEE10Policy1000EPfSC_jS9_ffNS7_10__identityEEEvT0_T1_T2_T3_T4_T6_E12temp_storage+32];
	add.f32 	%f147, %f145, %f146;
	ld.shared.f32 	%f148, [_ZZN3cub18CUB_300001_SM_10006detail6reduce28DeviceReduceSingleTileKernelINS2_10policy_hubIfjN4cuda3std3__44plusIvEEE10Policy1000EPfSC_jS9_ffNS7_10__identityEEEvT0_T1_T2_T3_T4_T6_E12temp_storage+36];
	add.f32 	%f149, %f147, %f148;
	ld.shared.f32 	%f150, [_ZZN3cub18CUB_300001_SM_10006detail6reduce28DeviceReduceSingleTileKernelINS2_10policy_hubIfjN4cuda3std3__44plusIvEEE10Policy1000EPfSC_jS9_ffNS7_10__identityEEEvT0_T1_T2_T3_T4_T6_E12temp_storage+40];
	add.f32 	%f151, %f149, %f150;
	ld.shared.f32 	%f152, [_ZZN3cub18CUB_300001_SM_10006detail6reduce28DeviceReduceSingleTileKernelINS2_10policy_hubIfjN4cuda3std3__44plusIvEEE10Policy1000EPfSC_jS9_ffNS7_10__identityEEEvT0_T1_T2_T3_T4_T6_E12temp_storage+44];
	add.f32 	%f153, %f151, %f152;
	ld.shared.f32 	%f154, [_ZZN3cub18CUB_300001_SM_10006detail6reduce28DeviceReduceSingleTileKernelINS2_10policy_hubIfjN4cuda3std3__44plusIvEEE10Policy1000EPfSC_jS9_ffNS7_10__identityEEEvT0_T1_T2_T3_T4_T6_E12temp_storage+48];
	add.f32 	%f155, %f153, %f154;
	ld.shared.f32 	%f156, [_ZZN3cub18CUB_300001_SM_10006detail6reduce28DeviceReduceSingleTileKernelINS2_10policy_hubIfjN4cuda3std3__44plusIvEEE10Policy1000EPfSC_jS9_ffNS7_10__identityEEEvT0_T1_T2_T3_T4_T6_E12temp_storage+52];
	add.f32 	%f157, %f155, %f156;
	ld.shared.f32 	%f158, [_ZZN3cub18CUB_300001_SM_10006detail6reduce28DeviceReduceSingleTileKernelINS2_10policy_hubIfjN4cuda3std3__44plusIvEEE10Policy1000EPfSC_jS9_ffNS7_10__identityEEEvT0_T1_T2_T3_T4_T6_E12temp_storage+56];
	add.f32 	%f159, %f157, %f158;
	ld.shared.f32 	%f160, [_ZZN3cub18CUB_300001_SM_10006detail6reduce28DeviceReduceSingleTileKernelINS2_10policy_hubIfjN4cuda3std3__44plusIvEEE10Policy1000EPfSC_jS9_ffNS7_10__identityEEEvT0_T1_T2_T3_T4_T6_E12temp_storage+60];
	add.f32 	%f161, %f159, %f160;
	ld.shared.f32 	%f162, [_ZZN3cub18CUB_300001_SM_10006detail6reduce28DeviceReduceSingleTileKernelINS2_10policy_hubIfjN4cuda3std3__44plusIvEEE10Policy1000EPfSC_jS9_ffNS7_10__identityEEEvT0_T1_T2_T3_T4_T6_E12temp_storage+64];
	add.f32 	%f163, %f161, %f162;
	ld.shared.f32 	%f164, [_ZZN3cub18CUB_300001_SM_10006detail6reduce28DeviceReduceSingleTileKernelINS2_10policy_hubIfjN4cuda3std3__44plusIvEEE10Policy1000EPfSC_jS9_ffNS7_10__identityEEEvT0_T1_T2_T3_T4_T6_E12temp_storage+68];
	add.f32 	%f165, %f163, %f164;
	ld.shared.f32 	%f166, [_ZZN3cub18CUB_300001_SM_10006detail6reduce28DeviceReduceSingleTileKernelINS2_10policy_hubIfjN4cuda3std3__44plusIvEEE10Policy1000EPfSC_jS9_ffNS7_10__identityEEEvT0_T1_T2_T3_T4_T6_E12temp_storage+72];
	add.f32 	%f167, %f165, %f166;
	ld.shared.f32 	%f168, [_ZZN3cub18CUB_300001_SM_10006detail6reduce28DeviceReduceSingleTileKernelINS2_10policy_hubIfjN4cuda3std3__44plusIvEEE10Policy1000EPfSC_jS9_ffNS7_10__identityEEEvT0_T1_T2_T3_T4_T6_E12temp_storage+76];
	add.f32 	%f536, %f167, %f168;
$L__BB2_74:
	mov.u32 	%r323, %tid.x;
	setp.ne.s32 	%p81, %r323, 0;
	@%p81 bra 	$L__BB2_76;
	add.f32 	%f509, %f54, %f536;
	st.global.f32 	[%rd1], %f509;
$L__BB2_76:
	ret;

}
	// .globl	_ZN3cub18CUB_300001_SM_10006detail6reduce18DeviceReduceKernelINS2_10policy_hubIfjN4cuda3std3__44plusIvEEE10Policy1000EPfjS9_fNS7_10__identityEEEvT0_PT3_T1_NS0_13GridEvenShareISH_EET2_T4_
.visible .entry _ZN3cub18CUB_300001_SM_10006detail6reduce18DeviceReduceKernelINS2_10policy_hubIfjN4cuda3std3__44plusIvEEE10Policy1000EPfjS9_fNS7_10__identityEEEvT0_PT3_T1_NS0_13GridEvenShareISH_EET2_T4_(
	.param .u64 .ptr .align 1 _ZN3cub18CUB_300001_SM_10006detail6reduce18DeviceReduceKernelINS2_10policy_hubIfjN4cuda3std3__44plusIvEEE10Policy1000EPfjS9_fNS7_10__identityEEEvT0_PT3_T1_NS0_13GridEvenShareISH_EET2_T4__param_0,
	.param .u64 .ptr .align 1 _ZN3cub18CUB_300001_SM_10006detail6reduce18DeviceReduceKernelINS2_10policy_hubIfjN4cuda3std3__44plusIvEEE10Policy1000EPfjS9_fNS7_10__identityEEEvT0_PT3_T1_NS0_13GridEvenShareISH_EET2_T4__param_1,
	.param .u32 _ZN3cub18CUB_300001_SM_10006detail6reduce18DeviceReduceKernelINS2_10policy_hubIfjN4cuda3std3__44plusIvEEE10Policy1000EPfjS9_fNS7_10__identityEEEvT0_PT3_T1_NS0_13GridEvenShareISH_EET2_T4__param_2,
	.param .align 4 .b8 _ZN3cub18CUB_300001_SM_10006detail6reduce18DeviceReduceKernelINS2_10policy_hubIfjN4cuda3std3__44plusIvEEE10Policy1000EPfjS9_fNS7_10__identityEEEvT0_PT3_T1_NS0_13GridEvenShareISH_EET2_T4__param_3[40],
	.param .align 1 .b8 _ZN3cub18CUB_300001_SM_10006detail6reduce18DeviceReduceKernelINS2_10policy_hubIfjN4cuda3std3__44plusIvEEE10Policy1000EPfjS9_fNS7_10__identityEEEvT0_PT3_T1_NS0_13GridEvenShareISH_EET2_T4__param_4[1],
	.param .align 1 .b8 _ZN3cub18CUB_300001_SM_10006detail6reduce18DeviceReduceKernelINS2_10policy_hubIfjN4cuda3std3__44plusIvEEE10Policy1000EPfjS9_fNS7_10__identityEEEvT0_PT3_T1_NS0_13GridEvenShareISH_EET2_T4__param_5[1]
)
.maxntid 512
{
	.reg .pred 	%p<81>;
	.reg .b32 	%r<410>;
	.reg .b32 	%f<531>;
	.reg .b64 	%rd<120>;
	// demoted variable
	.shared .align 4 .b8 _ZZN3cub18CUB_300001_SM_10006detail6reduce18DeviceReduceKernelINS2_10policy_hubIfjN4cuda3std3__44plusIvEEE10Policy1000EPfjS9_fNS7_10__identityEEEvT0_PT3_T1_NS0_13GridEvenShareISH_EET2_T4_E12temp_storage[84];
	ld.param.u32 	%r1, [_ZN3cub18CUB_300001_SM_10006detail6reduce18DeviceReduceKernelINS2_10policy_hubIfjN4cuda3std3__44plusIvEEE10Policy1000EPfjS9_fNS7_10__identityEEEvT0_PT3_T1_NS0_13GridEvenShareISH_EET2_T4__param_3+20];
	ld.param.u64 	%rd1, [_ZN3cub18CUB_300001_SM_10006detail6reduce18DeviceReduceKernelINS2_10policy_hubIfjN4cuda3std3__44plusIvEEE10Policy1000EPfjS9_fNS7_10__identityEEEvT0_PT3_T1_NS0_13GridEvenShareISH_EET2_T4__param_0];
	ld.param.u32 	%r2, [_ZN3cub18CUB_300001_SM_10006detail6reduce18DeviceReduceKernelINS2_10policy_hubIfjN4cuda3std3__44plusIvEEE10Policy1000EPfjS9_fNS7_10__identityEEEvT0_PT3_T1_NS0_13GridEvenShareISH_EET2_T4__param_3+24];
	mov.u32 	%r3, %ctaid.x;
	shl.b32 	%r4, %r2, 13;
	shl.b32 	%r5, %r3, 13;
	and.b64  	%rd3, %rd1, 7;
	setp.ne.s64 	%p1, %rd3, 0;
	@%p1 bra 	$L__BB3_36;
	sub.s32 	%r6, %r1, %r5;
	setp.gt.u32 	%p41, %r6, 8191;
	@%p41 bra 	$L__BB3_20;
	mov.u32 	%r7, %tid.x;
	setp.ge.u32 	%p53, %r7, %r6;
	mov.f32 	%f511, 0f00000000;
	mov.u32 	%r380, %r7;
	@%p53 bra 	$L__BB3_4;
	add.s32 	%r315, %r5, %r7;
	mul.wide.u32 	%rd105, %r315, 4;
	add.s64 	%rd104, %rd1, %rd105;
	// begin inline asm
	ld.global.nc.u32 %r314, [%rd104];
	// end inline asm
	mov.b32 	%f511, %r314;
	add.s32 	%r380, %r7, 512;
$L__BB3_4:
	setp.ge.u32 	%p54, %r380, %r6;
	@%p54 bra 	$L__BB3_11;
	not.b32 	%r316, %r380;
	add.s32 	%r10, %r1, %r316;
	and.b32  	%r317, %r10, 1536;
	setp.eq.s32 	%p55, %r317, 1536;
	@%p55 bra 	$L__BB3_8;
	add.s32 	%r378, %r380, %r5;
	shr.u32 	%r318, %r10, 9;
	add.s32 	%r319, %r318, 1;
	and.b32  	%r320, %r319, 3;
	neg.s32 	%r377, %r320;
$L__BB3_7:
	.pragma "nounroll";
	mul.wide.u32 	%rd107, %r378, 4;
	add.s64 	%rd106, %rd1, %rd107;
	// begin inline asm
	ld.global.nc.u32 %r321, [%rd106];
	// end inline asm
	mov.b32 	%f395, %r321;
	add.f32 	%f511, %f511, %f395;
	add.s32 	%r380, %r380, 512;
	add.s32 	%r378, %r378, 512;
	add.s32 	%r377, %r377, 1;
	setp.ne.s32 	%p56, %r377, 0;
	@%p56 bra 	$L__BB3_7;
$L__BB3_8:
	sub.s32 	%r322, %r10, %r5;
	setp.lt.u32 	%p57, %r322, 1536;
	@%p57 bra 	$L__BB3_11;
	add.s32 	%r382, %r380, 1024;
	add.s32 	%r381, %r380, %r5;
$L__BB3_10:
	mul.wide.u32 	%rd112, %r381, 4;
	add.s64 	%rd108, %rd1, %rd112;
	// begin inline asm
	ld.global.nc.u32 %r323, [%rd108];
	// end inline asm
	mov.b32 	%f396, %r323;
	add.f32 	%f397, %f511, %f396;
	add.s32 	%r327, %r381, 512;
	mul.wide.u32 	%rd113, %r327, 4;
	add.s64 	%rd109, %rd1, %rd113;
	// begin inline asm
	ld.global.nc.u32 %r324, [%rd109];
	// end inline asm
	mov.b32 	%f398, %r324;
	add.f32 	%f399, %f397, %f398;
	add.s32 	%r328, %r381, 1024;
	mul.wide.u32 	%rd114, %r328, 4;
	add.s64 	%rd110, %rd1, %rd114;
	// begin inline asm
	ld.global.nc.u32 %r325, [%rd110];
	// end inline asm
	mov.b32 	%f400, %r325;
	add.f32 	%f401, %f399, %f400;
	add.s32 	%r329, %r381, 1536;
	mul.wide.u32 	%rd115, %r329, 4;
	add.s64 	%rd111, %rd1, %rd115;
	// begin inline asm
	ld.global.nc.u32 %r326, [%rd111];
	// end inline asm
	mov.b32 	%f402, %r326;
	add.f32 	%f511, %f401, %f402;
	add.s32 	%r24, %r382, 2048;
	add.s32 	%r330, %r382, 1024;
	add.s32 	%r381, %r381, 2048;
	setp.lt.s32 	%p58, %r330, %r6;
	mov.u32 	%r382, %r24;
	@%p58 bra 	$L__BB3_10;
$L__BB3_11:
	setp.lt.u32 	%p59, %r6, 512;
	@%p59 bra 	$L__BB3_16;
	// begin inline asm
	mov.u32 %r355, %laneid;
	// end inline asm
	mov.b32 	%r356, 1;
	mov.b32 	%r369, 31;
	mov.b32 	%r370, -1;
	// begin inline asm
	{  .reg .f32 r0;  .reg .pred p;  shfl.sync.down.b32 r0|p, %f511, %r356, %r369, %r370;  @p add.f32 r0, r0, %f511;  mov.f32 %f462, r0;}
	// end inline asm
	mov.b32 	%r359, 2;
	// begin inline asm
	{  .reg .f32 r0;  .reg .pred p;  shfl.sync.down.b32 r0|p, %f462, %r359, %r369, %r370;  @p add.f32 r0, r0, %f462;  mov.f32 %f465, r0;}
	// end inline asm
	mov.b32 	%r362, 4;
	// begin inline asm
	{  .reg .f32 r0;  .reg .pred p;  shfl.sync.down.b32 r0|p, %f465, %r362, %r369, %r370;  @p add.f32 r0, r0, %f465;  mov.f32 %f468, r0;}
	// end inline asm
	mov.b32 	%r365, 8;
	// begin inline asm
	{  .reg .f32 r0;  .reg .pred p;  shfl.sync.down.b32 r0|p, %f468, %r365, %r369, %r370;  @p add.f32 r0, r0, %f468;  mov.f32 %f471, r0;}
	// end inline asm
	mov.b32 	%r368, 16;
	// begin inline asm
	{  .reg .f32 r0;  .reg .pred p;  shfl.sync.down.b32 r0|p, %f471, %r368, %r369, %r370;  @p add.f32 r0, r0, %f471;  mov.f32 %f530, r0;}
	// end inline asm
	setp.ne.s32 	%p78, %r355, 0;
	@%p78 bra 	$L__BB3_14;
	shr.u32 	%r371, %r7, 3;
	and.b32  	%r372, %r371, 124;
	mov.u32 	%r373, _ZZN3cub18CUB_300001_SM_10006detail6reduce18DeviceReduceKernelINS2_10policy_hubIfjN4cuda3std3__44plusIvEEE10Policy1000EPfjS9_fNS7_10__identityEEEvT0_PT3_T1_NS0_13GridEvenShareISH_EET2_T4_E12temp_storage;
	add.s32 	%r374, %r373, %r372;
	st.shared.f32 	[%r374+16], %f530;
$L__BB3_14:
	bar.sync 	0;
	setp.ne.s32 	%p79, %r7, 0;
	@%p79 bra 	$L__BB3_71;
	ld.shared.f32 	%f477, [_ZZN3cub18CUB_300001_SM_10006detail6reduce18DeviceReduceKernelINS2_10policy_hubIfjN4cuda3std3__44plusIvEEE10Policy1000EPfjS9_fNS7_10__identityEEEvT0_PT3_T1_NS0_13GridEvenShareISH_EET2_T4_E12temp_storage+20];
	add.f32 	%f478, %f530, %f477;
	ld.shared.f32 	%f479, [_ZZN3cub18CUB_300001_SM_10006detail6reduce18DeviceReduceKernelINS2_10policy_hubIfjN4cuda3std3__44plusIvEEE10Policy1000EPfjS9_fNS7_10__identityEEEvT0_PT3_T1_NS0_13GridEvenShareISH_EET2_T4_E12temp_storage+24];
	add.f32 	%f480, %f478, %f479;
	ld.shared.f32 	%f481, [_ZZN3cub18CUB_300001_SM_10006detail6reduce18DeviceReduceKernelINS2_10policy_hubIfjN4cuda3std3__44plusIvEEE10Policy1000EPfjS9_fNS7_10__identityEEEvT0_PT3_T1_NS0_13GridEvenShareISH_EET2_T4_E12temp_storage+28];
	add.f32 	%f482, %f480, %f481;
	ld.shared.f32 	%f483, [_ZZN3cub18CUB_300001_SM_10006detail6reduce18DeviceReduceKernelINS2_10policy_hubIfjN4cuda3std3__44plusIvEEE10Policy1000EPfjS9_fNS7_10__identityEEEvT0_PT3_T1_NS0_13GridEvenShareISH_EET2_T4_E12temp_storage+32];
	add.f32 	%f484, %f482, %f483;
	ld.shared.f32 	%f485, [_ZZN3cub18CUB_300001_SM_10006detail6reduce18DeviceReduceKernelINS2_10policy_hubIfjN4cuda3std3__44plusIvEEE10Policy1000EPfjS9_fNS7_10__identityEEEvT0_PT3_T1_NS0_13GridEvenShareISH_EET2_T4_E12temp_storage+36];
	add.f32 	%f486, %f484, %f485;
	ld.shared.f32 	%f487, [_ZZN3cub18CUB_300001_SM_10006detail6reduce18DeviceReduceKernelINS2_10policy_hubIfjN4cuda3std3__44plusIvEEE10Policy1000EPfjS9_fNS7_10__identityEEEvT0_PT3_T1_NS0_13GridEvenShareISH_EET2_T4_E12temp_storage+40];
	add.f32 	%f488, %f486, %f487;
	ld.shared.f32 	%f489, [_ZZN3cub18CUB_300001_SM_10006detail6reduce18DeviceReduceKernelINS2_10policy_hubIfjN4cuda3std3__44plusIvEEE10Policy1000EPfjS9_fNS7_10__identityEEEvT0_PT3_T1_NS0_13GridEvenShareISH_EET2_T4_E12temp_storage+44];
	add.f32 	%f490, %f488, %f489;
	ld.shared.f32 	%f491, [_ZZN3cub18CUB_300001_SM_10006detail6reduce18DeviceReduceKernelINS2_10policy_hubIfjN4cuda3std3__44plusIvEEE10Policy1000EPfjS9_fNS7_10__identityEEEvT0_PT3_T1_NS0_13GridEvenShareISH_EET2_T4_E12temp_storage+48];
	add.f32 	%f492, %f490, %f491;
	ld.shared.f32 	%f493, [_ZZN3cub18CUB_300001_SM_10006detail6reduce18DeviceReduceKernelINS2_10policy_hubIfjN4cuda3std3__44plusIvEEE10Policy1000EPfjS9_fNS7_10__identityEEEvT0_PT3_T1_NS0_13GridEvenShareISH_EET2_T4_E12temp_storage+52];
	add.f32 	%f494, %f492, %f493;
	ld.shared.f32 	%f495, [_ZZN3cub18CUB_300001_SM_10006detail6reduce18DeviceReduceKernelINS2_10policy_hubIfjN4cuda3std3__44plusIvEEE10Policy1000EPfjS9_fNS7_10__identityEEEvT0_PT3_T1_NS0_13GridEvenShareISH_EET2_T4_E12temp_storage+56];
	add.f32 	%f496, %f494, %f495;
	ld.shared.f32 	%f497, [_ZZN3cub18CUB_300001_SM_10006detail6reduce18DeviceReduceKernelINS2_10policy_hubIfjN4cuda3std3__44plusIvEEE10Policy1000EPfjS9_fNS7_10__identityEEEvT0_PT3_T1_NS0_13GridEvenShareISH_EET2_T4_E12temp_storage+60];
	add.f32 	%f498, %f496, %f497;
	ld.shared.f32 	%f499, [_ZZN3cub18CUB_300001_SM_10006detail6reduce18DeviceReduceKernelINS2_10policy_hubIfjN4cuda3std3__44plusIvEEE10Policy1000EPfjS9_fNS7_10__identityEEEvT0_PT3_T1_NS0_13GridEvenShareISH_EET2_T4_E12temp_storage+64];
	add.f32 	%f500, %f498, %f499;
	ld.shared.f32 	%f501, [_ZZN3cub18CUB_300001_SM_10006detail6reduce18DeviceReduceKernelINS2_10policy_hubIfjN4cuda3std3__44plusIvEEE10Policy1000EPfjS9_fNS7_10__identityEEEvT0_PT3_T1_NS0_13GridEvenShareISH_EET2_T4_E12temp_storage+68];
	add.f32 	%f502, %f500, %f501;
	ld.shared.f32 	%f503, [_ZZN3cub18CUB_300001_SM_10006detail6reduce18DeviceReduceKernelINS2_10policy_hubIfjN4cuda3std3__44plusIvEEE10Policy1000EPfjS9_fNS7_10__identityEEEvT0_PT3_T1_NS0_13GridEvenShareISH_EET2_T4_E12temp_storage+72];
	add.f32 	%f504, %f502, %f503;
	ld.shared.f32 	%f505, [_ZZN3cub18CUB_300001_SM_10006detail6reduce18DeviceReduceKernelINS2_10policy_hubIfjN4cuda3std3__44plusIvEEE10Policy1000EPfjS9_fNS7_10__identityEEEvT0_PT3_T1_NS0_13GridEvenShareISH_EET2_T4_E12temp_storage+76];
	add.f32 	%f530, %f504, %f505;
	bra.uni 	$L__BB3_71;
$L__BB3_16:
	// begin inline asm
	mov.u32 %r331, %laneid;
	// end inline asm
	and.b32  	%r347, %r7, 992;
	add.s32 	%r348, %r347, 32;
	setp.gt.u32 	%p60, %r348, %r6;
	not.b32 	%r349, %r347;
	add.s32 	%r350, %r6, %r349;
	selp.b32 	%r345, %r350, 31, %p60;
	mov.b32 	%r332, 1;
	mov.b32 	%r346, -1;
	// begin inline asm
	{  .reg .f32 r0;  .reg .pred p;  shfl.sync.down.b32 r0|p, %f511, %r332, %r345, %r346;  @p add.f32 r0, r0, %f511;  mov.f32 %f403, r0;}
	// end inline asm
	mov.b32 	%r335, 2;
	// begin inline asm
	{  .reg .f32 r0;  .reg .pred p;  shfl.sync.down.b32 r0|p, %f403, %r335, %r345, %r346;  @p add.f32 r0, r0, %f403;  mov.f32 %f406, r0;}
	// end inline asm
	mov.b32 	%r338, 4;
	// begin inline asm
	{  .reg .f32 r0;  .reg .pred p;  shfl.sync.down.b32 r0|p, %f406, %r338, %r345, %r346;  @p add.f32 r0, r0, %f406;  mov.f32 %f409, r0;}
	// end inline asm
	mov.b32 	%r341, 8;
	// begin inline asm
	{  .reg .f32 r0;  .reg .pred p;  shfl.sync.down.b32 r0|p, %f409, %r341, %r345, %r346;  @p add.f32 r0, r0, %f409;  mov.f32 %f412, r0;}
	// end inline asm
	mov.b32 	%r344, 16;
	// begin inline asm
	{  .reg .f32 r0;  .reg .pred p;  shfl.sync.down.b32 r0|p, %f412, %r344, %r345, %r346;  @p add.f32 r0, r0, %f412;  mov.f32 %f530, r0;}
	// end inline asm
	setp.ne.s32 	%p61, %r331, 0;
	@%p61 bra 	$L__BB3_18;
	shr.u32 	%r351, %r7, 3;
	and.b32  	%r352, %r351, 124;
	mov.u32 	%r353, _ZZN3cub18CUB_300001_SM_10006detail6reduce18DeviceReduceKernelINS2_10policy_hubIfjN4cuda3std3__44plusIvEEE10Policy1000EPfjS9_fNS7_10__identityEEEvT0_PT3_T1_NS0_13GridEvenShareISH_EET2_T4_E12temp_storage;
	add.s32 	%r354, %r353, %r352;
	st.shared.f32 	[%r354+16], %f530;
$L__BB3_18:
	bar.sync 	0;
	setp.ne.s32 	%p62, %r7, 0;
	@%p62 bra 	$L__BB3_71;
	setp.gt.u32 	%p63, %r6, 32;
	ld.shared.f32 	%f418, [_ZZN3cub18CUB_300001_SM_10006detail6reduce18DeviceReduceKernelINS2_10policy_hubIfjN4cuda3std3__44plusIvEEE10Policy1000EPfjS9_fNS7_10__identityEEEvT0_PT3_T1_NS0_13GridEvenShareISH_EET2_T4_E12temp_storage+20];
	add.f32 	%f419, %f530, %f418;
	selp.f32 	%f420, %f419, %f530, %p63;
	setp.gt.u32 	%p64, %r6, 64;
	ld.shared.f32 	%f421, [_ZZN3cub18CUB_300001_SM_10006detail6reduce18DeviceReduceKernelINS2_10policy_hubIfjN4cuda3std3__44plusIvEEE10Policy1000EPfjS9_fNS7_10__identityEEEvT0_PT3_T1_NS0_13GridEvenShareISH_EET2_T4_E12temp_storage+24];
	add.f32 	%f422, %f421, %f420;
	selp.f32 	%f423, %f422, %f420, %p64;
	setp.gt.u32 	%p65, %r6, 96;
	ld.shared.f32 	%f424, [_ZZN3cub18CUB_300001_SM_10006detail6reduce18DeviceReduceKernelINS2_10policy_hubIfjN4cuda3std3__44plusIvEEE10Policy1000EPfjS9_fNS7_10__identityEEEvT0_PT3_T1_NS0_13GridEvenShareISH_EET2_T4_E12temp_storage+28];
	add.f32 	%f425, %f424, %f423;
	selp.f32 	%f426, %f425, %f423, %p65;
	setp.gt.u32 	%p66, %r6, 128;
	ld.shared.f32 	%f427, [_ZZN3cub18CUB_300001_SM_10006detail6reduce18DeviceReduceKernelINS2_10policy_hubIfjN4cuda3std3__44plusIvEEE10Policy1000EPfjS9_fNS7_10__identityEEEvT0_PT3_T1_NS0_13GridEvenShareISH_EET2_T4_E12temp_storage+32];
	add.f32 	%f428, %f427, %f426;
	selp.f32 	%f429, %f428, %f426, %p66;
	setp.gt.u32 	%p67, %r6, 160;
	ld.shared.f32 	%f430, [_ZZN3cub18CUB_300001_SM_10006detail6reduce18DeviceReduceKernelINS2_10policy_hubIfjN4cuda3std3__44plusIvEEE10Policy1000EPfjS9_fNS7_10__identityEEEvT0_PT3_T1_NS0_13GridEvenShareISH_EET2_T4_E12temp_storage+36];
	add.f32 	%f431, %f430, %f429;
	selp.f32 	%f432, %f431, %f429, %p67;
	setp.gt.u32 	%p68, %r6, 192;
	ld.shared.f32 	%f433, [_ZZN3cub18CUB_300001_SM_10006detail6reduce18DeviceReduceKernelINS2_10policy_hubIfjN4cuda3std3__44plusIvEEE10Policy1000EPfjS9_fNS7_10__identityEEEvT0_PT3_T1_NS0_13GridEvenShareISH_EET2_T4_E12temp_storage+40];
	add.f32 	%f434, %f433, %f432;
	selp.f32 	%f435, %f434, %f432, %p68;
	setp.gt.u32 	%p69, %r6, 224;
	ld.shared.f32 	%f436, [_ZZN3cub18CUB_300001_SM_10006detail6reduce18DeviceReduceKernelINS2_10policy_hubIfjN4cuda3std3__44plusIvEEE10Policy1000EPfjS9_fNS7_10__identityEEEvT0_PT3_T1_NS0_13GridEvenShareISH_EET2_T4_E12temp_storage+44];
	add.f32 	%f437, %f436, %f435;
	selp.f32 	%f438, %f437, %f435, %p69;
	setp.gt.u32 	%p70, %r6, 256;
	ld.shared.f32 	%f439, [_ZZN3cub18CUB_300001_SM_10006detail6reduce18DeviceReduceKernelINS2_10policy_hubIfjN4cuda3std3__44plusIvEEE10Policy1000EPfjS9_fNS7_10__identityEEEvT0_PT3_T1_NS0_13GridEvenShareISH_EET2_T4_E12temp_storage+48];
	add.f32 	%f440, %f439, %f438;
	selp.f32 	%f441, %f440, %f438, %p70;
	setp.gt.u32 	%p71, %r6, 288;
	ld.shared.f32 	%f442, [_ZZN3cub18CUB_300001_SM_10006detail6reduce18DeviceReduceKernelINS2_10policy_hubIfjN4cuda3std3__44plusIvEEE10Policy1000EPfjS9_fNS7_10__identityEEEvT0_PT3_T1_NS0_13GridEvenShareISH_EET2_T4_E12temp_storage+52];
	add.f32 	%f443, %f442, %f441;
	selp.f32 	%f444, %f443, %f441, %p71;
	setp.gt.u32 	%p72, %r6, 320;
	ld.shared.f32 	%f445, [_ZZN3cub18CUB_300001_SM_10006detail6reduce18DeviceReduceKernelINS2_10policy_hubIfjN4cuda3std3__44plusIvEEE10Policy1000EPfjS9_fNS7_10__identityEEEvT0_PT3_T1_NS0_13GridEvenShareISH_EET2_T4_E12temp_storage+56];
	add.f32 	%f446, %f445, %f444;
	selp.f32 	%f447, %f446, %f444, %p72;
	setp.gt.u32 	%p73, %r6, 352;
	ld.shared.f32 	%f448, [_ZZN3cub18CUB_300001_SM_10006detail6reduce18DeviceReduceKernelINS2_10policy_hubIfjN4cuda3std3__44plusIvEEE10Policy1000EPfjS9_fNS7_10__identityEEEvT0_PT3_T1_NS0_13GridEvenShareISH_EET2_T4_E12temp_storage+60];
	add.f32 	%f449, %f448, %f447;
	selp.f32 	%f450, %f449, %f447, %p73;
	setp.gt.u32 	%p74, %r6, 384;
	ld.shared.f32 	%f451, [_ZZN3cub18CUB_300001_SM_10006detail6reduce18DeviceReduceKernelINS2_10policy_hubIfjN4cuda3std3__44plusIvEEE10Policy1000EPfjS9_fNS7_10__identityEEEvT0_PT3_T1_NS0_13GridEvenShareISH_EET2_T4_E12temp_storage+64];
	add.f32 	%f452, %f451, %f450;
	selp.f32 	%f453, %f452, %f450, %p74;
	setp.gt.u32 	%p75, %r6, 416;
	ld.shared.f32 	%f454, [_ZZN3cub18CUB_300001_SM_10006detail6reduce18DeviceReduceKernelINS2_10policy_hubIfjN4cuda3std3__44plusIvEEE10Policy1000EPfjS9_fNS7_10__identityEEEvT0_PT3_T1_NS0_13GridEvenShareISH_EET2_T4_E12temp_storage+68];
	add.f32 	%f455, %f454, %f453;
	selp.f32 	%f456, %f455, %f453, %p75;
	setp.gt.u32 	%p76, %r6, 448;
	ld.shared.f32 	%f457, [_ZZN3cub18CUB_300001_SM_10006detail6reduce18DeviceReduceKernelINS2_10policy_hubIfjN4cuda3std3__44plusIvEEE10Policy1000EPfjS9_fNS7_10__identityEEEvT0_PT3_T1_NS0_13GridEvenShareISH_EET2_T4_E12temp_storage+72];
	add.f32 	%f458, %f457, %f456;
	selp.f32 	%f459, %f458, %f456, %p76;
	setp.gt.u32 	%p77, %r6, 480;
	ld.shared.f32 	%f460, [_ZZN3cub18CUB_300001_SM_10006detail6reduce18DeviceReduceKernelINS2_10policy_hubIfjN4cuda3std3__44plusIvEEE10Policy1000EPfjS9_fNS7_10__identityEEEvT0_PT3_T1_NS0_13GridEvenShareISH_EET2_T4_E12temp_storage+76];
	add.f32 	%f461, %f460, %f459;
	selp.f32 	%f530, %f461, %f459, %p77;
	bra.uni 	$L__BB3_71;
$L__BB3_20:
	mov.u32 	%r26, %tid.x;
	shl.b32 	%r27, %r26, 1;
	add.s32 	%r240, %r5, %r27;
	mul.wide.u32 	%rd76, %r240, 4;
	add.s64 	%rd61, %rd1, %rd76;
	// begin inline asm
	ld.global.nc.u64 %rd60, [%rd61];
	// end inline asm
	mov.b64 	{%r241, %r242}, %rd60;
	mov.b32 	%f279, %r242;
	mov.b32 	%f280, %r241;
	add.s64 	%rd63, %rd61, 4096;
	// begin inline asm
	ld.global.nc.u64 %rd62, [%rd63];
	// end inline asm
	mov.b64 	{%r243, %r244}, %rd62;
	mov.b32 	%f281, %r244;
	mov.b32 	%f282, %r243;
	add.s64 	%rd65, %rd61, 8192;
	// begin inline asm
	ld.global.nc.u64 %rd64, [%rd65];
	// end inline asm
	mov.b64 	{%r245, %r246}, %rd64;
	mov.b32 	%f283, %r246;
	mov.b32 	%f284, %r245;
	add.s64 	%rd67, %rd61, 12288;
	// begin inline asm
	ld.global.nc.u64 %rd66, [%rd67];
	// end inline asm
	mov.b64 	{%r247, %r248}, %rd66;
	mov.b32 	%f285, %r248;
	mov.b32 	%f286, %r247;
	add.s64 	%rd69, %rd61, 16384;
	// begin inline asm
	ld.global.nc.u64 %rd68, [%rd69];
	// end inline asm
	mov.b64 	{%r249, %r250}, %rd68;
	mov.b32 	%f287, %r250;
	mov.b32 	%f288, %r249;
	add.s64 	%rd71, %rd61, 20480;
	// begin inline asm
	ld.global.nc.u64 %rd70, [%rd71];
	// end inline asm
	mov.b64 	{%r251, %r252}, %rd70;
	mov.b32 	%f289, %r252;
	mov.b32 	%f290, %r251;
	add.s64 	%rd73, %rd61, 24576;
	// begin inline asm
	ld.global.nc.u64 %rd72, [%rd73];
	// end inline asm
	mov.b64 	{%r253, %r254}, %rd72;
	mov.b32 	%f291, %r254;
	mov.b32 	%f292, %r253;
	add.s64 	%rd75, %rd61, 28672;
	// begin inline asm
	ld.global.nc.u64 %rd74, [%rd75];
	// end inline asm
	mov.b64 	{%r255, %r256}, %rd74;
	mov.b32 	%f293, %r256;
	mov.b32 	%f294, %r255;
	add.f32 	%f295, %f280, %f279;
	add.f32 	%f296, %f282, %f281;
	add.f32 	%f297, %f284, %f283;
	add.f32 	%f298, %f286, %f285;
	add.f32 	%f299, %f288, %f287;
	add.f32 	%f300, %f290, %f289;
	add.f32 	%f301, %f292, %f291;
	add.f32 	%f302, %f294, %f293;
	add.f32 	%f303, %f295, %f296;
	add.f32 	%f304, %f297, %f298;
	add.f32 	%f305, %f299, %f300;
	add.f32 	%f306, %f301, %f302;
	add.f32 	%f307, %f303, %f304;
	add.f32 	%f308, %f305, %f306;
	add.f32 	%f517, %f307, %f308;
	setp.lt.u32 	%p42, %r6, %r4;
	@%p42 bra 	$L__BB3_32;
	add.s32 	%r28, %r4, %r5;
	add.s32 	%r384, %r28, 512;
	add.s32 	%r383, %r28, %r26;
	mov.b32 	%r385, 0;
$L__BB3_22:
	add.s32 	%r5, %r5, %r4;
	add.s32 	%r258, %r1, -8192;
	setp.gt.u32 	%p43, %r5, %r258;
	@%p43 bra 	$L__BB3_24;
	add.s32 	%r259, %r5, %r27;
	mul.wide.u32 	%rd93, %r259, 4;
	add.s64 	%rd78, %rd1, %rd93;
	// begin inline asm
	ld.global.nc.u64 %rd77, [%rd78];
	// end inline asm
	mov.b64 	{%r260, %r261}, %rd77;
	mov.b32 	%f309, %r261;
	mov.b32 	%f310, %r260;
	add.s64 	%rd80, %rd78, 4096;
	// begin inline asm
	ld.global.nc.u64 %rd79, [%rd80];
	// end inline asm
	mov.b64 	{%r262, %r263}, %rd79;
	mov.b32 	%f311, %r263;
	mov.b32 	%f312, %r262;
	add.s64 	%rd82, %rd78, 8192;
	// begin inline asm
	ld.global.nc.u64 %rd81, [%rd82];
	// end inline asm
	mov.b64 	{%r264, %r265}, %rd81;
	mov.b32 	%f313, %r265;
	mov.b32 	%f314, %r264;
	add.s64 	%rd84, %rd78, 12288;
	// begin inline asm
	ld.global.nc.u64 %rd83, [%rd84];
	// end inline asm
	mov.b64 	{%r266, %r267}, %rd83;
	mov.b32 	%f315, %r267;
	mov.b32 	%f316, %r266;
	add.s64 	%rd86, %rd78, 16384;
	// begin inline asm
	ld.global.nc.u64 %rd85, [%rd86];
	// end inline asm
	mov.b64 	{%r268, %r269}, %rd85;
	mov.b32 	%f317, %r269;
	mov.b32 	%f318, %r268;
	add.s64 	%rd88, %rd78, 20480;
	// begin inline asm
	ld.global.nc.u64 %rd87, [%rd88];
	// end inline asm
	mov.b64 	{%r270, %r271}, %rd87;
	mov.b32 	%f319, %r271;
	mov.b32 	%f320, %r270;
	add.s64 	%rd90, %rd78, 24576;
	// begin inline asm
	ld.global.nc.u64 %rd89, [%rd90];
	// end inline asm
	mov.b64 	{%r272, %r273}, %rd89;
	mov.b32 	%f321, %r273;
	mov.b32 	%f322, %r272;
	add.s64 	%rd92, %rd78, 28672;
	// begin inline asm
	ld.global.nc.u64 %rd91, [%rd92];
	// end inline asm
	mov.b64 	{%r274, %r275}, %rd91;
	mov.b32 	%f323, %r275;
	mov.b32 	%f324, %r274;
	add.f32 	%f325, %f517, %f310;
	add.f32 	%f326, %f309, %f312;
	add.f32 	%f327, %f311, %f314;
	add.f32 	%f328, %f313, %f316;
	add.f32 	%f329, %f315, %f318;
	add.f32 	%f330, %f317, %f320;
	add.f32 	%f331, %f319, %f322;
	add.f32 	%f332, %f321, %f324;
	add.f32 	%f333, %f325, %f326;
	add.f32 	%f334, %f327, %f328;
	add.f32 	%f335, %f329, %f330;
	add.f32 	%f336, %f331, %f332;
	add.f32 	%f337, %f333, %f334;
	add.f32 	%f338, %f335, %f336;
	add.f32 	%f339, %f337, %f338;
	add.f32 	%f517, %f339, %f323;
	sub.s32 	%r276, %r1, %r5;
	setp.lt.u32 	%p44, %r276, %r4;
	add.s32 	%r385, %r385, 1;
	add.s32 	%r384, %r384, %r4;
	add.s32 	%r383, %r383, %r4;
	@%p44 bra 	$L__BB3_32;
	bra.uni 	$L__BB3_22;
$L__BB3_24:
	setp.le.u32 	%p45, %r1, %r5;
	@%p45 bra 	$L__BB3_32;
	sub.s32 	%r39, %r1, %r5;
	setp.ge.s32 	%p46, %r26, %r39;
	@%p46 bra 	$L__BB3_32;
	not.b32 	%r277, %r26;
	add.s32 	%r278, %r1, %r277;
	sub.s32 	%r279, %r278, %r28;
	mul.lo.s32 	%r280, %r2, %r385;
	shl.b32 	%r281, %r280, 13;
	sub.s32 	%r40, %r279, %r281;
	shr.u32 	%r282, %r278, 9;
	add.s32 	%r41, %r282, 1;
	and.b32  	%r283, %r278, 1536;
	setp.eq.s32 	%p47, %r283, 1536;
	mov.u32 	%r390, %r26;
	@%p47 bra 	$L__BB3_29;
	and.b32  	%r284, %r41, 3;
	neg.s32 	%r387, %r284;
	mov.u32 	%r390, %r26;
$L__BB3_28:
	.pragma "nounroll";
	mul.wide.u32 	%rd95, %r383, 4;
	add.s64 	%rd94, %rd1, %rd95;
	// begin inline asm
	ld.global.nc.u32 %r285, [%rd94];
	// end inline asm
	mov.b32 	%f341, %r285;
	add.f32 	%f517, %f517, %f341;
	add.s32 	%r390, %r390, 512;
	add.s32 	%r383, %r383, 512;
	add.s32 	%r387, %r387, 1;
	setp.ne.s32 	%p48, %r387, 0;
	@%p48 bra 	$L__BB3_28;
$L__BB3_29:
	setp.lt.u32 	%p49, %r40, 1536;
	@%p49 bra 	$L__BB3_32;
	add.s32 	%r392, %r390, 1024;
	add.s32 	%r391, %r390, %r384;
$L__BB3_31:
	add.s32 	%r290, %r391, -512;
	mul.wide.u32 	%rd100, %r290, 4;
	add.s64 	%rd96, %rd1, %rd100;
	// begin inline asm
	ld.global.nc.u32 %r286, [%rd96];
	// end inline asm
	mov.b32 	%f342, %r286;
	add.f32 	%f343, %f517, %f342;
	mul.wide.u32 	%rd101, %r391, 4;
	add.s64 	%rd97, %rd1, %rd101;
	// begin inline asm
	ld.global.nc.u32 %r287, [%rd97];
	// end inline asm
	mov.b32 	%f344, %r287;
	add.f32 	%f345, %f343, %f344;
	add.s32 	%r291, %r391, 512;
	mul.wide.u32 	%rd102, %r291, 4;
	add.s64 	%rd98, %rd1, %rd102;
	// begin inline asm
	ld.global.nc.u32 %r288, [%rd98];
	// end inline asm
	mov.b32 	%f346, %r288;
	add.f32 	%f347, %f345, %f346;
	add.s32 	%r292, %r391, 1024;
	mul.wide.u32 	%rd103, %r292, 4;
	add.s64 	%rd99, %rd1, %rd103;
	// begin inline asm
	ld.global.nc.u32 %r289, [%rd99];
	// end inline asm
	mov.b32 	%f348, %r289;
	add.f32 	%f517, %f347, %f348;
	add.s32 	%r54, %r392, 2048;
	add.s32 	%r293, %r392, 1024;
	add.s32 	%r391, %r391, 2048;
	setp.lt.s32 	%p50, %r293, %r39;
	mov.u32 	%r392, %r54;
	@%p50 bra 	$L__BB3_31;
$L__BB3_32:
	// begin inline asm
	mov.u32 %r294, %laneid;
	// end inline asm
	mov.b32 	%r295, 1;
	mov.b32 	%r308, 31;
	mov.b32 	%r309, -1;
	// begin inline asm
	{  .reg .f32 r0;  .reg .pred p;  shfl.sync.down.b32 r0|p, %f517, %r295, %r308, %r309;  @p add.f32 r0, r0, %f517;  mov.f32 %f349, r0;}
	// end inline asm
	mov.b32 	%r298, 2;
	// begin inline asm
	{  .reg .f32 r0;  .reg .pred p;  shfl.sync.down.b32 r0|p, %f349, %r298, %r308, %r309;  @p add.f32 r0, r0, %f349;  mov.f32 %f352, r0;}
	// end inline asm
	mov.b32 	%r301, 4;
	// begin inline asm
	{  .reg .f32 r0;  .reg .pred p;  shfl.sync.down.b32 r0|p, %f352, %r301, %r308, %r309;  @p add.f32 r0, r0, %f352;  mov.f32 %f355, r0;}
	// end inline asm
	mov.b32 	%r304, 8;
	// begin inline asm
	{  .reg .f32 r0;  .reg .pred p;  shfl.sync.down.b32 r0|p, %f355, %r304, %r308, %r309;  @p add.f32 r0, r0, %f355;  mov.f32 %f358, r0;}
	// end inline asm
	mov.b32 	%r307, 16;
	// begin inline asm
	{  .reg .f32 r0;  .reg .pred p;  shfl.sync.down.b32 r0|p, %f358, %r307, %r308, %r309;  @p add.f32 r0, r0, %f358;  mov.f32 %f530, r0;}
	// end inline asm
	setp.ne.s32 	%p51, %r294, 0;
	@%p51 bra 	$L__BB3_34;
	shr.u32 	%r310, %r26, 3;
	and.b32  	%r311, %r310, 124;
	mov.u32 	%r312, _ZZN3cub18CUB_300001_SM_10006detail6reduce18DeviceReduceKernelINS2_10policy_hubIfjN4cuda3std3__44plusIvEEE10Policy1000EPfjS9_fNS7_10__identityEEEvT0_PT3_T1_NS0_13GridEvenShareISH_EET2_T4_E12temp_storage;
	add.s32 	%r313, %r312, %r311;
	st.shared.f32 	[%r313+16], %f530;
$L__BB3_34:
	bar.sync 	0;
	setp.ne.s32 	%p52, %r26, 0;
	@%p52 bra 	$L__BB3_71;
	ld.shared.f32 	%f364, [_ZZN3cub18CUB_300001_SM_10006detail6reduce18DeviceReduceKernelINS2_10policy_hubIfjN4cuda3std3__44plusIvEEE10Policy1000EPfjS9_fNS7_10__identityEEEvT0_PT3_T1_NS0_13GridEvenShareISH_EET2_T4_E12temp_storage+20];
	add.f32 	%f365, %f530, %f364;
	ld.shared.f32 	%f366, [_ZZN3cub18CUB_300001_SM_10006detail6reduce18DeviceReduceKernelINS2_10policy_hubIfjN4cuda3std3__44plusIvEEE10Policy1000EPfjS9_fNS7_10__identityEEEvT0_PT3_T1_NS0_13GridEvenShareISH_EET2_T4_E12temp_storage+24];
	add.f32 	%f367, %f365, %f366;
	ld.shared.f32 	%f368, [_ZZN3cub18CUB_300001_SM_10006detail6reduce18DeviceReduceKernelINS2_10policy_hubIfjN4cuda3std3__44plusIvEEE10Policy1000EPfjS9_fNS7_10__identityEEEvT0_PT3_T1_NS0_13GridEvenShareISH_EET2_T4_E12temp_storage+28];
	add.f32 	%f369, %f367, %f368;
	ld.shared.f32 	%f370, [_ZZN3cub18CUB_300001_SM_10006detail6reduce18DeviceReduceKernelINS2_10policy_hubIfjN4cuda3std3__44plusIvEEE10Policy1000EPfjS9_fNS7_10__identityEEEvT0_PT3_T1_NS0_13GridEvenShareISH_EET2_T4_E12temp_storage+32];
	add.f32 	%f371, %f369, %f370;
	ld.shared.f32 	%f372, [_ZZN3cub18CUB_300001_SM_10006detail6reduce18DeviceReduceKernelINS2_10policy_hubIfjN4cuda3std3__44plusIvEEE10Policy1000EPfjS9_fNS7_10__identityEEEvT0_PT3_T1_NS0_13GridEvenShareISH_EET2_T4_E12temp_storage+36];
	add.f32 	%f373, %f371, %f372;
	ld.shared.f32 	%f374, [_ZZN3cub18CUB_300001_SM_10006detail6reduce18DeviceReduceKernelINS2_10policy_hubIfjN4cuda3std3__44plusIvEEE10Policy1000EPfjS9_fNS7_10__identityEEEvT0_PT3_T1_NS0_13GridEvenShareISH_EET2_T4_E12temp_storage+40];
	add.f32 	%f375, %f373, %f374;
	ld.shared.f32 	%f376, [_ZZN3cub18CUB_300001_SM_10006detail6reduce18DeviceReduceKernelINS2_10policy_hubIfjN4cuda3std3__44plusIvEEE10Policy1000EPfjS9_fNS7_10__identityEEEvT0_PT3_T1_NS0_13GridEvenShareISH_EET2_T4_E12temp_storage+44];
	add.f32 	%f377, %f375, %f376;
	ld.shared.f32 	%f378, [_ZZN3cub18CUB_300001_SM_10006detail6reduce18DeviceReduceKernelINS2_10policy_hubIfjN4cuda3std3__44plusIvEEE10Policy1000EPfjS9_fNS7_10__identityEEEvT0_PT3_T1_NS0_13GridEvenShareISH_EET2_T4_E12temp_storage+48];
	add.f32 	%f379, %f377, %f378;
	ld.shared.f32 	%f380, [_ZZN3cub18CUB_300001_SM_10006detail6reduce18DeviceReduceKernelINS2_10policy_hubIfjN4cuda3std3__44plusIvEEE10Policy1000EPfjS9_fNS7_10__identityEEEvT0_PT3_T1_NS0_13GridEvenShareISH_EET2_T4_E12temp_storage+52];
	add.f32 	%f381, %f379, %f380;
	ld.shared.f32 	%f382, [_ZZN3cub18CUB_300001_SM_10006detail6reduce18DeviceReduceKernelINS2_10policy_hubIfjN4cuda3std3__44plusIvEEE10Policy1000EPfjS9_fNS7_10__identityEEEvT0_PT3_T1_NS0_13GridEvenShareISH_EET2_T4_E12temp_storage+56];
	add.f32 	%f383, %f381, %f382;
	ld.shared.f32 	%f384, [_ZZN3cub18CUB_300001_SM_10006detail6reduce18DeviceReduceKernelINS2_10policy_hubIfjN4cuda3std3__44plusIvEEE10Policy1000EPfjS9_fNS7_10__identityEEEvT0_PT3_T1_NS0_13GridEvenShareISH_EET2_T4_E12temp_storage+60];
	add.f32 	%f385, %f383, %f384;
	ld.shared.f32 	%f386, [_ZZN3cub18CUB_300001_SM_10006detail6reduce18DeviceReduceKernelINS2_10policy_hubIfjN4cuda3std3__44plusIvEEE10Policy1000EPfjS9_fNS7_10__identityEEEvT0_PT3_T1_NS0_13GridEvenShareISH_EET2_T4_E12temp_storage+64];
	add.f32 	%f387, %f385, %f386;
	ld.shared.f32 	%f388, [_ZZN3cub18CUB_300001_SM_10006detail6reduce18DeviceReduceKernelINS2_10policy_hubIfjN4cuda3std3__44plusIvEEE10Policy1000EPfjS9_fNS7_10__identityEEEvT0_PT3_T1_NS0_13GridEvenShareISH_EET2_T4_E12temp_storage+68];
	add.f32 	%f389, %f387, %f388;
	ld.shared.f32 	%f390, [_ZZN3cub18CUB_300001_SM_10006detail6reduce18DeviceReduceKernelINS2_10policy_hubIfjN4cuda3std3__44plusIvEEE10Policy1000EPfjS9_fNS7_10__identityEEEvT0_PT3_T1_NS0_13GridEvenShareISH_EET2_T4_E12temp_storage+72];
	add.f32 	%f391, %f389, %f390;
	ld.shared.f32 	%f392, [_ZZN3cub18CUB_300001_SM_10006detail6reduce18DeviceReduceKernelINS2_10policy_hubIfjN4cuda3std3__44plusIvEEE10Policy1000EPfjS9_fNS7_10__identityEEEvT0_PT3_T1_NS0_13GridEvenShareISH_EET2_T4_E12temp_storage+76];
	add.f32 	%f530, %f391, %f392;
	bra.uni 	$L__BB3_71;
$L__BB3_36:
	sub.s32 	%r56, %r1, %r5;
	setp.gt.u32 	%p2, %r56, 8191;
	@%p2 bra 	$L__BB3_55;
	mov.u32 	%r57, %tid.x;
	setp.ge.u32 	%p14, %r57, %r56;
	mov.f32 	%f523, 0f00000000;
	mov.u32 	%r397, %r57;
	@%p14 bra 	$L__BB3_39;
	add.s32 	%r180, %r5, %r57;
	mul.wide.u32 	%rd49, %r180, 4;
	add.s64 	%rd48, %rd1, %rd49;
	// begin inline asm
	ld.global.nc.u32 %r179, [%rd48];
	// end inline asm
	mov.b32 	%f523, %r179;
	add.s32 	%r397, %r57, 512;
$L__BB3_39:
	setp.ge.u32 	%p15, %r397, %r56;
	@%p15 bra 	$L__BB3_46;
	not.b32 	%r181, %r397;
	add.s32 	%r60, %r1, %r181;
	and.b32  	%r182, %r60, 1536;
	setp.eq.s32 	%p16, %r182, 1536;
	@%p16 bra 	$L__BB3_43;
	add.s32 	%r395, %r397, %r5;
	shr.u32 	%r183, %r60, 9;
	add.s32 	%r184, %r183, 1;
	and.b32  	%r185, %r184, 3;
	neg.s32 	%r394, %r185;
$L__BB3_42:
	.pragma "nounroll";
	mul.wide.u32 	%rd51, %r395, 4;
	add.s64 	%rd50, %rd1, %rd51;
	// begin inline asm
	ld.global.nc.u32 %r186, [%rd50];
	// end inline asm
	mov.b32 	%f168, %r186;
	add.f32 	%f523, %f523, %f168;
	add.s32 	%r397, %r397, 512;
	add.s32 	%r395, %r395, 512;
	add.s32 	%r394, %r394, 1;
	setp.ne.s32 	%p17, %r394, 0;
	@%p17 bra 	$L__BB3_42;
$L__BB3_43:
	sub.s32 	%r187, %r60, %r5;
	setp.lt.u32 	%p18, %r187, 1536;
	@%p18 bra 	$L__BB3_46;
	add.s32 	%r399, %r397, 1024;
	add.s32 	%r398, %r397, %r5;
$L__BB3_45:
	mul.wide.u32 	%rd56, %r398, 4;
	add.s64 	%rd52, %rd1, %rd56;
	// begin inline asm
	ld.global.nc.u32 %r188, [%rd52];
	// end inline asm
	mov.b32 	%f169, %r188;
	add.f32 	%f170, %f523, %f169;
	add.s32 	%r192, %r398, 512;
	mul.wide.u32 	%rd57, %r192, 4;
	add.s64 	%rd53, %rd1, %rd57;
	// begin inline asm
	ld.global.nc.u32 %r189, [%rd53];
	// end inline asm
	mov.b32 	%f171, %r189;
	add.f32 	%f172, %f170, %f171;
	add.s32 	%r193, %r398, 1024;
	mul.wide.u32 	%rd58, %r193, 4;
	add.s64 	%rd54, %rd1, %rd58;
	// begin inline asm
	ld.global.nc.u32 %r190, [%rd54];
	// end inline asm
	mov.b32 	%f173, %r190;
	add.f32 	%f174, %f172, %f173;
	add.s32 	%r194, %r398, 1536;
	mul.wide.u32 	%rd59, %r194, 4;
	add.s64 	%rd55, %rd1, %rd59;
	// begin inline asm
	ld.global.nc.u32 %r191, [%rd55];
	// end inline asm
	mov.b32 	%f175, %r191;
	add.f32 	%f523, %f174, %f175;
	add.s32 	%r74, %r399, 2048;
	add.s32 	%r195, %r399, 1024;
	add.s32 	%r398, %r398, 2048;
	setp.lt.s32 	%p19, %r195, %r56;
	mov.u32 	%r399, %r74;
	@%p19 bra 	$L__BB3_45;
$L__BB3_46:
	setp.lt.u32 	%p20, %r56, 512;
	@%p20 bra 	$L__BB3_51;
	// begin inline asm
	mov.u32 %r220, %laneid;
	// end inline asm
	mov.b32 	%r221, 1;
	mov.b32 	%r234, 31;
	mov.b32 	%r235, -1;
	// begin inline asm
	{  .reg .f32 r0;  .reg .pred p;  shfl.sync.down.b32 r0|p, %f523, %r221, %r234, %r235;  @p add.f32 r0, r0, %f523;  mov.f32 %f235, r0;}
	// end inline asm
	mov.b32 	%r224, 2;
	// begin inline asm
	{  .reg .f32 r0;  .reg .pred p;  shfl.sync.down.b32 r0|p, %f235, %r224, %r234, %r235;  @p add.f32 r0, r0, %f235;  mov.f32 %f238, r0;}
	// end inline asm
	mov.b32 	%r227, 4;
	// begin inline asm
	{  .reg .f32 r0;  .reg .pred p;  shfl.sync.down.b32 r0|p, %f238, %r227, %r234, %r235;  @p add.f32 r0, r0, %f238;  mov.f32 %f241, r0;}
	// end inline asm
	mov.b32 	%r230, 8;
	// begin inline asm
	{  .reg .f32 r0;  .reg .pred p;  shfl.sync.down.b32 r0|p, %f241, %r230, %r234, %r235;  @p add.f32 r0, r0, %f241;  mov.f32 %f244, r0;}
	// end inline asm
	mov.b32 	%r233, 16;
	// begin inline asm
	{  .reg .f32 r0;  .reg .pred p;  shfl.sync.down.b32 r0|p, %f244, %r233, %r234, %r235;  @p add.f32 r0, r0, %f244;  mov.f32 %f530, r0;}
	// end inline asm
	setp.ne.s32 	%p39, %r220, 0;
	@%p39 bra 	$L__BB3_49;
	shr.u32 	%r236, %r57, 3;
	and.b32  	%r237, %r236, 124;
	mov.u32 	%r238, _ZZN3cub18CUB_300001_SM_10006detail6reduce18DeviceReduceKernelINS2_10policy_hubIfjN4cuda3std3__44plusIvEEE10Policy1000EPfjS9_fNS7_10__identityEEEvT0_PT3_T1_NS0_13GridEvenShareISH_EET2_T4_E12temp_storage;
	add.s32 	%r239, %r238, %r237;
	st.shared.f32 	[%r239+16], %f530;
$L__BB3_49:
	bar.sync 	0;
	setp.ne.s32 	%p40, %r57, 0;
	@%p40 bra 	$L__BB3_71;
	ld.shared.f32 	%f250, [_ZZN3cub18CUB_300001_SM_10006detail6reduce18DeviceReduceKernelINS2_10policy_hubIfjN4cuda3std3__44plusIvEEE10Policy1000EPfjS9_fNS7_10__identityEEEvT0_PT3_T1_NS0_13GridEvenShareISH_EET2_T4_E12temp_storage+20];
	add.f32 	%f251, %f530, %f250;
	ld.shared.f32 	%f252, [_ZZN3cub18CUB_300001_SM_10006detail6reduce18DeviceReduceKernelINS2_10policy_hubIfjN4cuda3std3__44plusIvEEE10Policy1000EPfjS9_fNS7_10__identityEEEvT0_PT3_T1_NS0_13GridEvenShareISH_EET2_T4_E12temp_storage+24];
	add.f32 	%f253, %f251, %f252;
	ld.shared.f32 	%f254, [_ZZN3cub18CUB_300001_SM_10006detail6reduce18DeviceReduceKernelINS2_10policy_hubIfjN4cuda3std3__44plusIvEEE10Policy1000EPfjS9_fNS7_10__identityEEEvT0_PT3_T1_NS0_13GridEvenShareISH_EET2_T4_E12temp_storage+28];
	add.f32 	%f255, %f253, %f254;
	ld.shared.f32 	%f256, [_ZZN3cub18CUB_300001_SM_10006detail6reduce18DeviceReduceKernelINS2_10policy_hubIfjN4cuda3std3__44plusIvEEE10Policy1000EPfjS9_fNS7_10__identityEEEvT0_PT3_T1_NS0_13GridEvenShareISH_EET2_T4_E12temp_storage+32];
	add.f32 	%f257, %f255, %f256;
	ld.shared.f32 	%f258, [_ZZN3cub18CUB_300001_SM_10006detail6reduce18DeviceReduceKernelINS2_10policy_hubIfjN4cuda3std3__44plusIvEEE10Policy1000EPfjS9_fNS7_10__identityEEEvT0_PT3_T1_NS0_13GridEvenShareISH_EET2_T4_E12temp_storage+36];
	add.f32 	%f259, %f257, %f258;
	ld.shared.f32 	%f260, [_ZZN3cub18CUB_300001_SM_10006detail6reduce18DeviceReduceKernelINS2_10policy_hubIfjN4cuda3std3__44plusIvEEE10Policy1000EPfjS9_fNS7_10__identityEEEvT0_PT3_T1_NS0_13GridEvenShareISH_EET2_T4_E12temp_storage+40];
	add.f32 	%f261, %f259, %f260;
	ld.shared.f32 	%f262, [_ZZN3cub18CUB_300001_SM_10006detail6reduce18DeviceReduceKernelINS2_10policy_hubIfjN4cuda3std3__44plusIvEEE10Policy1000EPfjS9_fNS7_10__identityEEEvT0_PT3_T1_NS0_13GridEvenShareISH_EET2_T4_E12temp_storage+44];
	add.f32 	%f263, %f261, %f262;
	ld.shared.f32 	%f264, [_ZZN3cub18CUB_300001_SM_10006detail6reduce18DeviceReduceKernelINS2_10policy_hubIfjN4cuda3std3__44plusIvEEE10Policy1000EPfjS9_fNS7_10__identityEEEvT0_PT3_T1_NS0_13GridEvenShareISH_EET2_T4_E12temp_storage+48];
	add.f32 	%f265, %f263, %f264;
	ld.shared.f32 	%f266, [_ZZN3cub18CUB_300001_SM_10006detail6reduce18DeviceReduceKernelINS2_10policy_hubIfjN4cuda3std3__44plusIvEEE10Policy1000EPfjS9_fNS7_10__identityEEEvT0_PT3_T1_NS0_13GridEvenShareISH_EET2_T4_E12temp_storage+52];
	add.f32 	%f267, %f265, %f266;
	ld.shared.f32 	%f268, [_ZZN3cub18CUB_300001_SM_10006detail6reduce18DeviceReduceKernelINS2_10policy_hubIfjN4cuda3std3__44plusIvEEE10Policy1000EPfjS9_fNS7_10__identityEEEvT0_PT3_T1_NS0_13GridEvenShareISH_EET2_T4_E12temp_storage+56];
	add.f32 	%f269, %f267, %f268;
	ld.shared.f32 	%f270, [_ZZN3cub18CUB_300001_SM_10006detail6reduce18DeviceReduceKernelINS2_10policy_hubIfjN4cuda3std3__44plusIvEEE10Policy1000EPfjS9_fNS7_10__identityEEEvT0_PT3_T1_NS0_13GridEvenShareISH_EET2_T4_E12temp_storage+60];
	add.f32 	%f271, %f269, %f270;
	ld.shared.f32 	%f272, [_ZZN3cub18CUB_300001_SM_10006detail6reduce18DeviceReduceKernelINS2_10policy_hubIfjN4cuda3std3__44plusIvEEE10Policy1000EPfjS9_fNS7_10__identityEEEvT0_PT3_T1_NS0_13GridEvenShareISH_EET2_T4_E12temp_storage+64];
	add.f32 	%f273, %f271, %f272;
	ld.shared.f32 	%f274, [_ZZN3cub18CUB_300001_SM_10006detail6reduce18DeviceReduceKernelINS2_10policy_hubIfjN4cuda3std3__44plusIvEEE10Policy1000EPfjS9_fNS7_10__identityEEEvT0_PT3_T1_NS0_13GridEvenShareISH_EET2_T4_E12temp_storage+68];
	add.f32 	%f275, %f273, %f274;
	ld.shared.f32 	%f276, [_ZZN3cub18CUB_300001_SM_10006detail6reduce18DeviceReduceKernelINS2_10policy_hubIfjN4cuda3std3__44plusIvEEE10Policy1000EPfjS9_fNS7_10__identityEEEvT0_PT3_T1_NS0_13GridEvenShareISH_EET2_T4_E12temp_storage+72];
	add.f32 	%f277, %f275, %f276;
	ld.shared.f32 	%f278, [_ZZN3cub18CUB_300001_SM_10006detail6reduce18DeviceReduceKernelINS2_10policy_hubIfjN4cuda3std3__44plusIvEEE10Policy1000EPfjS9_fNS7_10__identityEEEvT0_PT3_T1_NS0_13GridEvenShareISH_EET2_T4_E12temp_storage+76];
	add.f32 	%f530, %f277, %f278;
	bra.uni 	$L__BB3_71;
$L__BB3_51:
	// begin inline asm
	mov.u32 %r196, %laneid;
	// end inline asm
	and.b32  	%r212, %r57, 992;
	add.s32 	%r213, %r212, 32;
	setp.gt.u32 	%p21, %r213, %r56;
	not.b32 	%r214, %r212;
	add.s32 	%r215, %r56, %r214;
	selp.b32 	%r210, %r215, 31, %p21;
	mov.b32 	%r197, 1;
	mov.b32 	%r211, -1;
	// begin inline asm
	{  .reg .f32 r0;  .reg .pred p;  shfl.sync.down.b32 r0|p, %f523, %r197, %r210, %r211;  @p add.f32 r0, r0, %f523;  mov.f32 %f176, r0;}
	// end inline asm
	mov.b32 	%r200, 2;
	// begin inline asm
	{  .reg .f32 r0;  .reg .pred p;  shfl.sync.down.b32 r0|p, %f176, %r200, %r210, %r211;  @p add.f32 r0, r0, %f176;  mov.f32 %f179, r0;}
	// end inline asm
	mov.b32 	%r203, 4;
	// begin inline asm
	{  .reg .f32 r0;  .reg .pred p;  shfl.sync.down.b32 r0|p, %f179, %r203, %r210, %r211;  @p add.f32 r0, r0, %f179;  mov.f32 %f182, r0;}
	// end inline asm
	mov.b32 	%r206, 8;
	// begin inline asm
	{  .reg .f32 r0;  .reg .pred p;  shfl.sync.down.b32 r0|p, %f182, %r206, %r210, %r211;  @p add.f32 r0, r0, %f182;  mov.f32 %f185, r0;}
	// end inline asm
	mov.b32 	%r209, 16;
	// begin inline asm
	{  .reg .f32 r0;  .reg .pred p;  shfl.sync.down.b32 r0|p, %f185, %r209, %r210, %r211;  @p add.f32 r0, r0, %f185;  mov.f32 %f530, r0;}
	// end inline asm
	setp.ne.s32 	%p22, %r196, 0;
	@%p22 bra 	$L__BB3_53;
	shr.u32 	%r216, %r57, 3;
	and.b32  	%r217, %r216, 124;
	mov.u32 	%r218, _ZZN3cub18CUB_300001_SM_10006detail6reduce18DeviceReduceKernelINS2_10policy_hubIfjN4cuda3std3__44plusIvEEE10Policy1000EPfjS9_fNS7_10__identityEEEvT0_PT3_T1_NS0_13GridEvenShareISH_EET2_T4_E12temp_storage;
	add.s32 	%r219, %r218, %r217;
	st.shared.f32 	[%r219+16], %f530;
$L__BB3_53:
	bar.sync 	0;
	setp.ne.s32 	%p23, %r57, 0;
	@%p23 bra 	$L__BB3_71;
	setp.gt.u32 	%p24, %r56, 32;
	ld.shared.f32 	%f191, [_ZZN3cub18CUB_300001_SM_10006detail6reduce18DeviceReduceKernelINS2_10policy_hubIfjN4cuda3std3__44plusIvEEE10Policy1000EPfjS9_fNS7_10__identityEEEvT0_PT3_T1_NS0_13GridEvenShareISH_EET2_T4_E12temp_storage+20];
	add.f32 	%f192, %f530, %f191;
	selp.f32 	%f193, %f192, %f530, %p24;
	setp.gt.u32 	%p25, %r56, 64;
	ld.shared.f32 	%f194, [_ZZN3cub18CUB_300001_SM_10006detail6reduce18DeviceReduceKernelINS2_10policy_hubIfjN4cuda3std3__44plusIvEEE10Policy1000EPfjS9_fNS7_10__identityEEEvT0_PT3_T1_NS0_13GridEvenShareISH_EET2_T4_E12temp_storage+24];
	add.f32 	%f195, %f194, %f193;
	selp.f32 	%f196, %f195, %f193, %p25;
	setp.gt.u32 	%p26, %r56, 96;
	ld.shared.f32 	%f197, [_ZZN3cub18CUB_300001_SM_10006detail6reduce18DeviceReduceKernelINS2_10policy_hubIfjN4cuda3std3__44plusIvEEE10Policy1000EPfjS9_fNS7_10__identityEEEvT0_PT3_T1_NS0_13GridEvenShareISH_EET2_T4_E12temp_storage+28];
	add.f32 	%f198, %f197, %f196;
	selp.f32 	%f199, %f198, %f196, %p26;
	setp.gt.u32 	%p27, %r56, 128;
	ld.shared.f32 	%f200, [_ZZN3cub18CUB_300001_SM_10006detail6reduce18DeviceReduceKernelINS2_10policy_hubIfjN4cuda3std3__44plusIvEEE10Policy1000EPfjS9_fNS7_10__identityEEEvT0_PT3_T1_NS0_13GridEvenShareISH_EET2_T4_E12temp_storage+32];
	add.f32 	%f201, %f200, %f199;
	selp.f32 	%f202, %f201, %f199, %p27;
	setp.gt.u32 	%p28, %r56, 160;
	ld.shared.f32 	%f203, [_ZZN3cub18CUB_300001_SM_10006detail6reduce18DeviceReduceKernelINS2_10policy_hubIfjN4cuda3std3__44plusIvEEE10Policy1000EPfjS9_fNS7_10__identityEEEvT0_PT3_T1_NS0_13GridEvenShareISH_EET2_T4_E12temp_storage+36];
	add.f32 	%f204, %f203, %f202;
	selp.f32 	%f205, %f204, %f202, %p28;
	setp.gt.u32 	%p29, %r56, 192;
	ld.shared.f32 	%f206, [_ZZN3cub18CUB_300001_SM_10006detail6reduce18DeviceReduceKernelINS2_10policy_hubIfjN4cuda3std3__44plusIvEEE10Policy1000EPfjS9_fNS7_10__identityEEEvT0_PT3_T1_NS0_13GridEvenShareISH_EET2_T4_E12temp_storage+40];
	add.f32 	%f207, %f206, %f205;
	selp.f32 	%f208, %f207, %f205, %p29;
	setp.gt.u32 	%p30, %r56, 224;
	ld.shared.f32 	%f209, [_ZZN3cub18CUB_300001_SM_10006detail6reduce18DeviceReduceKernelINS2_10policy_hubIfjN4cuda3std3__44plusIvEEE10Policy1000EPfjS9_fNS7_10__identityEEEvT0_PT3_T1_NS0_13GridEvenShareISH_EET2_T4_E12temp_storage+44];
	add.f32 	%f210, %f209, %f208;
	selp.f32 	%f211, %f210, %f208, %p30;
	setp.gt.u32 	%p31, %r56, 256;
	ld.shared.f32 	%f212, [_ZZN3cub18CUB_300001_SM_10006detail6reduce18DeviceReduceKernelINS2_10policy_hubIfjN4cuda3std3__44plusIvEEE10Policy1000EPfjS9_fNS7_10__identityEEEvT0_PT3_T1_NS0_13GridEvenShareISH_EET2_T4_E12temp_storage+48];
	add.f32 	%f213, %f212, %f211;
	selp.f32 	%f214, %f213, %f211, %p31;
	setp.gt.u32 	%p32, %r56, 288;
	ld.shared.f32 	%f215, [_ZZN3cub18CUB_300001_SM_10006detail6reduce18DeviceReduceKernelINS2_10policy_hubIfjN4cuda3std3__44plusIvEEE10Policy1000EPfjS9_fNS7_10__identityEEEvT0_PT3_T1_NS0_13GridEvenShareISH_EET2_T4_E12temp_storage+52];
	add.f32 	%f216, %f215, %f214;
	selp.f32 	%f217, %f216, %f214, %p32;
	setp.gt.u32 	%p33, %r56, 320;
	ld.shared.f32 	%f218, [_ZZN3cub18CUB_300001_SM_10006detail6reduce18DeviceReduceKernelINS2_10policy_hubIfjN4cuda3std3__44plusIvEEE10Policy1000EPfjS9_fNS7_10__identityEEEvT0_PT3_T1_NS0_13GridEvenShareISH_EET2_T4_E12temp_storage+56];
	add.f32 	%f219, %f218, %f217;
	selp.f32 	%f220, %f219, %f217, %p33;
	setp.gt.u32 	%p34, %r56, 352;
	ld.shared.f32 	%f221, [_ZZN3cub18CUB_300001_SM_10006detail6reduce18DeviceReduceKernelINS2_10policy_hubIfjN4cuda3std3__44plusIvEEE10Policy1000EPfjS9_fNS7_10__identityEEEvT0_PT3_T1_NS0_13GridEvenShareISH_EET2_T4_E12temp_storage+60];
	add.f32 	%f222, %f221, %f220;
	selp.f32 	%f223, %f222, %f220, %p34;
	setp.gt.u32 	%p35, %r56, 384;
	ld.shared.f32 	%f224, [_ZZN3cub18CUB_300001_SM_10006detail6reduce18DeviceReduceKernelINS2_10policy_hubIfjN4cuda3std3__44plusIvEEE10Policy1000EPfjS9_fNS7_10__identityEEEvT0_PT3_T1_NS0_13GridEvenShareISH_EET2_T4_E12temp_storage+64];
	add.f32 	%f225, %f224, %f223;
	selp.f32 	%f226, %f225, %f223, %p35;
	setp.gt.u32 	%p36, %r56, 416;
	ld.shared.f32 	%f227, [_ZZN3cub18CUB_300001_SM_10006detail6reduce18DeviceReduceKernelINS2_10policy_hubIfjN4cuda3std3__44plusIvEEE10Policy1000EPfjS9_fNS7_10__identityEEEvT0_PT3_T1_NS0_13GridEvenShareISH_EET2_T4_E12temp_storage+68];
	add.f32 	%f228, %f227, %f226;
	selp.f32 	%f229, %f228, %f226, %p36;
	setp.gt.u32 	%p37, %r56, 448;
	ld.shared.f32 	%f230, [_ZZN3cub18CUB_300001_SM_10006detail6reduce18DeviceReduceKernelINS2_10policy_hubIfjN4cuda3std3__44plusIvEEE10Policy1000EPfjS9_fNS7_10__identityEEEvT0_PT3_T1_NS0_13GridEvenShareISH_EET2_T4_E12temp_storage+72];
	add.f32 	%f231, %f230, %f229;
	selp.f32 	%f232, %f231, %f229, %p37;
	setp.gt.u32 	%p38, %r56, 480;
	ld.shared.f32 	%f233, [_ZZN3cub18CUB_300001_SM_10006detail6reduce18DeviceReduceKernelINS2_10policy_hubIfjN4cuda3std3__44plusIvEEE10Policy1000EPfjS9_fNS7_10__identityEEEvT0_PT3_T1_NS0_13GridEvenShareISH_EET2_T4_E12temp_storage+76];
	add.f32 	%f234, %f233, %f232;
	selp.f32 	%f530, %f234, %f232, %p38;
	bra.uni 	$L__BB3_71;
$L__BB3_55:
	mov.u32 	%r76, %tid.x;
	add.s32 	%r121, %r76, %r5;
	mul.wide.u32 	%rd20, %r121, 4;
	add.s64 	%rd4, %rd1, %rd20;
	// begin inline asm
	ld.global.nc.u32 %r105, [%rd4];
	// end inline asm
	mov.b32 	%f52, %r105;
	add.s64 	%rd5, %rd4, 2048;
	// begin inline asm
	ld.global.nc.u32 %r106, [%rd5];
	// end inline asm
	mov.b32 	%f53, %r106;
	add.s64 	%rd6, %rd4, 4096;
	// begin inline asm
	ld.global.nc.u32 %r107, [%rd6];
	// end inline asm
	mov.b32 	%f54, %r107;
	add.s64 	%rd7, %rd4, 6144;
	// begin inline asm
	ld.global.nc.u32 %r108, [%rd7];
	// end inline asm
	mov.b32 	%f55, %r108;
	add.s64 	%rd8, %rd4, 8192;
	// begin inline asm
	ld.global.nc.u32 %r109, [%rd8];
	// end inline asm
	mov.b32 	%f56, %r109;
	add.s64 	%rd9, %rd4, 10240;
	// begin inline asm
	ld.global.nc.u32 %r110, [%rd9];
	// end inline asm
	mov.b32 	%f57, %r110;
	add.s64 	%rd10, %rd4, 12288;
	// begin inline asm
	ld.global.nc.u32 %r111, [%rd10];
	// end inline asm
	mov.b32 	%f58, %r111;
	add.s64 	%rd11, %rd4, 14336;
	// begin inline asm
	ld.global.nc.u32 %r112, [%rd11];
	// end inline asm
	mov.b32 	%f59, %r112;
	add.s64 	%rd12, %rd4, 16384;
	// begin inline asm
	ld.global.nc.u32 %r113, [%rd12];
	// end inline asm
	mov.b32 	%f60, %r113;
	add.s64 	%rd13, %rd4, 18432;
	// begin inline asm
	ld.global.nc.u32 %r114, [%rd13];
	// end inline asm
	mov.b32 	%f61, %r114;
	add.s64 	%rd14, %rd4, 20480;
	// begin inline asm
	ld.global.nc.u32 %r115, [%rd14];
	// end inline asm
	mov.b32 	%f62, %r115;
	add.s64 	%rd15, %rd4, 22528;
	// begin inline asm
	ld.global.nc.u32 %r116, [%rd15];
	// end inline asm
	mov.b32 	%f63, %r116;
	add.s64 	%rd16, %rd4, 24576;
	// begin inline asm
	ld.global.nc.u32 %r117, [%rd16];
	// end inline asm
	mov.b32 	%f64, %r117;
	add.s64 	%rd17, %rd4, 26624;
	// begin inline asm
	ld.global.nc.u32 %r118, [%rd17];
	// end inline asm
	mov.b32 	%f65, %r118;
	add.s64 	%rd18, %rd4, 28672;
	// begin inline asm
	ld.global.nc.u32 %r119, [%rd18];
	// end inline asm
	mov.b32 	%f66, %r119;
	add.s64 	%rd19, %rd4, 30720;
	// begin inline asm
	ld.global.nc.u32 %r120, [%rd19];
	// end inline asm
	mov.b32 	%f67, %r120;
	add.f32 	%f68, %f52, %f53;
	add.f32 	%f69, %f54, %f55;
	add.f32 	%f70, %f56, %f57;
	add.f32 	%f71, %f58, %f59;
	add.f32 	%f72, %f60, %f61;
	add.f32 	%f73, %f62, %f63;
	add.f32 	%f74, %f64, %f65;
	add.f32 	%f75, %f66, %f67;
	add.f32 	%f76, %f68, %f69;
	add.f32 	%f77, %f70, %f71;
	add.f32 	%f78, %f72, %f73;
	add.f32 	%f79, %f74, %f75;
	add.f32 	%f80, %f76, %f77;
	add.f32 	%f81, %f78, %f79;
	add.f32 	%f529, %f80, %f81;
	setp.lt.u32 	%p3, %r56, %r4;
	@%p3 bra 	$L__BB3_67;
	add.s32 	%r77, %r4, %r5;
	add.s32 	%r401, %r77, 512;
	add.s32 	%r400, %r77, %r76;
	mov.b32 	%r402, 0;
$L__BB3_57:
	add.s32 	%r5, %r5, %r4;
	add.s32 	%r123, %r1, -8192;
	setp.gt.u32 	%p4, %r5, %r123;
	@%p4 bra 	$L__BB3_59;
	add.s32 	%r140, %r76, %r5;
	mul.wide.u32 	%rd37, %r140, 4;
	add.s64 	%rd21, %rd1, %rd37;
	// begin inline asm
	ld.global.nc.u32 %r124, [%rd21];
	// end inline asm
	mov.b32 	%f82, %r124;
	add.s64 	%rd22, %rd21, 2048;
	// begin inline asm
	ld.global.nc.u32 %r125, [%rd22];
	// end inline asm
	mov.b32 	%f83, %r125;
	add.s64 	%rd23, %rd21, 4096;
	// begin inline asm
	ld.global.nc.u32 %r126, [%rd23];
	// end inline asm
	mov.b32 	%f84, %r126;
	add.s64 	%rd24, %rd21, 6144;
	// begin inline asm
	ld.global.nc.u32 %r127, [%rd24];
	// end inline asm
	mov.b32 	%f85, %r127;
	add.s64 	%rd25, %rd21, 8192;
	// begin inline asm
	ld.global.nc.u32 %r128, [%rd25];
	// end inline asm
	mov.b32 	%f86, %r128;
	add.s64 	%rd26, %rd21, 10240;
	// begin inline asm
	ld.global.nc.u32 %r129, [%rd26];
	// end inline asm
	mov.b32 	%f87, %r129;
	add.s64 	%rd27, %rd21, 12288;
	// begin inline asm
	ld.global.nc.u32 %r130, [%rd27];
	// end inline asm
	mov.b32 	%f88, %r130;
	add.s64 	%rd28, %rd21, 14336;
	// begin inline asm
	ld.global.nc.u32 %r131, [%rd28];
	// end inline asm
	mov.b32 	%f89, %r131;
	add.s64 	%rd29, %rd21, 16384;
	// begin inline asm
	ld.global.nc.u32 %r132, [%rd29];
	// end inline asm
	mov.b32 	%f90, %r132;
	add.s64 	%rd30, %rd21, 18432;
	// begin inline asm
	ld.global.nc.u32 %r133, [%rd30];
	// end inline asm
	mov.b32 	%f91, %r133;
	add.s64 	%rd31, %rd21, 20480;
	// begin inline asm
	ld.global.nc.u32 %r134, [%rd31];
	// end inline asm
	mov.b32 	%f92, %r134;
	add.s64 	%rd32, %rd21, 22528;
	// begin inline asm
	ld.global.nc.u32 %r135, [%rd32];
	// end inline asm
	mov.b32 	%f93, %r135;
	add.s64 	%rd33, %rd21, 24576;
	// begin inline asm
	ld.global.nc.u32 %r136, [%rd33];
	// end inline asm
	mov.b32 	%f94, %r136;
	add.s64 	%rd34, %rd21, 26624;
	// begin inline asm
	ld.global.nc.u32 %r137, [%rd34];
	// end inline asm
	mov.b32 	%f95, %r137;
	add.s64 	%rd35, %rd21, 28672;
	// begin inline asm
	ld.global.nc.u32 %r138, [%rd35];
	// end inline asm
	mov.b32 	%f96, %r138;
	add.s64 	%rd36, %rd21, 30720;
	// begin inline asm
	ld.global.nc.u32 %r139, [%rd36];
	// end inline asm
	mov.b32 	%f97, %r139;
	add.f32 	%f98, %f529, %f82;
	add.f32 	%f99, %f83, %f84;
	add.f32 	%f100, %f85, %f86;
	add.f32 	%f101, %f87, %f88;
	add.f32 	%f102, %f89, %f90;
	add.f32 	%f103, %f91, %f92;
	add.f32 	%f104, %f93, %f94;
	add.f32 	%f105, %f95, %f96;
	add.f32 	%f106, %f98, %f99;
	add.f32 	%f107, %f100, %f101;
	add.f32 	%f108, %f102, %f103;
	add.f32 	%f109, %f104, %f105;
	add.f32 	%f110, %f106, %f107;
	add.f32 	%f111, %f108, %f109;
	add.f32 	%f112, %f110, %f111;
	add.f32 	%f529, %f112, %f97;
	sub.s32 	%r141, %r1, %r5;
	setp.lt.u32 	%p5, %r141, %r4;
	add.s32 	%r402, %r402, 1;
	add.s32 	%r401, %r401, %r4;
	add.s32 	%r400, %r400, %r4;
	@%p5 bra 	$L__BB3_67;
	bra.uni 	$L__BB3_57;
$L__BB3_59:
	setp.le.u32 	%p6, %r1, %r5;
	@%p6 bra 	$L__BB3_67;
	sub.s32 	%r88, %r1, %r5;
	setp.ge.s32 	%p7, %r76, %r88;
	@%p7 bra 	$L__BB3_67;
	not.b32 	%r142, %r76;
	add.s32 	%r143, %r1, %r142;
	sub.s32 	%r144, %r143, %r77;
	mul.lo.s32 	%r145, %r2, %r402;
	shl.b32 	%r146, %r145, 13;
	sub.s32 	%r89, %r144, %r146;
	shr.u32 	%r147, %r143, 9;
	add.s32 	%r90, %r147, 1;
	and.b32  	%r148, %r143, 1536;
	setp.eq.s32 	%p8, %r148, 1536;
	mov.u32 	%r407, %r76;
	@%p8 bra 	$L__BB3_64;
	and.b32  	%r149, %r90, 3;
	neg.s32 	%r404, %r149;
	mov.u32 	%r407, %r76;
$L__BB3_63:
	.pragma "nounroll";
	mul.wide.u32 	%rd39, %r400, 4;
	add.s64 	%rd38, %rd1, %rd39;
	// begin inline asm
	ld.global.nc.u32 %r150, [%rd38];
	// end inline asm
	mov.b32 	%f114, %r150;
	add.f32 	%f529, %f529, %f114;
	add.s32 	%r407, %r407, 512;
	add.s32 	%r400, %r400, 512;
	add.s32 	%r404, %r404, 1;
	setp.ne.s32 	%p9, %r404, 0;
	@%p9 bra 	$L__BB3_63;
$L__BB3_64:
	setp.lt.u32 	%p10, %r89, 1536;
	@%p10 bra 	$L__BB3_67;
	add.s32 	%r409, %r407, 1024;
	add.s32 	%r408, %r407, %r401;
$L__BB3_66:
	add.s32 	%r155, %r408, -512;
	mul.wide.u32 	%rd44, %r155, 4;
	add.s64 	%rd40, %rd1, %rd44;
	// begin inline asm
	ld.global.nc.u32 %r151, [%rd40];
	// end inline asm
	mov.b32 	%f115, %r151;
	add.f32 	%f116, %f529, %f115;
	mul.wide.u32 	%rd45, %r408, 4;
	add.s64 	%rd41, %rd1, %rd45;
	// begin inline asm
	ld.global.nc.u32 %r152, [%rd41];
	// end inline asm
	mov.b32 	%f117, %r152;
	add.f32 	%f118, %f116, %f117;
	add.s32 	%r156, %r408, 512;
	mul.wide.u32 	%rd46, %r156, 4;
	add.s64 	%rd42, %rd1, %rd46;
	// begin inline asm
	ld.global.nc.u32 %r153, [%rd42];
	// end inline asm
	mov.b32 	%f119, %r153;
	add.f32 	%f120, %f118, %f119;
	add.s32 	%r157, %r408, 1024;
	mul.wide.u32 	%rd47, %r157, 4;
	add.s64 	%rd43, %rd1, %rd47;
	// begin inline asm
	ld.global.nc.u32 %r154, [%rd43];
	// end inline asm
	mov.b32 	%f121, %r154;
	add.f32 	%f529, %f120, %f121;
	add.s32 	%r103, %r409, 2048;
	add.s32 	%r158, %r409, 1024;
	add.s32 	%r408, %r408, 2048;
	setp.lt.s32 	%p11, %r158, %r88;
	mov.u32 	%r409, %r103;
	@%p11 bra 	$L__BB3_66;
$L__BB3_67:
	// begin inline asm
	mov.u32 %r159, %laneid;
	// end inline asm
	mov.b32 	%r160, 1;
	mov.b32 	%r173, 31;
	mov.b32 	%r174, -1;
	// begin inline asm
	{  .reg .f32 r0;  .reg .pred p;  shfl.sync.down.b32 r0|p, %f529, %r160, %r173, %r174;  @p add.f32 r0, r0, %f529;  mov.f32 %f122, r0;}
	// end inline asm
	mov.b32 	%r163, 2;
	// begin inline asm
	{  .reg .f32 r0;  .reg .pred p;  shfl.sync.down.b32 r0|p, %f122, %r163, %r173, %r174;  @p add.f32 r0, r0, %f122;  mov.f32 %f125, r0;}
	// end inline asm
	mov.b32 	%r166, 4;
	// begin inline asm
	{  .reg .f32 r0;  .reg .pred p;  shfl.sync.down.b32 r0|p, %f125, %r166, %r173, %r174;  @p add.f32 r0, r0, %f125;  mov.f32 %f128, r0;}
	// end inline asm
	mov.b32 	%r169, 8;
	// begin inline asm
	{  .reg .f32 r0;  .reg .pred p;  shfl.sync.down.b32 r0|p, %f128, %r169, %r173, %r174;  @p add.f32 r0, r0, %f128;  mov.f32 %f131, r0;}
	// end inline asm
	mov.b32 	%r172, 16;
	// begin inline asm
	{  .reg .f32 r0;  .reg .pred p;  shfl.sync.down.b32 r0|p, %f131, %r172, %r173, %r174;  @p add.f32 r0, r0, %f131;  mov.f32 %f530, r0;}
	// end inline asm
	setp.ne.s32 	%p12, %r159, 0;
	@%p12 bra 	$L__BB3_69;
	shr.u32 	%r175, %r76, 3;
	and.b32  	%r176, %r175, 124;
	mov.u32 	%r177, _ZZN3cub18CUB_300001_SM_10006detail6reduce18DeviceReduceKernelINS2_10policy_hubIfjN4cuda3std3__44plusIvEEE10Policy1000EPfjS9_fNS7_10__identityEEEvT0_PT3_T1_NS0_13GridEvenShareISH_EET2_T4_E12temp_storage;
	add.s32 	%r178, %r177, %r176;
	st.shared.f32 	[%r178+16], %f530;
$L__BB3_69:
	bar.sync 	0;
	setp.ne.s32 	%p13, %r76, 0;
	@%p13 bra 	$L__BB3_71;
	ld.shared.f32 	%f137, [_ZZN3cub18CUB_300001_SM_10006detail6reduce18DeviceReduceKernelINS2_10policy_hubIfjN4cuda3std3__44plusIvEEE10Policy1000EPfjS9_fNS7_10__identityEEEvT0_PT3_T1_NS0_13GridEvenShareISH_EET2_T4_E12temp_storage+20];
	add.f32 	%f138, %f530, %f137;
	ld.shared.f32 	%f139, [_ZZN3cub18CUB_300001_SM_10006detail6reduce18DeviceReduceKernelINS2_10policy_hubIfjN4cuda3std3__44plusIvEEE10Policy1000EPfjS9_fNS7_10__identityEEEvT0_PT3_T1_NS0_13GridEvenShareISH_EET2_T4_E12temp_storage+24];
	add.f32 	%f140, %f138, %f139;
	ld.shared.f32 	%f141, [_ZZN3cub18CUB_300001_SM_10006detail6reduce18DeviceReduceKernelINS2_10policy_hubIfjN4cuda3std3__44plusIvEEE10Policy1000EPfjS9_fNS7_10__identityEEEvT0_PT3_T1_NS0_13GridEvenShareISH_EET2_T4_E12temp_storage+28];
	add.f32 	%f142, %f140, %f141;
	ld.shared.f32 	%f143, [_ZZN3cub18CUB_300001_SM_10006detail6reduce18DeviceReduceKernelINS2_10policy_hubIfjN4cuda3std3__44plusIvEEE10Policy1000EPfjS9_fNS7_10__identityEEEvT0_PT3_T1_NS0_13GridEvenShareISH_EET2_T4_E12temp_storage+32];
	add.f32 	%f144, %f142, %f143;
	ld.shared.f32 	%f145, [_ZZN3cub18CUB_300001_SM_10006detail6reduce18DeviceReduceKernelINS2_10policy_hubIfjN4cuda3std3__44plusIvEEE10Policy1000EPfjS9_fNS7_10__identityEEEvT0_PT3_T1_NS0_13GridEvenShareISH_EET2_T4_E12temp_storage+36];
	add.f32 	%f146, %f144, %f145;
	ld.shared.f32 	%f147, [_ZZN3cub18CUB_300001_SM_10006detail6reduce18DeviceReduceKernelINS2_10policy_hubIfjN4cuda3std3__44plusIvEEE10Policy1000EPfjS9_fNS7_10__identityEEEvT0_PT3_T1_NS0_13GridEvenShareISH_EET2_T4_E12temp_storage+40];
	add.f32 	%f148, %f146, %f147;
	ld.shared.f32 	%f149, [_ZZN3cub18CUB_300001_SM_10006detail6reduce18DeviceReduceKernelINS2_10policy_hubIfjN4cuda3std3__44plusIvEEE10Policy1000EPfjS9_fNS7_10__identityEEEvT0_PT3_T1_NS0_13GridEvenShareISH_EET2_T4_E12temp_storage+44];
	add.f32 	%f150, %f148, %f149;
	ld.shared.f32 	%f151, [_ZZN3cub18CUB_300001_SM_10006detail6reduce18DeviceReduceKernelINS2_10policy_hubIfjN4cuda3std3__44plusIvEEE10Policy1000EPfjS9_fNS7_10__identityEEEvT0_PT3_T1_NS0_13GridEvenShareISH_EET2_T4_E12temp_storage+48];
	add.f32 	%f152, %f150, %f151;
	ld.shared.f32 	%f153, [_ZZN3cub18CUB_300001_SM_10006detail6reduce18DeviceReduceKernelINS2_10policy_hubIfjN4cuda3std3__44plusIvEEE10Policy1000EPfjS9_fNS7_10__identityEEEvT0_PT3_T1_NS0_13GridEvenShareISH_EET2_T4_E12temp_storage+52];
	add.f32 	%f154, %f152, %f153;
	ld.shared.f32 	%f155, [_ZZN3cub18CUB_300001_SM_10006detail6reduce18DeviceReduceKernelINS2_10policy_hubIfjN4cuda3std3__44plusIvEEE10Policy1000EPfjS9_fNS7_10__identityEEEvT0_PT3_T1_NS0_13GridEvenShareISH_EET2_T4_E12temp_storage+56];
	add.f32 	%f156, %f154, %f155;
	ld.shared.f32 	%f157, [_ZZN3cub18CUB_300001_SM_10006detail6reduce18DeviceReduceKernelINS2_10policy_hubIfjN4cuda3std3__44plusIvEEE10Policy1000EPfjS9_fNS7_10__identityEEEvT0_PT3_T1_NS0_13GridEvenShareISH_EET2_T4_E12temp_storage+60];
	add.f32 	%f158, %f156, %f157;
	ld.shared.f32 	%f159, [_ZZN3cub18CUB_300001_SM_10006detail6reduce18DeviceReduceKernelINS2_10policy_hubIfjN4cuda3std3__44plusIvEEE10Policy1000EPfjS9_fNS7_10__identityEEEvT0_PT3_T1_NS0_13GridEvenShareISH_EET2_T4_E12temp_storage+64];
	add.f32 	%f160, %f158, %f159;
	ld.shared.f32 	%f161, [_ZZN3cub18CUB_300001_SM_10006detail6reduce18DeviceReduceKernelINS2_10policy_hubIfjN4cuda3std3__44plusIvEEE10Policy1000EPfjS9_fNS7_10__identityEEEvT0_PT3_T1_NS0_13GridEvenShareISH_EET2_T4_E12temp_storage+68];
	add.f32 	%f162, %f160, %f161;
	ld.shared.f32 	%f163, [_ZZN3cub18CUB_300001_SM_10006detail6reduce18DeviceReduceKernelINS2_10policy_hubIfjN4cuda3std3__44plusIvEEE10Policy1000EPfjS9_fNS7_10__identityEEEvT0_PT3_T1_NS0_13GridEvenShareISH_EET2_T4_E12temp_storage+72];
	add.f32 	%f164, %f162, %f163;
	ld.shared.f32 	%f165, [_ZZN3cub18CUB_300001_SM_10006detail6reduce18DeviceReduceKernelINS2_10policy_hubIfjN4cuda3std3__44plusIvEEE10Policy1000EPfjS9_fNS7_10__identityEEEvT0_PT3_T1_NS0_13GridEvenShareISH_EET2_T4_E12temp_storage+76];
	add.f32 	%f530, %f164, %f165;
$L__BB3_71:
	mov.u32 	%r375, %tid.x;
	setp.ne.s32 	%p80, %r375, 0;
	@%p80 bra 	$L__BB3_73;
	ld.param.u64 	%rd119, [_ZN3cub18CUB_300001_SM_10006detail6reduce18DeviceReduceKernelINS2_10policy_hubIfjN4cuda3std3__44plusIvEEE10Policy1000EPfjS9_fNS7_10__identityEEEvT0_PT3_T1_NS0_13GridEvenShareISH_EET2_T4__param_1];
	cvta.to.global.u64 	%rd116, %rd119;
	mul.wide.u32 	%rd117, %r3, 4;
	add.s64 	%rd118, %rd116, %rd117;
	st.global.f32 	[%rd118], %f530;
$L__BB3_73:
	ret;

}
	// .globl	_ZN3cub18CUB_300001_SM_10006detail6reduce28DeviceReduceSingleTileKernelINS2_10policy_hubIfjN4cuda3std3__44plusIvEEE10Policy1000EPfSC_iS9_ffNS7_10__identityEEEvT0_T1_T2_T3_T4_T6_
.visible .entry _ZN3cub18CUB_300001_SM_10006detail6reduce28DeviceReduceSingleTileKernelINS2_10policy_hubIfjN4cuda3std3__44plusIvEEE10Policy1000EPfSC_iS9_ffNS7_10__identityEEEvT0_T1_T2_T3_T4_T6_(
	.param .u64 .ptr .align 1 _ZN3cub18CUB_300001_SM_10006detail6reduce28DeviceReduceSingleTileKernelINS2_10policy_hubIfjN4cuda3std3__44plusIvEEE10Policy1000EPfSC_iS9_ffNS7_10__identityEEEvT0_T1_T2_T3_T4_T6__param_0,
	.param .u64 .ptr .align 1 _ZN3cub18CUB_300001_SM_10006detail6reduce28DeviceReduceSingleTileKernelINS2_10policy_hubIfjN4cuda3std3__44plusIvEEE10Policy1000EPfSC_iS9_ffNS7_10__identityEEEvT0_T1_T2_T3_T4_T6__param_1,
	.param .u32 _ZN3cub18CUB_300001_SM_10006detail6reduce28DeviceReduceSingleTileKernelINS2_10policy_hubIfjN4cuda3std3__44plusIvEEE10Policy1000EPfSC_iS9_ffNS7_10__identityEEEvT0_T1_T2_T3_T4_T6__param_2,
	.param .align 1 .b8 _ZN3cub18CUB_300001_SM_10006detail6reduce28DeviceReduceSingleTileKernelINS2_10policy_hubIfjN4cuda3std3__44plusIvEEE10Policy1000EPfSC_iS9_ffNS7_10__identityEEEvT0_T1_T2_T3_T4_T6__param_3[1],
	.param .f32 _ZN3cub18CUB_300001_SM_10006detail6reduce28DeviceReduceSingleTileKernelINS2_10policy_hubIfjN4cuda3std3__44plusIvEEE10Policy1000EPfSC_iS9_ffNS7_10__identityEEEvT0_T1_T2_T3_T4_T6__param_4,
	.param .align 1 .b8 _ZN3cub18CUB_300001_SM_10006detail6reduce28DeviceReduceSingleTileKernelINS2_10policy_hubIfjN4cuda3std3__44plusIvEEE10Policy1000EPfSC_iS9_ffNS7_10__identityEEEvT0_T1_T2_T3_T4_T6__param_5[1]
)
.maxntid 512
.minnctapersm 1
{
	.reg .pred 	%p<83>;
	.reg .b32 	%r<339>;
	.reg .b32 	%f<537>;
	.reg .b64 	%rd<133>;
	// demoted variable
	.shared .align 4 .b8 _ZZN3cub18CUB_300001_SM_10006detail6reduce28DeviceReduceSingleTileKernelINS2_10policy_hubIfjN4cuda3std3__44plusIvEEE10Policy1000EPfSC_iS9_ffNS7_10__identityEEEvT0_T1_T2_T3_T4_T6_E12temp_storage[84];
	ld.param.u64 	%rd16, [_ZN3cub18CUB_300001_SM_10006detail6reduce28DeviceReduceSingleTileKernelINS2_10policy_hubIfjN4cuda3std3__44plusIvEEE10Policy1000EPfSC_iS9_ffNS7_10__identityEEEvT0_T1_T2_T3_T4_T6__param_0];
	ld.param.u64 	%rd17, [_ZN3cub18CUB_300001_SM_10006detail6reduce28DeviceReduceSingleTileKernelINS2_10policy_hubIfjN4cuda3std3__44plusIvEEE10Policy1000EPfSC_iS9_ffNS7_10__identityEEEvT0_T1_T2_T3_T4_T6__param_1];
	ld.param.u32 	%r67, [_ZN3cub18CUB_300001_SM_10006detail6reduce28DeviceReduceSingleTileKernelINS2_10policy_hubIfjN4cuda3std3__44plusIvEEE10Policy1000EPfSC_iS9_ffNS7_10__identityEEEvT0_T1_T2_T3_T4_T6__param_2];
	ld.param.f32 	%f54, [_ZN3cub18CUB_300001_SM_10006detail6reduce28DeviceReduceSingleTileKernelINS2_10policy_hubIfjN4cuda3std3__44plusIvEEE10Policy1000EPfSC_iS9_ffNS7_10__identityEEEvT0_T1_T2_T3_T4_T6__param_4];
	cvta.to.global.u64 	%rd1, %rd17;
	setp.ne.s32 	%p1, %r67, 0;
	@%p1 bra 	$L__BB4_3;
	mov.u32 	%r312, %tid.x;
	setp.ne.s32 	%p82, %r312, 0;
	@%p82 bra 	$L__BB4_74;
	st.global.f32 	[%rd1], %f54;
	bra.uni 	$L__BB4_74;
$L__BB4_3:
	and.b64  	%rd18, %rd16, 7;
	setp.ne.s64 	%p2, %rd18, 0;
	@%p2 bra 	$L__BB4_38;
	setp.gt.s32 	%p42, %r67, 8191;
	@%p42 bra 	$L__BB4_22;
	mov.u32 	%r1, %tid.x;
	setp.ge.s32 	%p54, %r1, %r67;
	mov.f32 	%f515, 0f00000000;
	mov.u32 	%r316, %r1;
	@%p54 bra 	$L__BB4_7;
	mul.wide.u32 	%rd121, %r1, 4;
	add.s64 	%rd120, %rd16, %rd121;
	// begin inline asm
	ld.global.nc.u32 %r256, [%rd120];
	// end inline asm
	mov.b32 	%f515, %r256;
	add.s32 	%r316, %r1, 512;
$L__BB4_7:
	setp.ge.s32 	%p55, %r316, %r67;
	@%p55 bra 	$L__BB4_13;
	not.b32 	%r257, %r316;
	add.s32 	%r4, %r67, %r257;
	and.b32  	%r258, %r4, 1536;
	setp.eq.s32 	%p56, %r258, 1536;
	@%p56 bra 	$L__BB4_11;
	mul.wide.u32 	%rd122, %r316, 4;
	add.s64 	%rd129, %rd16, %rd122;
	shr.u32 	%r259, %r4, 9;
	add.s32 	%r260, %r259, 1;
	and.b32  	%r261, %r260, 3;
	neg.s32 	%r314, %r261;
$L__BB4_10:
	.pragma "nounroll";
	// begin inline asm
	ld.global.nc.u32 %r262, [%rd129];
	// end inline asm
	mov.b32 	%f398, %r262;
	add.f32 	%f515, %f515, %f398;
	add.s32 	%r316, %r316, 512;
	add.s64 	%rd129, %rd129, 2048;
	add.s32 	%r314, %r314, 1;
	setp.ne.s32 	%p57, %r314, 0;
	@%p57 bra 	$L__BB4_10;
$L__BB4_11:
	setp.lt.u32 	%p58, %r4, 1536;
	@%p58 bra 	$L__BB4_13;
$L__BB4_12:
	mul.wide.s32 	%rd128, %r316, 4;
	add.s64 	%rd124, %rd16, %rd128;
	// begin inline asm
	ld.global.nc.u32 %r263, [%rd124];
	// end inline asm
	mov.b32 	%f399, %r263;
	add.f32 	%f400, %f515, %f399;
	add.s64 	%rd125, %rd124, 2048;
	// begin inline asm
	ld.global.nc.u32 %r264, [%rd125];
	// end inline asm
	mov.b32 	%f401, %r264;
	add.f32 	%f402, %f400, %f401;
	add.s64 	%rd126, %rd124, 4096;
	// begin inline asm
	ld.global.nc.u32 %r265, [%rd126];
	// end inline asm
	mov.b32 	%f403, %r265;
	add.f32 	%f404, %f402, %f403;
	add.s64 	%rd127, %rd124, 6144;
	// begin inline asm
	ld.global.nc.u32 %r266, [%rd127];
	// end inline asm
	mov.b32 	%f405, %r266;
	add.f32 	%f515, %f404, %f405;
	add.s32 	%r316, %r316, 2048;
	setp.lt.s32 	%p59, %r316, %r67;
	@%p59 bra 	$L__BB4_12;
$L__BB4_13:
	setp.lt.s32 	%p60, %r67, 512;
	@%p60 bra 	$L__BB4_18;
	// begin inline asm
	mov.u32 %r291, %laneid;
	// end inline asm
	mov.b32 	%r292, 1;
	mov.b32 	%r305, 31;
	mov.b32 	%r306, -1;
	// begin inline asm
	{  .reg .f32 r0;  .reg .pred p;  shfl.sync.down.b32 r0|p, %f515, %r292, %r305, %r306;  @p add.f32 r0, r0, %f515;  mov.f32 %f465, r0;}
	// end inline asm
	mov.b32 	%r295, 2;
	// begin inline asm
	{  .reg .f32 r0;  .reg .pred p;  shfl.sync.down.b32 r0|p, %f465, %r295, %r305, %r306;  @p add.f32 r0, r0, %f465;  mov.f32 %f468, r0;}
	// end inline asm
	mov.b32 	%r298, 4;
	// begin inline asm
	{  .reg .f32 r0;  .reg .pred p;  shfl.sync.down.b32 r0|p, %f468, %r298, %r305, %r306;  @p add.f32 r0, r0, %f468;  mov.f32 %f471, r0;}
	// end inline asm
	mov.b32 	%r301, 8;
	// begin inline asm
	{  .reg .f32 r0;  .reg .pred p;  shfl.sync.down.b32 r0|p, %f471, %r301, %r305, %r306;  @p add.f32 r0, r0, %f471;  mov.f32 %f474, r0;}
	// end inline asm
	mov.b32 	%r304, 16;
	// begin inline asm
	{  .reg .f32 r0;  .reg .pred p;  shfl.sync.down.b32 r0|p, %f474, %r304, %r305, %r306;  @p add.f32 r0, r0, %f474;  mov.f32 %f536, r0;}
	// end inline asm
	setp.ne.s32 	%p79, %r291, 0;
	@%p79 bra 	$L__BB4_16;
	shr.u32 	%r307, %r1, 3;
	and.b32  	%r308, %r307, 124;
	mov.u32 	%r309, _ZZN3cub18CUB_300001_SM_10006detail6reduce28DeviceReduceSingleTileKernelINS2_10policy_hubIfjN4cuda3std3__44plusIvEEE10Policy1000EPfSC_iS9_ffNS7_10__identityEEEvT0_T1_T2_T3_T4_T6_E12temp_storage;
	add.s32 	%r310, %r309, %r308;
	st.shared.f32 	[%r310+16], %f536;
$L__BB4_16:
	bar.sync 	0;
	setp.ne.s32 	%p80, %r1, 0;
	@%p80 bra 	$L__BB4_72;
	ld.shared.f32 	%f480, [_ZZN3cub18CUB_300001_SM_10006detail6reduce28DeviceReduceSingleTileKernelINS2_10policy_hubIfjN4cuda3std3__44plusIvEEE10Policy1000EPfSC_iS9_ffNS7_10__identityEEEvT0_T1_T2_T3_T4_T6_E12temp_storage+20];
	add.f32 	%f481, %f536, %f480;
	ld.shared.f32 	%f482, [_ZZN3cub18CUB_300001_SM_10006detail6reduce28DeviceReduceSingleTileKernelINS2_10policy_hubIfjN4cuda3std3__44plusIvEEE10Policy1000EPfSC_iS9_ffNS7_10__identityEEEvT0_T1_T2_T3_T4_T6_E12temp_storage+24];
	add.f32 	%f483, %f481, %f482;
	ld.shared.f32 	%f484, [_ZZN3cub18CUB_300001_SM_10006detail6reduce28DeviceReduceSingleTileKernelINS2_10policy_hubIfjN4cuda3std3__44plusIvEEE10Policy1000EPfSC_iS9_ffNS7_10__identityEEEvT0_T1_T2_T3_T4_T6_E12temp_storage+28];
	add.f32 	%f485, %f483, %f484;
	ld.shared.f32 	%f486, [_ZZN3cub18CUB_300001_SM_10006detail6reduce28DeviceReduceSingleTileKernelINS2_10policy_hubIfjN4cuda3std3__44plusIvEEE10Policy1000EPfSC_iS9_ffNS7_10__identityEEEvT0_T1_T2_T3_T4_T6_E12temp_storage+32];
	add.f32 	%f487, %f485, %f486;
	ld.shared.f32 	%f488, [_ZZN3cub18CUB_300001_SM_10006detail6reduce28DeviceReduceSingleTileKernelINS2_10policy_hubIfjN4cuda3std3__44plusIvEEE10Policy1000EPfSC_iS9_ffNS7_10__identityEEEvT0_T1_T2_T3_T4_T6_E12temp_storage+36];
	add.f32 	%f489, %f487, %f488;
	ld.shared.f32 	%f490, [_ZZN3cub18CUB_300001_SM_10006detail6reduce28DeviceReduceSingleTileKernelINS2_10policy_hubIfjN4cuda3std3__44plusIvEEE10Policy1000EPfSC_iS9_ffNS7_10__identityEEEvT0_T1_T2_T3_T4_T6_E12temp_storage+40];
	add.f32 	%f491, %f489, %f490;
	ld.shared.f32 	%f492, [_ZZN3cub18CUB_300001_SM_10006detail6reduce28DeviceReduceSingleTileKernelINS2_10policy_hubIfjN4cuda3std3__44plusIvEEE10Policy1000EPfSC_iS9_ffNS7_10__identityEEEvT0_T1_T2_T3_T4_T6_E12temp_storage+44];
	add.f32 	%f493, %f491, %f492;
	ld.shared.f32 	%f494, [_ZZN3cub18CUB_300001_SM_10006detail6reduce28DeviceReduceSingleTileKernelINS2_10policy_hubIfjN4cuda3std3__44plusIvEEE10Policy1000EPfSC_iS9_ffNS7_10__identityEEEvT0_T1_T2_T3_T4_T6_E12temp_storage+48];
	add.f32 	%f495, %f493, %f494;
	ld.shared.f32 	%f496, [_ZZN3cub18CUB_300001_SM_10006detail6reduce28DeviceReduceSingleTileKernelINS2_10policy_hubIfjN4cuda3std3__44plusIvEEE10Policy1000EPfSC_iS9_ffNS7_10__identityEEEvT0_T1_T2_T3_T4_T6_E12temp_storage+52];
	add.f32 	%f497, %f495, %f496;
	ld.shared.f32 	%f498, [_ZZN3cub18CUB_300001_SM_10006detail6reduce28DeviceReduceSingleTileKernelINS2_10policy_hubIfjN4cuda3std3__44plusIvEEE10Policy1000EPfSC_iS9_ffNS7_10__identityEEEvT0_T1_T2_T3_T4_T6_E12temp_storage+56];
	add.f32 	%f499, %f497, %f498;
	ld.shared.f32 	%f500, [_ZZN3cub18CUB_300001_SM_10006detail6reduce28DeviceReduceSingleTileKernelINS2_10policy_hubIfjN4cuda3std3__44plusIvEEE10Policy1000EPfSC_iS9_ffNS7_10__identityEEEvT0_T1_T2_T3_T4_T6_E12temp_storage+60];
	add.f32 	%f501, %f499, %f500;
	ld.shared.f32 	%f502, [_ZZN3cub18CUB_300001_SM_10006detail6reduce28DeviceReduceSingleTileKernelINS2_10policy_hubIfjN4cuda3std3__44plusIvEEE10Policy1000EPfSC_iS9_ffNS7_10__identityEEEvT0_T1_T2_T3_T4_T6_E12temp_storage+64];
	add.f32 	%f503, %f501, %f502;
	ld.shared.f32 	%f504, [_ZZN3cub18CUB_300001_SM_10006detail6reduce28DeviceReduceSingleTileKernelINS2_10policy_hubIfjN4cuda3std3__44plusIvEEE10Policy1000EPfSC_iS9_ffNS7_10__identityEEEvT0_T1_T2_T3_T4_T6_E12temp_storage+68];
	add.f32 	%f505, %f503, %f504;
	ld.shared.f32 	%f506, [_ZZN3cub18CUB_300001_SM_10006detail6reduce28DeviceReduceSingleTileKernelINS2_10policy_hubIfjN4cuda3std3__44plusIvEEE10Policy1000EPfSC_iS9_ffNS7_10__identityEEEvT0_T1_T2_T3_T4_T6_E12temp_storage+72];
	add.f32 	%f507, %f505, %f506;
	ld.shared.f32 	%f508, [_ZZN3cub18CUB_300001_SM_10006detail6reduce28DeviceReduceSingleTileKernelINS2_10policy_hubIfjN4cuda3std3__44plusIvEEE10Policy1000EPfSC_iS9_ffNS7_10__identityEEEvT0_T1_T2_T3_T4_T6_E12temp_storage+76];
	add.f32 	%f536, %f507, %f508;
	bra.uni 	$L__BB4_72;
$L__BB4_18:
	// begin inline asm
	mov.u32 %r267, %laneid;
	// end inline asm
	and.b32  	%r283, %r1, 992;
	add.s32 	%r284, %r283, 32;
	setp.gt.s32 	%p61, %r284, %r67;
	not.b32 	%r285, %r283;
	add.s32 	%r286, %r67, %r285;
	selp.b32 	%r281, %r286, 31, %p61;
	mov.b32 	%r268, 1;
	mov.b32 	%r282, -1;
	// begin inline asm
	{  .reg .f32 r0;  .reg .pred p;  shfl.sync.down.b32 r0|p, %f515, %r268, %r281, %r282;  @p add.f32 r0, r0, %f515;  mov.f32 %f406, r0;}
	// end inline asm
	mov.b32 	%r271, 2;
	// begin inline asm
	{  .reg .f32 r0;  .reg .pred p;  shfl.sync.down.b32 r0|p, %f406, %r271, %r281, %r282;  @p add.f32 r0, r0, %f406;  mov.f32 %f409, r0;}
	// end inline asm
	mov.b32 	%r274, 4;
	// begin inline asm
	{  .reg .f32 r0;  .reg .pred p;  shfl.sync.down.b32 r0|p, %f409, %r274, %r281, %r282;  @p add.f32 r0, r0, %f409;  mov.f32 %f412, r0;}
	// end inline asm
	mov.b32 	%r277, 8;
	// begin inline asm
	{  .reg .f32 r0;  .reg .pred p;  shfl.sync.down.b32 r0|p, %f412, %r277, %r281, %r282;  @p add.f32 r0, r0, %f412;  mov.f32 %f415, r0;}
	// end inline asm
	mov.b32 	%r280, 16;
	// begin inline asm
	{  .reg .f32 r0;  .reg .pred p;  shfl.sync.down.b32 r0|p, %f415, %r280, %r281, %r282;  @p add.f32 r0, r0, %f415;  mov.f32 %f536, r0;}
	// end inline asm
	setp.ne.s32 	%p62, %r267, 0;
	@%p62 bra 	$L__BB4_20;
	shr.u32 	%r287, %r1, 3;
	and.b32  	%r288, %r287, 124;
	mov.u32 	%r289, _ZZN3cub18CUB_300001_SM_10006detail6reduce28DeviceReduceSingleTileKernelINS2_10policy_hubIfjN4cuda3std3__44plusIvEEE10Policy1000EPfSC_iS9_ffNS7_10__identityEEEvT0_T1_T2_T3_T4_T6_E12temp_storage;
	add.s32 	%r290, %r289, %r288;
	st.shared.f32 	[%r290+16], %f536;
$L__BB4_20:
	bar.sync 	0;
	setp.ne.s32 	%p63, %r1, 0;
	@%p63 bra 	$L__BB4_72;
	setp.gt.s32 	%p64, %r67, 32;
	ld.shared.f32 	%f421, [_ZZN3cub18CUB_300001_SM_10006detail6reduce28DeviceReduceSingleTileKernelINS2_10policy_hubIfjN4cuda3std3__44plusIvEEE10Policy1000EPfSC_iS9_ffNS7_10__identityEEEvT0_T1_T2_T3_T4_T6_E12temp_storage+20];
	add.f32 	%f422, %f536, %f421;
	selp.f32 	%f423, %f422, %f536, %p64;
	setp.gt.s32 	%p65, %r67, 64;
	ld.shared.f32 	%f424, [_ZZN3cub18CUB_300001_SM_10006detail6reduce28DeviceReduceSingleTileKernelINS2_10policy_hubIfjN4cuda3std3__44plusIvEEE10Policy1000EPfSC_iS9_ffNS7_10__identityEEEvT0_T1_T2_T3_T4_T6_E12temp_storage+24];
	add.f32 	%f425, %f424, %f423;
	selp.f32 	%f426, %f425, %f423, %p65;
	setp.gt.s32 	%p66, %r67, 96;
	ld.shared.f32 	%f427, [_ZZN3cub18CUB_300001_SM_10006detail6reduce28DeviceReduceSingleTileKernelINS2_10policy_hubIfjN4cuda3std3__44plusIvEEE10Policy1000EPfSC_iS9_ffNS7_10__identityEEEvT0_T1_T2_T3_T4_T6_E12temp_storage+28];
	add.f32 	%f428, %f427, %f426;
	selp.f32 	%f429, %f428, %f426, %p66;
	setp.gt.s32 	%p67, %r67, 128;
	ld.shared.f32 	%f430, [_ZZN3cub18CUB_300001_SM_10006detail6reduce28DeviceReduceSingleTileKernelINS2_10policy_hubIfjN4cuda3std3__44plusIvEEE10Policy1000EPfSC_iS9_ffNS7_10__identityEEEvT0_T1_T2_T3_T4_T6_E12temp_storage+32];
	add.f32 	%f431, %f430, %f429;
	selp.f32 	%f432, %f431, %f429, %p67;
	setp.gt.s32 	%p68, %r67, 160;
	ld.shared.f32 	%f433, [_ZZN3cub18CUB_300001_SM_10006detail6reduce28DeviceReduceSingleTileKernelINS2_10policy_hubIfjN4cuda3std3__44plusIvEEE10Policy1000EPfSC_iS9_ffNS7_10__identityEEEvT0_T1_T2_T3_T4_T6_E12temp_storage+36];
	add.f32 	%f434, %f433, %f432;
	selp.f32 	%f435, %f434, %f432, %p68;
	setp.gt.s32 	%p69, %r67, 192;
	ld.shared.f32 	%f436, [_ZZN3cub18CUB_300001_SM_10006detail6reduce28DeviceReduceSingleTileKernelINS2_10policy_hubIfjN4cuda3std3__44plusIvEEE10Policy1000EPfSC_iS9_ffNS7_10__identityEEEvT0_T1_T2_T3_T4_T6_E12temp_storage+40];
	add.f32 	%f437, %f436, %f435;
	selp.f32 	%f438, %f437, %f435, %p69;
	setp.gt.s32 	%p70, %r67, 224;
	ld.shared.f32 	%f439, [_ZZN3cub18CUB_300001_SM_10006detail6reduce28DeviceReduceSingleTileKernelINS2_10policy_hubIfjN4cuda3std3__44plusIvEEE10Policy1000EPfSC_iS9_ffNS7_10__identityEEEvT0_T1_T2_T3_T4_T6_E12temp_storage+44];
	add.f32 	%f440, %f439, %f438;
	selp.f32 	%f441, %f440, %f438, %p70;
	setp.gt.s32 	%p71, %r67, 256;
	ld.shared.f32 	%f442, [_ZZN3cub18CUB_300001_SM_10006detail6reduce28DeviceReduceSingleTileKernelINS2_10policy_hubIfjN4cuda3std3__44plusIvEEE10Policy1000EPfSC_iS9_ffNS7_10__identityEEEvT0_T1_T2_T3_T4_T6_E12temp_storage+48];
	add.f32 	%f443, %f442, %f441;
	selp.f32 	%f444, %f443, %f441, %p71;
	setp.gt.s32 	%p72, %r67, 288;
	ld.shared.f32 	%f445, [_ZZN3cub18CUB_300001_SM_10006detail6reduce28DeviceReduceSingleTileKernelINS2_10policy_hubIfjN4cuda3std3__44plusIvEEE10Policy1000EPfSC_iS9_ffNS7_10__identityEEEvT0_T1_T2_T3_T4_T6_E12temp_storage+52];
	add.f32 	%f446, %f445, %f444;
	selp.f32 	%f447, %f446, %f444, %p72;
	setp.gt.s32 	%p73, %r67, 320;
	ld.shared.f32 	%f448, [_ZZN3cub18CUB_300001_SM_10006detail6reduce28DeviceReduceSingleTileKernelINS2_10policy_hubIfjN4cuda3std3__44plusIvEEE10Policy1000EPfSC_iS9_ffNS7_10__identityEEEvT0_T1_T2_T3_T4_T6_E12temp_storage+56];
	add.f32 	%f449, %f448, %f447;
	selp.f32 	%f450, %f449, %f447, %p73;
	setp.gt.s32 	%p74, %r67, 352;
	ld.shared.f32 	%f451, [_ZZN3cub18CUB_300001_SM_10006detail6reduce28DeviceReduceSingleTileKernelINS2_10policy_hubIfjN4cuda3std3__44plusIvEEE10Policy1000EPfSC_iS9_ffNS7_10__identityEEEvT0_T1_T2_T3_T4_T6_E12temp_storage+60];
	add.f32 	%f452, %f451, %f450;
	selp.f32 	%f453, %f452, %f450, %p74;
	setp.gt.s32 	%p75, %r67, 384;
	ld.shared.f32 	%f454, [_ZZN3cub18CUB_300001_SM_10006detail6reduce28DeviceReduceSingleTileKernelINS2_10policy_hubIfjN4cuda3std3__44plusIvEEE10Policy1000EPfSC_iS9_ffNS7_10__identityEEEvT0_T1_T2_T3_T4_T6_E12temp_storage+64];
	add.f32 	%f455, %f454, %f453;
	selp.f32 	%f456, %f455, %f453, %p75;
	setp.gt.s32 	%p76, %r67, 416;
	ld.shared.f32 	%f457, [_ZZN3cub18CUB_300001_SM_10006detail6reduce28DeviceReduceSingleTileKernelINS2_10policy_hubIfjN4cuda3std3__44plusIvEEE10Policy1000EPfSC_iS9_ffNS7_10__identityEEEvT0_T1_T2_T3_T4_T6_E12temp_storage+68];
	add.f32 	%f458, %f457, %f456;
	selp.f32 	%f459, %f458, %f456, %p76;
	setp.gt.s32 	%p77, %r67, 448;
	ld.shared.f32 	%f460, [_ZZN3cub18CUB_300001_SM_10006detail6reduce28DeviceReduceSingleTileKernelINS2_10policy_hubIfjN4cuda3std3__44plusIvEEE10Policy1000EPfSC_iS9_ffNS7_10__identityEEEvT0_T1_T2_T3_T4_T6_E12temp_storage+72];
	add.f32 	%f461, %f460, %f459;
	selp.f32 	%f462, %f461, %f459, %p77;
	setp.gt.s32 	%p78, %r67, 480;
	ld.shared.f32 	%f463, [_ZZN3cub18CUB_300001_SM_10006detail6reduce28DeviceReduceSingleTileKernelINS2_10policy_hubIfjN4cuda3std3__44plusIvEEE10Policy1000EPfSC_iS9_ffNS7_10__identityEEEvT0_T1_T2_T3_T4_T6_E12temp_storage+76];
	add.f32 	%f464, %f463, %f462;
	selp.f32 	%f536, %f464, %f462, %p78;
	bra.uni 	$L__BB4_72;
$L__BB4_22:
	mov.u32 	%r13, %tid.x;
	shl.b32 	%r190, %r13, 1;
	mul.wide.u32 	%rd90, %r190, 4;
	add.s64 	%rd75, %rd16, %rd90;
	// begin inline asm
	ld.global.nc.u64 %rd74, [%rd75];
	// end inline asm
	mov.b64 	{%r191, %r192}, %rd74;
	mov.b32 	%f282, %r192;
	mov.b32 	%f283, %r191;
	add.s64 	%rd77, %rd75, 4096;
	// begin inline asm
	ld.global.nc.u64 %rd76, [%rd77];
	// end inline asm
	mov.b64 	{%r193, %r194}, %rd76;
	mov.b32 	%f284, %r194;
	mov.b32 	%f285, %r193;
	add.s64 	%rd79, %rd75, 8192;
	// begin inline asm
	ld.global.nc.u64 %rd78, [%rd79];
	// end inline asm
	mov.b64 	{%r195, %r196}, %rd78;
	mov.b32 	%f286, %r196;
	mov.b32 	%f287, %r195;
	add.s64 	%rd81, %rd75, 12288;
	// begin inline asm
	ld.global.nc.u64 %rd80, [%rd81];
	// end inline asm
	mov.b64 	{%r197, %r198}, %rd80;
	mov.b32 	%f288, %r198;
	mov.b32 	%f289, %r197;
	add.s64 	%rd83, %rd75, 16384;
	// begin inline asm
	ld.global.nc.u64 %rd82, [%rd83];
	// end inline asm
	mov.b64 	{%r199, %r200}, %rd82;
	mov.b32 	%f290, %r200;
	mov.b32 	%f291, %r199;
	add.s64 	%rd85, %rd75, 20480;
	// begin inline asm
	ld.global.nc.u64 %rd84, [%rd85];
	// end inline asm
	mov.b64 	{%r201, %r202}, %rd84;
	mov.b32 	%f292, %r202;
	mov.b32 	%f293, %r201;
	add.s64 	%rd87, %rd75, 24576;
	// begin inline asm
	ld.global.nc.u64 %rd86, [%rd87];
	// end inline asm
	mov.b64 	{%r203, %r204}, %rd86;
	mov.b32 	%f294, %r204;
	mov.b32 	%f295, %r203;
	add.s64 	%rd89, %rd75, 28672;
	// begin inline asm
	ld.global.nc.u64 %rd88, [%rd89];
	// end inline asm
	mov.b64 	{%r205, %r206}, %rd88;
	mov.b32 	%f296, %r206;
	mov.b32 	%f297, %r205;
	add.f32 	%f298, %f283, %f282;
	add.f32 	%f299, %f285, %f284;
	add.f32 	%f300, %f287, %f286;
	add.f32 	%f301, %f289, %f288;
	add.f32 	%f302, %f291, %f290;
	add.f32 	%f303, %f293, %f292;
	add.f32 	%f304, %f295, %f294;
	add.f32 	%f305, %f297, %f296;
	add.f32 	%f306, %f298, %f299;
	add.f32 	%f307, %f300, %f301;
	add.f32 	%f308, %f302, %f303;
	add.f32 	%f309, %f304, %f305;
	add.f32 	%f310, %f306, %f307;
	add.f32 	%f311, %f308, %f309;
	add.f32 	%f522, %f310, %f311;
	setp.lt.u32 	%p43, %r67, 16384;
	mov.b32 	%r319, 8192;
	@%p43 bra 	$L__BB4_26;
	add.s32 	%r14, %r67, -8192;
	mov.b32 	%r319, 8192;
$L__BB4_24:
	mul.wide.s32 	%rd107, %r319, 4;
	add.s64 	%rd92, %rd75, %rd107;
	// begin inline asm
	ld.global.nc.u64 %rd91, [%rd92];
	// end inline asm
	mov.b64 	{%r208, %r209}, %rd91;
	mov.b32 	%f312, %r209;
	mov.b32 	%f313, %r208;
	add.s64 	%rd94, %rd92, 4096;
	// begin inline asm
	ld.global.nc.u64 %rd93, [%rd94];
	// end inline asm
	mov.b64 	{%r210, %r211}, %rd93;
	mov.b32 	%f314, %r211;
	mov.b32 	%f315, %r210;
	add.s64 	%rd96, %rd92, 8192;
	// begin inline asm
	ld.global.nc.u64 %rd95, [%rd96];
	// end inline asm
	mov.b64 	{%r212, %r213}, %rd95;
	mov.b32 	%f316, %r213;
	mov.b32 	%f317, %r212;
	add.s64 	%rd98, %rd92, 12288;
	// begin inline asm
	ld.global.nc.u64 %rd97, [%rd98];
	// end inline asm
	mov.b64 	{%r214, %r215}, %rd97;
	mov.b32 	%f318, %r215;
	mov.b32 	%f319, %r214;
	add.s64 	%rd100, %rd92, 16384;
	// begin inline asm
	ld.global.nc.u64 %rd99, [%rd100];
	// end inline asm
	mov.b64 	{%r216, %r217}, %rd99;
	mov.b32 	%f320, %r217;
	mov.b32 	%f321, %r216;
	add.s64 	%rd102, %rd92, 20480;
	// begin inline asm
	ld.global.nc.u64 %rd101, [%rd102];
	// end inline asm
	mov.b64 	{%r218, %r219}, %rd101;
	mov.b32 	%f322, %r219;
	mov.b32 	%f323, %r218;
	add.s64 	%rd104, %rd92, 24576;
	// begin inline asm
	ld.global.nc.u64 %rd103, [%rd104];
	// end inline asm
	mov.b64 	{%r220, %r221}, %rd103;
	mov.b32 	%f324, %r221;
	mov.b32 	%f325, %r220;
	add.s64 	%rd106, %rd92, 28672;
	// begin inline asm
	ld.global.nc.u64 %rd105, [%rd106];
	// end inline asm
	mov.b64 	{%r222, %r223}, %rd105;
	mov.b32 	%f326, %r223;
	mov.b32 	%f327, %r222;
	add.f32 	%f328, %f522, %f313;
	add.f32 	%f329, %f312, %f315;
	add.f32 	%f330, %f314, %f317;
	add.f32 	%f331, %f316, %f319;
	add.f32 	%f332, %f318, %f321;
	add.f32 	%f333, %f320, %f323;
	add.f32 	%f334, %f322, %f325;
	add.f32 	%f335, %f324, %f327;
	add.f32 	%f336, %f328, %f329;
	add.f32 	%f337, %f330, %f331;
	add.f32 	%f338, %f332, %f333;
	add.f32 	%f339, %f334, %f335;
	add.f32 	%f340, %f336, %f337;
	add.f32 	%f341, %f338, %f339;
	add.f32 	%f342, %f340, %f341;
	add.f32 	%f522, %f342, %f326;
	sub.s32 	%r224, %r67, %r319;
	setp.lt.s32 	%p44, %r224, 8192;
	@%p44 bra 	$L__BB4_34;
	add.s32 	%r319, %r319, 8192;
	setp.le.s32 	%p45, %r319, %r14;
	@%p45 bra 	$L__BB4_24;
$L__BB4_26:
	setp.le.s32 	%p46, %r67, %r319;
	@%p46 bra 	$L__BB4_34;
	sub.s32 	%r18, %r67, %r319;
	setp.ge.s32 	%p47, %r13, %r18;
	@%p47 bra 	$L__BB4_34;
	not.b32 	%r225, %r13;
	add.s32 	%r226, %r67, %r225;
	sub.s32 	%r19, %r226, %r319;
	and.b32  	%r227, %r19, 1536;
	setp.eq.s32 	%p48, %r227, 1536;
	mov.u32 	%r323, %r13;
	@%p48 bra 	$L__BB4_31;
	add.s32 	%r321, %r13, %r319;
	shr.u32 	%r228, %r19, 9;
	add.s32 	%r229, %r228, 1;
	and.b32  	%r230, %r229, 3;
	neg.s32 	%r320, %r230;
	mov.u32 	%r323, %r13;
$L__BB4_30:
	.pragma "nounroll";
	mul.wide.u32 	%rd109, %r321, 4;
	add.s64 	%rd108, %rd16, %rd109;
	// begin inline asm
	ld.global.nc.u32 %r231, [%rd108];
	// end inline asm
	mov.b32 	%f344, %r231;
	add.f32 	%f522, %f522, %f344;
	add.s32 	%r323, %r323, 512;
	add.s32 	%r321, %r321, 512;
	add.s32 	%r320, %r320, 1;
	setp.ne.s32 	%p49, %r320, 0;
	@%p49 bra 	$L__BB4_30;
$L__BB4_31:
	setp.lt.u32 	%p50, %r19, 1536;
	@%p50 bra 	$L__BB4_34;
	cvt.u64.u32 	%rd110, %r323;
	cvt.u64.u32 	%rd111, %r319;
	add.s64 	%rd112, %rd110, %rd111;
	shl.b64 	%rd113, %rd112, 2;
	add.s64 	%rd114, %rd113, %rd16;
	add.s64 	%rd130, %rd114, 4096;
	add.s32 	%r324, %r323, %r319;
$L__BB4_33:
	mul.wide.u32 	%rd119, %r324, 4;
	add.s64 	%rd115, %rd16, %rd119;
	// begin inline asm
	ld.global.nc.u32 %r232, [%rd115];
	// end inline asm
	mov.b32 	%f345, %r232;
	add.f32 	%f346, %f522, %f345;
	add.s64 	%rd116, %rd130, -2048;
	// begin inline asm
	ld.global.nc.u32 %r233, [%rd116];
	// end inline asm
	mov.b32 	%f347, %r233;
	add.f32 	%f348, %f346, %f347;
	// begin inline asm
	ld.global.nc.u32 %r234, [%rd130];
	// end inline asm
	mov.b32 	%f349, %r234;
	add.f32 	%f350, %f348, %f349;
	add.s64 	%rd118, %rd130, 2048;
	// begin inline asm
	ld.global.nc.u32 %r235, [%rd118];
	// end inline asm
	mov.b32 	%f351, %r235;
	add.f32 	%f522, %f350, %f351;
	add.s32 	%r323, %r323, 2048;
	add.s64 	%rd130, %rd130, 8192;
	add.s32 	%r324, %r324, 2048;
	setp.lt.s32 	%p51, %r323, %r18;
	@%p51 bra 	$L__BB4_33;
$L__BB4_34:
	// begin inline asm
	mov.u32 %r236, %laneid;
	// end inline asm
	mov.b32 	%r237, 1;
	mov.b32 	%r250, 31;
	mov.b32 	%r251, -1;
	// begin inline asm
	{  .reg .f32 r0;  .reg .pred p;  shfl.sync.down.b32 r0|p, %f522, %r237, %r250, %r251;  @p add.f32 r0, r0, %f522;  mov.f32 %f352, r0;}
	// end inline asm
	mov.b32 	%r240, 2;
	// begin inline asm
	{  .reg .f32 r0;  .reg .pred p;  shfl.sync.down.b32 r0|p, %f352, %r240, %r250, %r251;  @p add.f32 r0, r0, %f352;  mov.f32 %f355, r0;}
	// end inline asm
	mov.b32 	%r243, 4;
	// begin inline asm
	{  .reg .f32 r0;  .reg .pred p;  shfl.sync.down.b32 r0|p, %f355, %r243, %r250, %r251;  @p add.f32 r0, r0, %f355;  mov.f32 %f358, r0;}
	// end inline asm
	mov.b32 	%r246, 8;
	// begin inline asm
	{  .reg .f32 r0;  .reg .pred p;  shfl.sync.down.b32 r0|p, %f358, %r246, %r250, %r251;  @p add.f32 r0, r0, %f358;  mov.f32 %f361, r0;}
	// end inline asm
	mov.b32 	%r249, 16;
	// begin inline asm
	{  .reg .f32 r0;  .reg .pred p;  shfl.sync.down.b32 r0|p, %f361, %r249, %r250, %r251;  @p add.f32 r0, r0, %f361;  mov.f32 %f536, r0;}
	// end inline asm
	setp.ne.s32 	%p52, %r236, 0;
	@%p52 bra 	$L__BB4_36;
	shr.u32 	%r252, %r13, 3;
	and.b32  	%r253, %r252, 124;
	mov.u32 	%r254, _ZZN3cub18CUB_300001_SM_10006detail6reduce28DeviceReduceSingleTileKernelINS2_10policy_hubIfjN4cuda3std3__44plusIvEEE10Policy1000EPfSC_iS9_ffNS7_10__identityEEEvT0_T1_T2_T3_T4_T6_E12temp_storage;
	add.s32 	%r255, %r254, %r253;
	st.shared.f32 	[%r255+16], %f536;
$L__BB4_36:
	bar.sync 	0;
	setp.ne.s32 	%p53, %r13, 0;
	@%p53 bra 	$L__BB4_72;
	ld.shared.f32 	%f367, [_ZZN3cub18CUB_300001_SM_10006detail6reduce28DeviceReduceSingleTileKernelINS2_10policy_hubIfjN4cuda3std3__44plusIvEEE10Policy1000EPfSC_iS9_ffNS7_10__identityEEEvT0_T1_T2_T3_T4_T6_E12temp_storage+20];
	add.f32 	%f368, %f536, %f367;
	ld.shared.f32 	%f369, [_ZZN3cub18CUB_300001_SM_10006detail6reduce28DeviceReduceSingleTileKernelINS2_10policy_hubIfjN4cuda3std3__44plusIvEEE10Policy1000EPfSC_iS9_ffNS7_10__identityEEEvT0_T1_T2_T3_T4_T6_E12temp_storage+24];
	add.f32 	%f370, %f368, %f369;
	ld.shared.f32 	%f371, [_ZZN3cub18CUB_300001_SM_10006detail6reduce28DeviceReduceSingleTileKernelINS2_10policy_hubIfjN4cuda3std3__44plusIvEEE10Policy1000EPfSC_iS9_ffNS7_10__identityEEEvT0_T1_T2_T3_T4_T6_E12temp_storage+28];
	add.f32 	%f372, %f370, %f371;
	ld.shared.f32 	%f373, [_ZZN3cub18CUB_300001_SM_10006detail6reduce28DeviceReduceSingleTileKernelINS2_10policy_hubIfjN4cuda3std3__44plusIvEEE10Policy1000EPfSC_iS9_ffNS7_10__identityEEEvT0_T1_T2_T3_T4_T6_E12temp_storage+32];
	add.f32 	%f374, %f372, %f373;
	ld.shared.f32 	%f375, [_ZZN3cub18CUB_300001_SM_10006detail6reduce28DeviceReduceSingleTileKernelINS2_10policy_hubIfjN4cuda3std3__44plusIvEEE10Policy1000EPfSC_iS9_ffNS7_10__identityEEEvT0_T1_T2_T3_T4_T6_E12temp_storage+36];
	add.f32 	%f376, %f374, %f375;
	ld.shared.f32 	%f377, [_ZZN3cub18CUB_300001_SM_10006detail6reduce28DeviceReduceSingleTileKernelINS2_10policy_hubIfjN4cuda3std3__44plusIvEEE10Policy1000EPfSC_iS9_ffNS7_10__identityEEEvT0_T1_T2_T3_T4_T6_E12temp_storage+40];
	add.f32 	%f378, %f376, %f377;
	ld.shared.f32 	%f379, [_ZZN3cub18CUB_300001_SM_10006detail6reduce28DeviceReduceSingleTileKernelINS2_10policy_hubIfjN4cuda3std3__44plusIvEEE10Policy1000EPfSC_iS9_ffNS7_10__identityEEEvT0_T1_T2_T3_T4_T6_E12temp_storage+44];
	add.f32 	%f380, %f378, %f379;
	ld.shared.f32 	%f381, [_ZZN3cub18CUB_300001_SM_10006detail6reduce28DeviceReduceSingleTileKernelINS2_10policy_hubIfjN4cuda3std3__44plusIvEEE10Policy1000EPfSC_iS9_ffNS7_10__identityEEEvT0_T1_T2_T3_T4_T6_E12temp_storage+48];
	add.f32 	%f382, %f380, %f381;
	ld.shared.f32 	%f383, [_ZZN3cub18CUB_300001_SM_10006detail6reduce28DeviceReduceSingleTileKernelINS2_10policy_hubIfjN4cuda3std3__44plusIvEEE10Policy1000EPfSC_iS9_ffNS7_10__identityEEEvT0_T1_T2_T3_T4_T6_E12temp_storage+52];
	add.f32 	%f384, %f382, %f383;
	ld.shared.f32 	%f385, [_ZZN3cub18CUB_300001_SM_10006detail6reduce28DeviceReduceSingleTileKernelINS2_10policy_hubIfjN4cuda3std3__44plusIvEEE10Policy1000EPfSC_iS9_ffNS7_10__identityEEEvT0_T1_T2_T3_T4_T6_E12temp_storage+56];
	add.f32 	%f386, %f384, %f385;
	ld.shared.f32 	%f387, [_ZZN3cub18CUB_300001_SM_10006detail6reduce28DeviceReduceSingleTileKernelINS2_10policy_hubIfjN4cuda3std3__44plusIvEEE10Policy1000EPfSC_iS9_ffNS7_10__identityEEEvT0_T1_T2_T3_T4_T6_E12temp_storage+60];
	add.f32 	%f388, %f386, %f387;
	ld.shared.f32 	%f389, [_ZZN3cub18CUB_300001_SM_10006detail6reduce28DeviceReduceSingleTileKernelINS2_10policy_hubIfjN4cuda3std3__44plusIvEEE10Policy1000EPfSC_iS9_ffNS7_10__identityEEEvT0_T1_T2_T3_T4_T6_E12temp_storage+64];
	add.f32 	%f390, %f388, %f389;
	ld.shared.f32 	%f391, [_ZZN3cub18CUB_300001_SM_10006detail6reduce28DeviceReduceSingleTileKernelINS2_10policy_hubIfjN4cuda3std3__44plusIvEEE10Policy1000EPfSC_iS9_ffNS7_10__identityEEEvT0_T1_T2_T3_T4_T6_E12temp_storage+68];
	add.f32 	%f392, %f390, %f391;
	ld.shared.f32 	%f393, [_ZZN3cub18CUB_300001_SM_10006detail6reduce28DeviceReduceSingleTileKernelINS2_10policy_hubIfjN4cuda3std3__44plusIvEEE10Policy1000EPfSC_iS9_ffNS7_10__identityEEEvT0_T1_T2_T3_T4_T6_E12temp_storage+72];
	add.f32 	%f394, %f392, %f393;
	ld.shared.f32 	%f395, [_ZZN3cub18CUB_300001_SM_10006detail6reduce28DeviceReduceSingleTileKernelINS2_10policy_hubIfjN4cuda3std3__44plusIvEEE10Policy1000EPfSC_iS9_ffNS7_10__identityEEEvT0_T1_T2_T3_T4_T6_E12temp_storage+76];
	add.f32 	%f536, %f394, %f395;
	bra.uni 	$L__BB4_72;
$L__BB4_38:
	setp.gt.s32 	%p3, %r67, 8191;
	@%p3 bra 	$L__BB4_56;
	mov.u32 	%r34, %tid.x;
	setp.ge.s32 	%p15, %r34, %r67;
	mov.f32 	%f528, 0f00000000;
	mov.u32 	%r329, %r34;
	@%p15 bra 	$L__BB4_41;
	mul.wide.u32 	%rd66, %r34, 4;
	add.s64 	%rd65, %rd16, %rd66;
	// begin inline asm
	ld.global.nc.u32 %r134, [%rd65];
	// end inline asm
	mov.b32 	%f528, %r134;
	add.s32 	%r329, %r34, 512;
$L__BB4_41:
	setp.ge.s32 	%p16, %r329, %r67;
	@%p16 bra 	$L__BB4_47;
	not.b32 	%r135, %r329;
	add.s32 	%r37, %r67, %r135;
	and.b32  	%r136, %r37, 1536;
	setp.eq.s32 	%p17, %r136, 1536;
	@%p17 bra 	$L__BB4_45;
	mul.wide.u32 	%rd67, %r329, 4;
	add.s64 	%rd131, %rd16, %rd67;
	shr.u32 	%r137, %r37, 9;
	add.s32 	%r138, %r137, 1;
	and.b32  	%r139, %r138, 3;
	neg.s32 	%r327, %r139;
$L__BB4_44:
	.pragma "nounroll";
	// begin inline asm
	ld.global.nc.u32 %r140, [%rd131];
	// end inline asm
	mov.b32 	%f171, %r140;
	add.f32 	%f528, %f528, %f171;
	add.s32 	%r329, %r329, 512;
	add.s64 	%rd131, %rd131, 2048;
	add.s32 	%r327, %r327, 1;
	setp.ne.s32 	%p18, %r327, 0;
	@%p18 bra 	$L__BB4_44;
$L__BB4_45:
	setp.lt.u32 	%p19, %r37, 1536;
	@%p19 bra 	$L__BB4_47;
$L__BB4_46:
	mul.wide.s32 	%rd73, %r329, 4;
	add.s64 	%rd69, %rd16, %rd73;
	// begin inline asm
	ld.global.nc.u32 %r141, [%rd69];
	// end inline asm
	mov.b32 	%f172, %r141;
	add.f32 	%f173, %f528, %f172;
	add.s64 	%rd70, %rd69, 2048;
	// begin inline asm
	ld.global.nc.u32 %r142, [%rd70];
	// end inline asm
	mov.b32 	%f174, %r142;
	add.f32 	%f175, %f173, %f174;
	add.s64 	%rd71, %rd69, 4096;
	// begin inline asm
	ld.global.nc.u32 %r143, [%rd71];
	// end inline asm
	mov.b32 	%f176, %r143;
	add.f32 	%f177, %f175, %f176;
	add.s64 	%rd72, %rd69, 6144;
	// begin inline asm
	ld.global.nc.u32 %r144, [%rd72];
	// end inline asm
	mov.b32 	%f178, %r144;
	add.f32 	%f528, %f177, %f178;
	add.s32 	%r329, %r329, 2048;
	setp.lt.s32 	%p20, %r329, %r67;
	@%p20 bra 	$L__BB4_46;
$L__BB4_47:
	setp.lt.s32 	%p21, %r67, 512;
	@%p21 bra 	$L__BB4_52;
	// begin inline asm
	mov.u32 %r169, %laneid;
	// end inline asm
	mov.b32 	%r170, 1;
	mov.b32 	%r183, 31;
	mov.b32 	%r184, -1;
	// begin inline asm
	{  .reg .f32 r0;  .reg .pred p;  shfl.sync.down.b32 r0|p, %f528, %r170, %r183, %r184;  @p add.f32 r0, r0, %f528;  mov.f32 %f238, r0;}
	// end inline asm
	mov.b32 	%r173, 2;
	// begin inline asm
	{  .reg .f32 r0;  .reg .pred p;  shfl.sync.down.b32 r0|p, %f238, %r173, %r183, %r184;  @p add.f32 r0, r0, %f238;  mov.f32 %f241, r0;}
	// end inline asm
	mov.b32 	%r176, 4;
	// begin inline asm
	{  .reg .f32 r0;  .reg .pred p;  shfl.sync.down.b32 r0|p, %f241, %r176, %r183, %r184;  @p add.f32 r0, r0, %f241;  mov.f32 %f244, r0;}
	// end inline asm
	mov.b32 	%r179, 8;
	// begin inline asm
	{  .reg .f32 r0;  .reg .pred p;  shfl.sync.down.b32 r0|p, %f244, %r179, %r183, %r184;  @p add.f32 r0, r0, %f244;  mov.f32 %f247, r0;}
	// end inline asm
	mov.b32 	%r182, 16;
	// begin inline asm
	{  .reg .f32 r0;  .reg .pred p;  shfl.sync.down.b32 r0|p, %f247, %r182, %r183, %r184;  @p add.f32 r0, r0, %f247;  mov.f32 %f536, r0;}
	// end inline asm
	setp.ne.s32 	%p40, %r169, 0;
	@%p40 bra 	$L__BB4_50;
	shr.u32 	%r185, %r34, 3;
	and.b32  	%r186, %r185, 124;
	mov.u32 	%r187, _ZZN3cub18CUB_300001_SM_10006detail6reduce28DeviceReduceSingleTileKernelINS2_10policy_hubIfjN4cuda3std3__44plusIvEEE10Policy1000EPfSC_iS9_ffNS7_10__identityEEEvT0_T1_T2_T3_T4_T6_E12temp_storage;
	add.s32 	%r188, %r187, %r186;
	st.shared.f32 	[%r188+16], %f536;
$L__BB4_50:
	bar.sync 	0;
	setp.ne.s32 	%p41, %r34, 0;
	@%p41 bra 	$L__BB4_72;
	ld.shared.f32 	%f253, [_ZZN3cub18CUB_300001_SM_10006detail6reduce28DeviceReduceSingleTileKernelINS2_10policy_hubIfjN4cuda3std3__44plusIvEEE10Policy1000EPfSC_iS9_ffNS7_10__identityEEEvT0_T1_T2_T3_T4_T6_E12temp_storage+20];
	add.f32 	%f254, %f536, %f253;
	ld.shared.f32 	%f255, [_ZZN3cub18CUB_300001_SM_10006detail6reduce28DeviceReduceSingleTileKernelINS2_10policy_hubIfjN4cuda3std3__44plusIvEEE10Policy1000EPfSC_iS9_ffNS7_10__identityEEEvT0_T1_T2_T3_T4_T6_E12temp_storage+24];
	add.f32 	%f256, %f254, %f255;
	ld.shared.f32 	%f257, [_ZZN3cub18CUB_300001_SM_10006detail6reduce28DeviceReduceSingleTileKernelINS2_10policy_hubIfjN4cuda3std3__44plusIvEEE10Policy1000EPfSC_iS9_ffNS7_10__identityEEEvT0_T1_T2_T3_T4_T6_E12temp_storage+28];
	add.f32 	%f258, %f256, %f257;
	ld.shared.f32 	%f259, [_ZZN3cub18CUB_300001_SM_10006detail6reduce28DeviceReduceSingleTileKernelINS2_10policy_hubIfjN4cuda3std3__44plusIvEEE10Policy1000EPfSC_iS9_ffNS7_10__identityEEEvT0_T1_T2_T3_T4_T6_E12temp_storage+32];
	add.f32 	%f260, %f258, %f259;
	ld.shared.f32 	%f261, [_ZZN3cub18CUB_300001_SM_10006detail6reduce28DeviceReduceSingleTileKernelINS2_10policy_hubIfjN4cuda3std3__44plusIvEEE10Policy1000EPfSC_iS9_ffNS7_10__identityEEEvT0_T1_T2_T3_T4_T6_E12temp_storage+36];
	add.f32 	%f262, %f260, %f261;
	ld.shared.f32 	%f263, [_ZZN3cub18CUB_300001_SM_10006detail6reduce28DeviceReduceSingleTileKernelINS2_10policy_hubIfjN4cuda3std3__44plusIvEEE10Policy1000EPfSC_iS9_ffNS7_10__identityEEEvT0_T1_T2_T3_T4_T6_E12temp_storage+40];
	add.f32 	%f264, %f262, %f263;
	ld.shared.f32 	%f265, [_ZZN3cub18CUB_300001_SM_10006detail6reduce28DeviceReduceSingleTileKernelINS2_10policy_hubIfjN4cuda3std3__44plusIvEEE10Policy1000EPfSC_iS9_ffNS7_10__identityEEEvT0_T1_T2_T3_T4_T6_E12temp_storage+44];
	add.f32 	%f266, %f264, %f265;
	ld.shared.f32 	%f267, [_ZZN3cub18CUB_300001_SM_10006detail6reduce28DeviceReduceSingleTileKernelINS2_10policy_hubIfjN4cuda3std3__44plusIvEEE10Policy1000EPfSC_iS9_ffNS7_10__identityEEEvT0_T1_T2_T3_T4_T6_E12temp_storage+48];
	add.f32 	%f268, %f266, %f267;
	ld.shared.f32 	%f269, [_ZZN3cub18CUB_300001_SM_10006detail6reduce28DeviceReduceSingleTileKernelINS2_10policy_hubIfjN4cuda3std3__44plusIvEEE10Policy1000EPfSC_iS9_ffNS7_10__identityEEEvT0_T1_T2_T3_T4_T6_E12temp_storage+52];
	add.f32 	%f270, %f268, %f269;
	ld.shared.f32 	%f271, [_ZZN3cub18CUB_300001_SM_10006detail6reduce28DeviceReduceSingleTileKernelINS2_10policy_hubIfjN4cuda3std3__44plusIvEEE10Policy1000EPfSC_iS9_ffNS7_10__identityEEEvT0_T1_T2_T3_T4_T6_E12temp_storage+56];
	add.f32 	%f272, %f270, %f271;
	ld.shared.f32 	%f273, [_ZZN3cub18CUB_300001_SM_10006detail6reduce28DeviceReduceSingleTileKernelINS2_10policy_hubIfjN4cuda3std3__44plusIvEEE10Policy1000EPfSC_iS9_ffNS7_10__identityEEEvT0_T1_T2_T3_T4_T6_E12temp_storage+60];
	add.f32 	%f274, %f272, %f273;
	ld.shared.f32 	%f275, [_ZZN3cub18CUB_300001_SM_10006detail6reduce28DeviceReduceSingleTileKernelINS2_10policy_hubIfjN4cuda3std3__44plusIvEEE10Policy1000EPfSC_iS9_ffNS7_10__identityEEEvT0_T1_T2_T3_T4_T6_E12temp_storage+64];
	add.f32 	%f276, %f274, %f275;
	ld.shared.f32 	%f277, [_ZZN3cub18CUB_300001_SM_10006detail6reduce28DeviceReduceSingleTileKernelINS2_10policy_hubIfjN4cuda3std3__44plusIvEEE10Policy1000EPfSC_iS9_ffNS7_10__identityEEEvT0_T1_T2_T3_T4_T6_E12temp_storage+68];
	add.f32 	%f278, %f276, %f277;
	ld.shared.f32 	%f279, [_ZZN3cub18CUB_300001_SM_10006detail6reduce28DeviceReduceSingleTileKernelINS2_10policy_hubIfjN4cuda3std3__44plusIvEEE10Policy1000EPfSC_iS9_ffNS7_10__identityEEEvT0_T1_T2_T3_T4_T6_E12temp_storage+72];
	add.f32 	%f280, %f278, %f279;
	ld.shared.f32 	%f281, [_ZZN3cub18CUB_300001_SM_10006detail6reduce28DeviceReduceSingleTileKernelINS2_10policy_hubIfjN4cuda3std3__44plusIvEEE10Policy1000EPfSC_iS9_ffNS7_10__identityEEEvT0_T1_T2_T3_T4_T6_E12temp_storage+76];
	add.f32 	%f536, %f280, %f281;
	bra.uni 	$L__BB4_72;
$L__BB4_52:
	// begin inline asm
	mov.u32 %r145, %laneid;
	// end inline asm
	and.b32  	%r161, %r34, 992;
	add.s32 	%r162, %r161, 32;
	setp.gt.s32 	%p22, %r162, %r67;
	not.b32 	%r163, %r161;
	add.s32 	%r164, %r67, %r163;
	selp.b32 	%r159, %r164, 31, %p22;
	mov.b32 	%r146, 1;
	mov.b32 	%r160, -1;
	// begin inline asm
	{  .reg .f32 r0;  .reg .pred p;  shfl.sync.down.b32 r0|p, %f528, %r146, %r159, %r160;  @p add.f32 r0, r0, %f528;  mov.f32 %f179, r0;}
	// end inline asm
	mov.b32 	%r149, 2;
	// begin inline asm
	{  .reg .f32 r0;  .reg .pred p;  shfl.sync.down.b32 r0|p, %f179, %r149, %r159, %r160;  @p add.f32 r0, r0, %f179;  mov.f32 %f182, r0;}
	// end inline asm
	mov.b32 	%r152, 4;
	// begin inline asm
	{  .reg .f32 r0;  .reg .pred p;  shfl.sync.down.b32 r0|p, %f182, %r152, %r159, %r160;  @p add.f32 r0, r0, %f182;  mov.f32 %f185, r0;}
	// end inline asm
	mov.b32 	%r155, 8;
	// begin inline asm
	{  .reg .f32 r0;  .reg .pred p;  shfl.sync.down.b32 r0|p, %f185, %r155, %r159, %r160;  @p add.f32 r0, r0, %f185;  mov.f32 %f188, r0;}
	// end inline asm
	mov.b32 	%r158, 16;
	// begin inline asm
	{  .reg .f32 r0;  .reg .pred p;  shfl.sync.down.b32 r0|p, %f188, %r158, %r159, %r160;  @p add.f32 r0, r0, %f188;  mov.f32 %f536, r0;}
	// end inline asm
	setp.ne.s32 	%p23, %r145, 0;
	@%p23 bra 	$L__BB4_54;
	shr.u32 	%r165, %r34, 3;
	and.b32  	%r166, %r165, 124;
	mov.u32 	%r167, _ZZN3cub18CUB_300001_SM_10006detail6reduce28DeviceReduceSingleTileKernelINS2_10policy_hubIfjN4cuda3std3__44plusIvEEE10Policy1000EPfSC_iS9_ffNS7_10__identityEEEvT0_T1_T2_T3_T4_T6_E12temp_storage;
	add.s32 	%r168, %r167, %r166;
	st.shared.f32 	[%r168+16], %f536;
$L__BB4_54:
	bar.sync 	0;
	setp.ne.s32 	%p24, %r34, 0;
	@%p24 bra 	$L__BB4_72;
	setp.gt.s32 	%p25, %r67, 32;
	ld.shared.f32 	%f194, [_ZZN3cub18CUB_300001_SM_10006detail6reduce28DeviceReduceSingleTileKernelINS2_10policy_hubIfjN4cuda3std3__44plusIvEEE10Policy1000EPfSC_iS9_ffNS7_10__identityEEEvT0_T1_T2_T3_T4_T6_E12temp_storage+20];
	add.f32 	%f195, %f536, %f194;
	selp.f32 	%f196, %f195, %f536, %p25;
	setp.gt.s32 	%p26, %r67, 64;
	ld.shared.f32 	%f197, [_ZZN3cub18CUB_300001_SM_10006detail6reduce28DeviceReduceSingleTileKernelINS2_10policy_hubIfjN4cuda3std3__44plusIvEEE10Policy1000EPfSC_iS9_ffNS7_10__identityEEEvT0_T1_T2_T3_T4_T6_E12temp_storage+24];
	add.f32 	%f198, %f197, %f196;
	selp.f32 	%f199, %f198, %f196, %p26;
	setp.gt.s32 	%p27, %r67, 96;
	ld.shared.f32 	%f200, [_ZZN3cub18CUB_300001_SM_10006detail6reduce28DeviceReduceSingleTileKernelINS2_10policy_hubIfjN4cuda3std3__44plusIvEEE10Policy1000EPfSC_iS9_ffNS7_10__identityEEEvT0_T1_T2_T3_T4_T6_E12temp_storage+28];
	add.f32 	%f201, %f200, %f199;
	selp.f32 	%f202, %f201, %f199, %p27;
	setp.gt.s32 	%p28, %r67, 128;
	ld.shared.f32 	%f203, [_ZZN3cub18CUB_300001_SM_10006detail6reduce28DeviceReduceSingleTileKernelINS2_10policy_hubIfjN4cuda3std3__44plusIvEEE10Policy1000EPfSC_iS9_ffNS7_10__identityEEEvT0_T1_T2_T3_T4_T6_E12temp_storage+32];
	add.f32 	%f204, %f203, %f202;
	selp.f32 	%f205, %f204, %f202, %p28;
	setp.gt.s32 	%p29, %r67, 160;
	ld.shared.f32 	%f206, [_ZZN3cub18CUB_300001_SM_10006detail6reduce28DeviceReduceSingleTileKernelINS2_10policy_hubIfjN4cuda3std3__44plusIvEEE10Policy1000EPfSC_iS9_ffNS7_10__identityEEEvT0_T1_T2_T3_T4_T6_E12temp_storage+36];
	add.f32 	%f207, %f206, %f205;
	selp.f32 	%f208, %f207, %f205, %p29;
	setp.gt.s32 	%p30, %r67, 192;
	ld.shared.f32 	%f209, [_ZZN3cub18CUB_300001_SM_10006detail6reduce28DeviceReduceSingleTileKernelINS2_10policy_hubIfjN4cuda3std3__44plusIvEEE10Policy1000EPfSC_iS9_ffNS7_10__identityEEEvT0_T1_T2_T3_T4_T6_E12temp_storage+40];
	add.f32 	%f210, %f209, %f208;
	selp.f32 	%f211, %f210, %f208, %p30;
	setp.gt.s32 	%p31, %r67, 224;
	ld.shared.f32 	%f212, [_ZZN3cub18CUB_300001_SM_10006detail6reduce28DeviceReduceSingleTileKernelINS2_10policy_hubIfjN4cuda3std3__44plusIvEEE10Policy1000EPfSC_iS9_ffNS7_10__identityEEEvT0_T1_T2_T3_T4_T6_E12temp_storage+44];
	add.f32 	%f213, %f212, %f211;
	selp.f32 	%f214, %f213, %f211, %p31;
	setp.gt.s32 	%p32, %r67, 256;
	ld.shared.f32 	%f215, [_ZZN3cub18CUB_300001_SM_10006detail6reduce28DeviceReduceSingleTileKernelINS2_10policy_hubIfjN4cuda3std3__44plusIvEEE10Policy1000EPfSC_iS9_ffNS7_10__identityEEEvT0_T1_T2_T3_T4_T6_E12temp_storage+48];
	add.f32 	%f216, %f215, %f214;
	selp.f32 	%f217, %f216, %f214, %p32;
	setp.gt.s32 	%p33, %r67, 288;
	ld.shared.f32 	%f218, [_ZZN3cub18CUB_300001_SM_10006detail6reduce28DeviceReduceSingleTileKernelINS2_10policy_hubIfjN4cuda3std3__44plusIvEEE10Policy1000EPfSC_iS9_ffNS7_10__identityEEEvT0_T1_T2_T3_T4_T6_E12temp_storage+52];
	add.f32 	%f219, %f218, %f217;
	selp.f32 	%f220, %f219, %f217, %p33;
	setp.gt.s32 	%p34, %r67, 320;
	ld.shared.f32 	%f221, [_ZZN3cub18CUB_300001_SM_10006detail6reduce28DeviceReduceSingleTileKernelINS2_10policy_hubIfjN4cuda3std3__44plusIvEEE10Policy1000EPfSC_iS9_ffNS7_10__identityEEEvT0_T1_T2_T3_T4_T6_E12temp_storage+56];
	add.f32 	%f222, %f221, %f220;
	selp.f32 	%f223, %f222, %f220, %p34;
	setp.gt.s32 	%p35, %r67, 352;
	ld.shared.f32 	%f224, [_ZZN3cub18CUB_300001_SM_10006detail6reduce28DeviceReduceSingleTileKernelINS2_10policy_hubIfjN4cuda3std3__44plusIvEEE10Policy1000EPfSC_iS9_ffNS7_10__identityEEEvT0_T1_T2_T3_T4_T6_E12temp_storage+60];
	add.f32 	%f225, %f224, %f223;
	selp.f32 	%f226, %f225, %f223, %p35;
	setp.gt.s32 	%p36, %r67, 384;
	ld.shared.f32 	%f227, [_ZZN3cub18CUB_300001_SM_10006detail6reduce28DeviceReduceSingleTileKernelINS2_10policy_hubIfjN4cuda3std3__44plusIvEEE10Policy1000EPfSC_iS9_ffNS7_10__identityEEEvT0_T1_T2_T3_T4_T6_E12temp_storage+64];
	add.f32 	%f228, %f227, %f226;
	selp.f32 	%f229, %f228, %f226, %p36;
	setp.gt.s32 	%p37, %r67, 416;
	ld.shared.f32 	%f230, [_ZZN3cub18CUB_300001_SM_10006detail6reduce28DeviceReduceSingleTileKernelINS2_10policy_hubIfjN4cuda3std3__44plusIvEEE10Policy1000EPfSC_iS9_ffNS7_10__identityEEEvT0_T1_T2_T3_T4_T6_E12temp_storage+68];
	add.f32 	%f231, %f230, %f229;
	selp.f32 	%f232, %f231, %f229, %p37;
	setp.gt.s32 	%p38, %r67, 448;
	ld.shared.f32 	%f233, [_ZZN3cub18CUB_300001_SM_10006detail6reduce28DeviceReduceSingleTileKernelINS2_10policy_hubIfjN4cuda3std3__44plusIvEEE10Policy1000EPfSC_iS9_ffNS7_10__identityEEEvT0_T1_T2_T3_T4_T6_E12temp_storage+72];
	add.f32 	%f234, %f233, %f232;
	selp.f32 	%f235, %f234, %f232, %p38;
	setp.gt.s32 	%p39, %r67, 480;
	ld.shared.f32 	%f236, [_ZZN3cub18CUB_300001_SM_10006detail6reduce28DeviceReduceSingleTileKernelINS2_10policy_hubIfjN4cuda3std3__44plusIvEEE10Policy1000EPfSC_iS9_ffNS7_10__identityEEEvT0_T1_T2_T3_T4_T6_E12temp_storage+76];
	add.f32 	%f237, %f236, %f235;
	selp.f32 	%f536, %f237, %f235, %p39;
	bra.uni 	$L__BB4_72;
$L__BB4_56:
	mov.u32 	%r46, %tid.x;
	mul.wide.u32 	%rd35, %r46, 4;
	add.s64 	%rd19, %rd16, %rd35;
	// begin inline asm
	ld.global.nc.u32 %r68, [%rd19];
	// end inline asm
	mov.b32 	%f55, %r68;
	add.s64 	%rd20, %rd19, 2048;
	// begin inline asm
	ld.global.nc.u32 %r69, [%rd20];
	// end inline asm
	mov.b32 	%f56, %r69;
	add.s64 	%rd21, %rd19, 4096;
	// begin inline asm
	ld.global.nc.u32 %r70, [%rd21];
	// end inline asm
	mov.b32 	%f57, %r70;
	add.s64 	%rd22, %rd19, 6144;
	// begin inline asm
	ld.global.nc.u32 %r71, [%rd22];
	// end inline asm
	mov.b32 	%f58, %r71;
	add.s64 	%rd23, %rd19, 8192;
	// begin inline asm
	ld.global.nc.u32 %r72, [%rd23];
	// end inline asm
	mov.b32 	%f59, %r72;
	add.s64 	%rd24, %rd19, 10240;
	// begin inline asm
	ld.global.nc.u32 %r73, [%rd24];
	// end inline asm
	mov.b32 	%f60, %r73;
	add.s64 	%rd25, %rd19, 12288;
	// begin inline asm
	ld.global.nc.u32 %r74, [%rd25];
	// end inline asm
	mov.b32 	%f61, %r74;
	add.s64 	%rd26, %rd19, 14336;
	// begin inline asm
	ld.global.nc.u32 %r75, [%rd26];
	// end inline asm
	mov.b32 	%f62, %r75;
	add.s64 	%rd27, %rd19, 16384;
	// begin inline asm
	ld.global.nc.u32 %r76, [%rd27];
	// end inline asm
	mov.b32 	%f63, %r76;
	add.s64 	%rd28, %rd19, 18432;
	// begin inline asm
	ld.global.nc.u32 %r77, [%rd28];
	// end inline asm
	mov.b32 	%f64, %r77;
	add.s64 	%rd29, %rd19, 20480;
	// begin inline asm
	ld.global.nc.u32 %r78, [%rd29];
	// end inline asm
	mov.b32 	%f65, %r78;
	add.s64 	%rd30, %rd19, 22528;
	// begin inline asm
	ld.global.nc.u32 %r79, [%rd30];
	// end inline asm
	mov.b32 	%f66, %r79;
	add.s64 	%rd31, %rd19, 24576;
	// begin inline asm
	ld.global.nc.u32 %r80, [%rd31];
	// end inline asm
	mov.b32 	%f67, %r80;
	add.s64 	%rd32, %rd19, 26624;
	// begin inline asm
	ld.global.nc.u32 %r81, [%rd32];
	// end inline asm
	mov.b32 	%f68, %r81;
	add.s64 	%rd33, %rd19, 28672;
	// begin inline asm
	ld.global.nc.u32 %r82, [%rd33];
	// end inline asm
	mov.b32 	%f69, %r82;
	add.s64 	%rd34, %rd19, 30720;
	// begin inline asm
	ld.global.nc.u32 %r83, [%rd34];
	// end inline asm
	mov.b32 	%f70, %r83;
	add.f32 	%f71, %f55, %f56;
	add.f32 	%f72, %f57, %f58;
	add.f32 	%f73, %f59, %f60;
	add.f32 	%f74, %f61, %f62;
	add.f32 	%f75, %f63, %f64;
	add.f32 	%f76, %f65, %f66;
	add.f32 	%f77, %f67, %f68;
	add.f32 	%f78, %f69, %f70;
	add.f32 	%f79, %f71, %f72;
	add.f32 	%f80, %f73, %f74;
	add.f32 	%f81, %f75, %f76;
	add.f32 	%f82, %f77, %f78;
	add.f32 	%f83, %f79, %f80;
	add.f32 	%f84, %f81, %f82;
	add.f32 	%f535, %f83, %f84;
	setp.lt.u32 	%p4, %r67, 16384;
	mov.b32 	%r332, 8192;
	@%p4 bra 	$L__BB4_60;
	add.s32 	%r47, %r67, -8192;
	mov.b32 	%r332, 8192;
$L__BB4_58:
	mul.wide.s32 	%rd52, %r332, 4;
	add.s64 	%rd36, %rd19, %rd52;
	// begin inline asm
	ld.global.nc.u32 %r86, [%rd36];
	// end inline asm
	mov.b32 	%f85, %r86;
	add.s64 	%rd37, %rd36, 2048;
	// begin inline asm
	ld.global.nc.u32 %r87, [%rd37];
	// end inline asm
	mov.b32 	%f86, %r87;
	add.s64 	%rd38, %rd36, 4096;
	// begin inline asm
	ld.global.nc.u32 %r88, [%rd38];
	// end inline asm
	mov.b32 	%f87, %r88;
	add.s64 	%rd39, %rd36, 6144;
	// begin inline asm
	ld.global.nc.u32 %r89, [%rd39];
	// end inline asm
	mov.b32 	%f88, %r89;
	add.s64 	%rd40, %rd36, 8192;
	// begin inline asm
	ld.global.nc.u32 %r90, [%rd40];
	// end inline asm
	mov.b32 	%f89, %r90;
	add.s64 	%rd41, %rd36, 10240;
	// begin inline asm
	ld.global.nc.u32 %r91, [%rd41];
	// end inline asm
	mov.b32 	%f90, %r91;
	add.s64 	%rd42, %rd36, 12288;
	// begin inline asm
	ld.global.nc.u32 %r92, [%rd42];
	// end inline asm
	mov.b32 	%f91, %r92;
	add.s64 	%rd43, %rd36, 14336;
	// begin inline asm
	ld.global.nc.u32 %r93, [%rd43];
	// end inline asm
	mov.b32 	%f92, %r93;
	add.s64 	%rd44, %rd36, 16384;
	// begin inline asm
	ld.global.nc.u32 %r94, [%rd44];
	// end inline asm
	mov.b32 	%f93, %r94;
	add.s64 	%rd45, %rd36, 18432;
	// begin inline asm
	ld.global.nc.u32 %r95, [%rd45];
	// end inline asm
	mov.b32 	%f94, %r95;
	add.s64 	%rd46, %rd36, 20480;
	// begin inline asm
	ld.global.nc.u32 %r96, [%rd46];
	// end inline asm
	mov.b32 	%f95, %r96;
	add.s64 	%rd47, %rd36, 22528;
	// begin inline asm
	ld.global.nc.u32 %r97, [%rd47];
	// end inline asm
	mov.b32 	%f96, %r97;
	add.s64 	%rd48, %rd36, 24576;
	// begin inline asm
	ld.global.nc.u32 %r98, [%rd48];
	// end inline asm
	mov.b32 	%f97, %r98;
	add.s64 	%rd49, %rd36, 26624;
	// begin inline asm
	ld.global.nc.u32 %r99, [%rd49];
	// end inline asm
	mov.b32 	%f98, %r99;
	add.s64 	%rd50, %rd36, 28672;
	// begin inline asm
	ld.global.nc.u32 %r100, [%rd50];
	// end inline asm
	mov.b32 	%f99, %r100;
	add.s64 	%rd51, %rd36, 30720;
	// begin inline asm
	ld.global.nc.u32 %r101, [%rd51];
	// end inline asm
	mov.b32 	%f100, %r101;
	add.f32 	%f101, %f535, %f85;
	add.f32 	%f102, %f86, %f87;
	add.f32 	%f103, %f88, %f89;
	add.f32 	%f104, %f90, %f91;
	add.f32 	%f105, %f92, %f93;
	add.f32 	%f106, %f94, %f95;
	add.f32 	%f107, %f96, %f97;
	add.f32 	%f108, %f98, %f99;
	add.f32 	%f109, %f101, %f102;
	add.f32 	%f110, %f103, %f104;
	add.f32 	%f111, %f105, %f106;
	add.f32 	%f112, %f107, %f108;
	add.f32 	%f113, %f109, %f110;
	add.f32 	%f114, %f111, %f112;
	add.f32 	%f115, %f113, %f114;
	add.f32 	%f535, %f115, %f100;
	sub.s32 	%r102, %r67, %r332;
	setp.lt.s32 	%p5, %r102, 8192;
	@%p5 bra 	$L__BB4_68;
	add.s32 	%r332, %r332, 8192;
	setp.le.s32 	%p6, %r332, %r47;
	@%p6 bra 	$L__BB4_58;
$L__BB4_60:
	setp.le.s32 	%p7, %r67, %r332;
	@%p7 bra 	$L__BB4_68;
	sub.s32 	%r51, %r67, %r332;
	setp.ge.s32 	%p8, %r46, %r51;
	@%p8 bra 	$L__BB4_68;
	not.b32 	%r103, %r46;
	add.s32 	%r104, %r67, %r103;
	sub.s32 	%r52, %r104, %r332;
	and.b32  	%r105, %r52, 1536;
	setp.eq.s32 	%p9, %r105, 1536;
	mov.u32 	%r336, %r46;
	@%p9 bra 	$L__BB4_65;
	add.s32 	%r334, %r46, %r332;
	shr.u32 	%r106, %r52, 9;
	add.s32 	%r107, %r106, 1;
	and.b32  	%r108, %r107, 3;
	neg.s32 	%r333, %r108;
	mov.u32 	%r336, %r46;
$L__BB4_64:
	.pragma "nounroll";
	mul.wide.u32 	%rd54, %r334, 4;
	add.s64 	%rd53, %rd16, %rd54;
	// begin inline asm
	ld.global.nc.u32 %r109, [%rd53];
	// end inline asm
	mov.b32 	%f117, %r109;
	add.f32 	%f535, %f535, %f117;
	add.s32 	%r336, %r336, 512;
	add.s32 	%r334, %r334, 512;
	add.s32 	%r333, %r333, 1;
	setp.ne.s32 	%p10, %r333, 0;
	@%p10 bra 	$L__BB4_64;
$L__BB4_65:
	setp.lt.u32 	%p11, %r52, 1536;
	@%p11 bra 	$L__BB4_68;
	cvt.u64.u32 	%rd55, %r336;
	cvt.u64.u32 	%rd56, %r332;
	add.s64 	%rd57, %rd55, %rd56;
	shl.b64 	%rd58, %rd57, 2;
	add.s64 	%rd59, %rd58, %rd16;
	add.s64 	%rd132, %rd59, 4096;
	add.s32 	%r337, %r336, %r332;
$L__BB4_67:
	mul.wide.u32 	%rd64, %r337, 4;
	add.s64 	%rd60, %rd16, %rd64;
	// begin inline asm
	ld.global.nc.u32 %r110, [%rd60];
	// end inline asm
	mov.b32 	%f118, %r110;
	add.f32 	%f119, %f535, %f118;
	add.s64 	%rd61, %rd132, -2048;
	// begin inline asm
	ld.global.nc.u32 %r111, [%rd61];
	// end inline asm
	mov.b32 	%f120, %r111;
	add.f32 	%f121, %f119, %f120;
	// begin inline asm
	ld.global.nc.u32 %r112, [%rd132];
	// end inline asm
	mov.b32 	%f122, %r112;
	add.f32 	%f123, %f121, %f122;
	add.s64 	%rd63, %rd132, 2048;
	// begin inline asm
	ld.global.nc.u32 %r113, [%rd63];
	// end inline asm
	mov.b32 	%f124, %r113;
	add.f32 	%f535, %f123, %f124;
	add.s32 	%r336, %r336, 2048;
	add.s64 	%rd132, %rd132, 8192;
	add.s32 	%r337, %r337, 2048;
	setp.lt.s32 	%p12, %r336, %r51;
	@%p12 bra 	$L__BB4_67;
$L__BB4_68:
	// begin inline asm
	mov.u32 %r114, %laneid;
	// end inline asm
	mov.b32 	%r115, 1;
	mov.b32 	%r128, 31;
	mov.b32 	%r129, -1;
	// begin inline asm
	{  .reg .f32 r0;  .reg .pred p;  shfl.sync.down.b32 r0|p, %f535, %r115, %r128, %r129;  @p add.f32 r0, r0, %f535;  mov.f32 %f125, r0;}
	// end inline asm
	mov.b32 	%r118, 2;
	// begin inline asm
	{  .reg .f32 r0;  .reg .pred p;  shfl.sync.down.b32 r0|p, %f125, %r118, %r128, %r129;  @p add.f32 r0, r0, %f125;  mov.f32 %f128, r0;}
	// end inline asm
	mov.b32 	%r121, 4;
	// begin inline asm
	{  .reg .f32 r0;  .reg .pred p;  shfl.sync.down.b32 r0|p, %f128, %r121, %r128, %r129;  @p add.f32 r0, r0, %f128;  mov.f32 %f131, r0;}
	// end inline asm
	mov.b32 	%r124, 8;
	// begin inline asm
	{  .reg .f32 r0;  .reg .pred p;  shfl.sync.down.b32 r0|p, %f131, %r124, %r128, %r129;  @p add.f32 r0, r0, %f131;  mov.f32 %f134, r0;}
	// end inline asm
	mov.b32 	%r127, 16;
	// begin inline asm
	{  .reg .f32 r0;  .reg .pred p;  shfl.sync.down.b32 r0|p, %f134, %r127, %r128, %r129;  @p add.f32 r0, r0, %f134;  mov.f32 %f536, r0;}
	// end inline asm
	setp.ne.s32 	%p13, %r114, 0;
	@%p13 bra 	$L__BB4_70;
	shr.u32 	%r130, %r46, 3;
	and.b32  	%r131, %r130, 124;
	mov.u32 	%r132, _ZZN3cub18CUB_300001_SM_10006detail6reduce28DeviceReduceSingleTileKernelINS2_10policy_hubIfjN4cuda3std3__44plusIvEEE10Policy1000EPfSC_iS9_ffNS7_10__identityEEEvT0_T1_T2_T3_T4_T6_E12temp_storage;
	add.s32 	%r133, %r132, %r131;
	st.shared.f32 	[%r133+16], %f536;
$L__BB4_70:
	bar.sync 	0;
	setp.ne.s32 	%p14, %r46, 0;
	@%p14 bra 	$L__BB4_72;
	ld.shared.f32 	%f140, [_ZZN3cub18CUB_300001_SM_10006detail6reduce28DeviceReduceSingleTileKernelINS2_10policy_hubIfjN4cuda3std3__44plusIvEEE10Policy1000EPfSC_iS9_ffNS7_10__identityEEEvT0_T1_T2_T3_T4_T6_E12temp_storage+20];
	add.f32 	%f141, %f536, %f140;
	ld.shared.f32 	%f142, [_ZZN3cub18CUB_300001_SM_10006detail6reduce28DeviceReduceSingleTileKernelINS2_10policy_hubIfjN4cuda3std3__44plusIvEEE10Policy1000EPfSC_iS9_ffNS7_10__identityEEEvT0_T1_T2_T3_T4_T6_E12temp_storage+24];
	add.f32 	%f143, %f141, %f142;
	ld.shared.f32 	%f144, [_ZZN3cub18CUB_300001_SM_10006detail6reduce28DeviceReduceSingleTileKernelINS2_10policy_hubIfjN4cuda3std3__44plusIvEEE10Policy1000EPfSC_iS9_ffNS7_10__identityEEEvT0_T1_T2_T3_T4_T6_E12temp_storage+28];
	add.f32 	%f145, %f143, %f144;
	ld.shared.f32 	%f146, [_ZZN3cub18CUB_300001_SM_10006detail6reduce28DeviceReduceSingleTileKernelINS2_10policy_hubIfjN4cuda3std3__44plusIvEEE10Policy1000EPfSC_iS9_ffNS7_10__identityEEEvT0_T1_T2_T3_T4_T6_E12temp_storage+32];
	add.f32 	%f147, %f145, %f146;
	ld.shared.f32 	%f148, [_ZZN3cub18CUB_300001_SM_10006detail6reduce28DeviceReduceSingleTileKernelINS2_10policy_hubIfjN4cuda3std3__44plusIvEEE10Policy1000EPfSC_iS9_ffNS7_10__identityEEEvT0_T1_T2_T3_T4_T6_E12temp_storage+36];
	add.f32 	%f149, %f147, %f148;
	ld.shared.f32 	%f150, [_ZZN3cub18CUB_300001_SM_10006detail6reduce28DeviceReduceSingleTileKernelINS2_10policy_hubIfjN4cuda3std3__44plusIvEEE10Policy1000EPfSC_iS9_ffNS7_10__identityEEEvT0_T1_T2_T3_T4_T6_E12temp_storage+40];
	add.f32 	%f151, %f149, %f150;
	ld.shared.f32 	%f152, [_ZZN3cub18CUB_300001_SM_10006detail6reduce28DeviceReduceSingleTileKernelINS2_10policy_hubIfjN4cuda3std3__44plusIvEEE10Policy1000EPfSC_iS9_ffNS7_10__identityEEEvT0_T1_T2_T3_T4_T6_E12temp_storage+44];
	add.f32 	%f153, %f151, %f152;
	ld.shared.f32 	%f154, [_ZZN3cub18CUB_300001_SM_10006detail6reduce28DeviceReduceSingleTileKernelINS2_10policy_hubIfjN4cuda3std3__44plusIvEEE10Policy1000EPfSC_iS9_ffNS7_10__identityEEEvT0_T1_T2_T3_T4_T6_E12temp_storage+48];
	add.f32 	%f155, %f153, %f154;
	ld.shared.f32 	%f156, [_ZZN3cub18CUB_300001_SM_10006detail6reduce28DeviceReduceSingleTileKernelINS2_10policy_hubIfjN4cuda3std3__44plusIvEEE10Policy1000EPfSC_iS9_ffNS7_10__identityEEEvT0_T1_T2_T3_T4_T6_E12temp_storage+52];
	add.f32 	%f157, %f155, %f156;
	ld.shared.f32 	%f158, [_ZZN3cub18CUB_300001_SM_10006detail6reduce28DeviceReduceSingleTileKernelINS2_10policy_hubIfjN4cuda3std3__44plusIvEEE10Policy1000EPfSC_iS9_ffNS7_10__identityEEEvT0_T1_T2_T3_T4_T6_E12temp_storage+56];
	add.f32 	%f159, %f157, %f158;
	ld.shared.f32 	%f160, [_ZZN3cub18CUB_300001_SM_10006detail6reduce28DeviceReduceSingleTileKernelINS2_10policy_hubIfjN4cuda3std3__44plusIvEEE10Policy1000EPfSC_iS9_ffNS7_10__identityEEEvT0_T1_T2_T3_T4_T6_E12temp_storage+60];
	add.f32 	%f161, %f159, %f160;
	ld.shared.f32 	%f162, [_ZZN3cub18CUB_300001_SM_10006detail6reduce28DeviceReduceSingleTileKernelINS2_10policy_hubIfjN4cuda3std3__44plusIvEEE10Policy1000EPfSC_iS9_ffNS7_10__identityEEEvT0_T1_T2_T3_T4_T6_E12temp_storage+64];
	add.f32 	%f163, %f161, %f162;
	ld.shared.f32 	%f164, [_ZZN3cub18CUB_300001_SM_10006detail6reduce28DeviceReduceSingleTileKernelINS2_10policy_hubIfjN4cuda3std3__44plusIvEEE10Policy1000EPfSC_iS9_ffNS7_10__identityEEEvT0_T1_T2_T3_T4_T6_E12temp_storage+68];
	add.f32 	%f165, %f163, %f164;
	ld.shared.f32 	%f166, [_ZZN3cub18CUB_300001_SM_10006detail6reduce28DeviceReduceSingleTileKernelINS2_10policy_hubIfjN4cuda3std3__44plusIvEEE10Policy1000EPfSC_iS9_ffNS7_10__identityEEEvT0_T1_T2_T3_T4_T6_E12temp_storage+72];
	add.f32 	%f167, %f165, %f166;
	ld.shared.f32 	%f168, [_ZZN3cub18CUB_300001_SM_10006detail6reduce28DeviceReduceSingleTileKernelINS2_10policy_hubIfjN4cuda3std3__44plusIvEEE10Policy1000EPfSC_iS9_ffNS7_10__identityEEEvT0_T1_T2_T3_T4_T6_E12temp_storage+76];
	add.f32 	%f536, %f167, %f168;
$L__BB4_72:
	mov.u32 	%r311, %tid.x;
	setp.ne.s32 	%p81, %r311, 0;
	@%p81 bra 	$L__BB4_74;
	add.f32 	%f509, %f54, %f536;
	st.global.f32 	[%rd1], %f509;
$L__BB4_74:
	ret;

}


// ===== COMPILED SASS (sm_100) =====

	.target	sm_100

	.elftype	@"ET_EXEC"


//--------------------- .note.nv.tkinfo           --------------------------
	.section	.note.nv.tkinfo,"",@"SHT_NOTE"
	.sectionflags	@"SHF_NOTE_NV_TKINFO"
	.tkinfo
        /*0018*/ 	.word	0x00000002
        /*0030*/ 	.string	""
        /*0030*/ 	.string	"ptxas"
        /*0030*/ 	.string	"Cuda compilation tools, release 13.0, V13.0.88"
        /*0030*/ 	.string	"Build cuda_13.0.r13.0/compiler.36424714_0"
        /*0030*/ 	.string	"-arch sm_100 -m 64 "



//--------------------- .note.nv.cuinfo           --------------------------
	.section	.note.nv.cuinfo,"",@"SHT_NOTE"
	.sectionflags	@"SHF_NOTE_NV_CUINFO"
        /*0018*/ 	.short	0x0002
        /*001a*/ 	.short	0x0064
        /*001c*/ 	.short	0x0082
	.zero		2


//--------------------- .nv.info                  --------------------------
	.section	.nv.info,"",@"SHT_CUDA_INFO"
	.align	4


	//----- nvinfo : EIATTR_REGCOUNT
	.align		4
        /*0000*/ 	.byte	0x04, 0x2f
        /*0002*/ 	.short	(.L_43 - .L_42)
	.align		4
.L_42:
        /*0004*/ 	.word	index@(_Z10InitializeIfEvPT_ii)
        /*0008*/ 	.word	0x0000000f


	//----- nvinfo : EIATTR_FRAME_SIZE
	.align		4
.L_43:
        /*000c*/ 	.byte	0x04, 0x11
        /*000e*/ 	.short	(.L_45 - .L_44)
	.align		4
.L_44:
        /*0010*/ 	.word	index@(_Z10InitializeIfEvPT_ii)
        /*0014*/ 	.word	0x00000000


	//----- nvinfo : EIATTR_REGCOUNT
	.align		4
.L_45:
        /*0018*/ 	.byte	0x04, 0x2f
        /*001a*/ 	.short	(.L_47 - .L_46)
	.align		4
.L_46:
        /*001c*/ 	.word	index@(_ZN3cub18CUB_300001_SM_10006detail11EmptyKernelIvEEvv)
        /*0020*/ 	.word	0x00000004


	//----- nvinfo : EIATTR_FRAME_SIZE
	.align		4
.L_47:
        /*0024*/ 	.byte	0x04, 0x11
        /*0026*/ 	.short	(.L_49 - .L_48)
	.align		4
.L_48:
        /*0028*/ 	.word	index@(_ZN3cub18CUB_300001_SM_10006detail11EmptyKernelIvEEvv)
        /*002c*/ 	.word	0x00000000


	//----- nvinfo : EIATTR_REGCOUNT
	.align		4
.L_49:
        /*0030*/ 	.byte	0x04, 0x2f
        /*0032*/ 	.short	(.L_51 - .L_50)
	.align		4
.L_50:
        /*0034*/ 	.word	index@(_ZN3cub18CUB_300001_SM_10006detail6reduce28DeviceReduceSingleTileKernelINS2_10policy_hubIfjN4cuda3std3__44plusIvEEE10Policy1000EPfSC_jS9_ffNS7_10__identityEEEvT0_T1_T2_T3_T4_T6_)
        /*0038*/ 	.word	0x00000020


	//----- nvinfo : EIATTR_FRAME_SIZE
	.align		4
.L_51:
        /*003c*/ 	.byte	0x04, 0x11
        /*003e*/ 	.short	(.L_53 - .L_52)
	.align		4
.L_52:
        /*0040*/ 	.word	index@(_ZN3cub18CUB_300001_SM_10006detail6reduce28DeviceReduceSingleTileKernelINS2_10policy_hubIfjN4cuda3std3__44plusIvEEE10Policy1000EPfSC_jS9_ffNS7_10__identityEEEvT0_T1_T2_T3_T4_T6_)
        /*0044*/ 	.word	0x00000000


	//----- nvinfo : EIATTR_REGCOUNT
	.align		4
.L_53:
        /*0048*/ 	.byte	0x04, 0x2f
        /*004a*/ 	.short	(.L_55 - .L_54)
	.align		4
.L_54:
        /*004c*/ 	.word	index@(_ZN3cub18CUB_300001_SM_10006detail6reduce18DeviceReduceKernelINS2_10policy_hubIfjN4cuda3std3__44plusIvEEE10Policy1000EPfjS9_fNS7_10__identityEEEvT0_PT3_T1_NS0_13GridEvenShareISH_EET2_T4_)
        /*0050*/ 	.word	0x0000001e


	//----- nvinfo : EIATTR_FRAME_SIZE
	.align		4
.L_55:
        /*0054*/ 	.byte	0x04, 0x11
        /*0056*/ 	.short	(.L_57 - .L_56)
	.align		4
.L_56:
        /*0058*/ 	.word	index@(_ZN3cub18CUB_300001_SM_10006detail6reduce18DeviceReduceKernelINS2_10policy_hubIfjN4cuda3std3__44plusIvEEE10Policy1000EPfjS9_fNS7_10__identityEEEvT0_PT3_T1_NS0_13GridEvenShareISH_EET2_T4_)
        /*005c*/ 	.word	0x00000000


	//----- nvinfo : EIATTR_REGCOUNT
	.align		4
.L_57:
        /*0060*/ 	.byte	0x04, 0x2f
        /*0062*/ 	.short	(.L_59 - .L_58)
	.align		4
.L_58:
        /*0064*/ 	.word	index@(_ZN3cub18CUB_300001_SM_10006detail6reduce28DeviceReduceSingleTileKernelINS2_10policy_hubIfjN4cuda3std3__44plusIvEEE10Policy1000EPfSC_iS9_ffNS7_10__identityEEEvT0_T1_T2_T3_T4_T6_)
        /*0068*/ 	.word	0x0000001e


	//----- nvinfo : EIATTR_FRAME_SIZE
	.align		4
.L_59:
        /*006c*/ 	.byte	0x04, 0x11
        /*006e*/ 	.short	(.L_61 - .L_60)
	.align		4
.L_60:
        /*0070*/ 	.word	index@(_ZN3cub18CUB_300001_SM_10006detail6reduce28DeviceReduceSingleTileKernelINS2_10policy_hubIfjN4cuda3std3__44plusIvEEE10Policy1000EPfSC_iS9_ffNS7_10__identityEEEvT0_T1_T2_T3_T4_T6_)
        /*0074*/ 	.word	0x00000000


	//----- nvinfo : EIATTR_MIN_STACK_SIZE
	.align		4
.L_61:
        /*0078*/ 	.byte	0x04, 0x12
        /*007a*/ 	.short	(.L_63 - .L_62)
	.align		4
.L_62:
        /*007c*/ 	.word	index@(_ZN3cub18CUB_300001_SM_10006detail6reduce28DeviceReduceSingleTileKernelINS2_10policy_hubIfjN4cuda3std3__44plusIvEEE10Policy1000EPfSC_iS9_ffNS7_10__identityEEEvT0_T1_T2_T3_T4_T6_)
        /*0080*/ 	.word	0x00000000


	//----- nvinfo : EIATTR_MIN_STACK_SIZE
	.align		4
.L_63:
        /*0084*/ 	.byte	0x04, 0x12
        /*0086*/ 	.short	(.L_65 - .L_64)
	.align		4
.L_64:
        /*0088*/ 	.word	index@(_ZN3cub18CUB_300001_SM_10006detail6reduce18DeviceReduceKernelINS2_10policy_hubIfjN4cuda3std3__44plusIvEEE10Policy1000EPfjS9_fNS7_10__identityEEEvT0_PT3_T1_NS0_13GridEvenShareISH_EET2_T4_)
        /*008c*/ 	.word	0x00000000


	//----- nvinfo : EIATTR_MIN_STACK_SIZE
	.align		4
.L_65:
        /*0090*/ 	.byte	0x04, 0x12
        /*0092*/ 	.short	(.L_67 - .L_66)
	.align		4
.L_66:
        /*0094*/ 	.word	index@(_ZN3cub18CUB_300001_SM_10006detail6reduce28DeviceReduceSingleTileKernelINS2_10policy_hubIfjN4cuda3std3__44plusIvEEE10Policy1000EPfSC_jS9_ffNS7_10__identityEEEvT0_T1_T2_T3_T4_T6_)
        /*0098*/ 	.word	0x00000000


	//----- nvinfo : EIATTR_MIN_STACK_SIZE
	.align		4
.L_67:
        /*009c*/ 	.byte	0x04, 0x12
        /*009e*/ 	.short	(.L_69 - .L_68)
	.align		4
.L_68:
        /*00a0*/ 	.word	index@(_ZN3cub18CUB_300001_SM_10006detail11EmptyKernelIvEEvv)
        /*00a4*/ 	.word	0x00000000


	//----- nvinfo : EIATTR_MIN_STACK_SIZE
	.align		4
.L_69:
        /*00a8*/ 	.byte	0x04, 0x12
        /*00aa*/ 	.short	(.L_71 - .L_70)
	.align		4
.L_70:
        /*00ac*/ 	.word	index@(_Z10InitializeIfEvPT_ii)
        /*00b0*/ 	.word	0x00000000
.L_71:


//--------------------- .nv.compat                --------------------------
	.section	.nv.compat,"",@"SHT_CUDA_COMPAT_INFO"
	.align	4
        /*0000*/ 	.byte	0x02, 0x09, 0x00, 0x00, 0x02, 0x02, 0x01, 0x00, 0x02, 0x05, 0x05, 0x00, 0x03, 0x07, 0x01, 0x01
        /*0010*/ 	.byte	0x02, 0x03, 0x00, 0x00, 0x02, 0x06, 0x01, 0x00, 0x04, 0x0b, 0x08, 0x00, 0x01, 0x00, 0x00, 0x00
        /*0020*/ 	.byte	0x00, 0x00, 0x00, 0x00


//--------------------- .nv.info._ZN3cub18CUB_300001_SM_10006detail6reduce28DeviceReduceSingleTileKernelINS2_10policy_hubIfjN4cuda3std3__44plusIvEEE10Policy1000EPfSC_iS9_ffNS7_10__identityEEEvT0_T1_T2_T3_T4_T6_ --------------------------
	.section	.nv.info._ZN3cub18CUB_300001_SM_10006detail6reduce28DeviceReduceSingleTileKernelINS2_10policy_hubIfjN4cuda3std3__44plusIvEEE10Policy1000EPfSC_iS9_ffNS7_10__identityEEEvT0_T1_T2_T3_T4_T6_,"",@"SHT_CUDA_INFO"
	.sectionflags	@""
	.align	4


	//----- nvinfo : EIATTR_CUDA_API_VERSION
	.align		4
        /*0000*/ 	.byte	0x04, 0x37
        /*0002*/ 	.short	(.L_73 - .L_72)
.L_72:
        /*0004*/ 	.word	0x00000082


	//----- nvinfo : EIATTR_KPARAM_INFO
	.align		4
.L_73:
        /*0008*/ 	.byte	0x04, 0x17
        /*000a*/ 	.short	(.L_75 - .L_74)
.L_74:
        /*000c*/ 	.word	0x00000000
        /*0010*/ 	.short	0x0005
        /*0012*/ 	.short	0x001c
        /*0014*/ 	.byte	0x00, 0xf0, 0x05, 0x00


	//----- nvinfo : EIATTR_KPARAM_INFO
	.align		4
.L_75:
        /*0018*/ 	.byte	0x04, 0x17
        /*001a*/ 	.short	(.L_77 - .L_76)
.L_76:
        /*001c*/ 	.word	0x00000000
        /*0020*/ 	.short	0x0004
        /*0022*/ 	.short	0x0018
        /*0024*/ 	.byte	0x00, 0xf0, 0x11, 0x00


	//----- nvinfo : EIATTR_KPARAM_INFO
	.align		4
.L_77:
        /*0028*/ 	.byte	0x04, 0x17
        /*002a*/ 	.short	(.L_79 - .L_78)
.L_78:
        /*002c*/ 	.word	0x00000000
        /*0030*/ 	.short	0x0003
        /*0032*/ 	.short	0x0014
        /*0034*/ 	.byte	0x00, 0xf0, 0x05, 0x00


	//----- nvinfo : EIATTR_KPARAM_INFO
	.align		4
.L_79:
        /*0038*/ 	.byte	0x04, 0x17
        /*003a*/ 	.short	(.L_81 - .L_80)
.L_80:
        /*003c*/ 	.word	0x00000000
        /*0040*/ 	.short	0x0002
        /*0042*/ 	.short	0x0010
        /*0044*/ 	.byte	0x00, 0xf0, 0x11, 0x00


	//----- nvinfo : EIATTR_KPARAM_INFO
	.align		4
.L_81:
        /*0048*/ 	.byte	0x04, 0x17
        /*004a*/ 	.short	(.L_83 - .L_82)
.L_82:
        /*004c*/ 	.word	0x00000000
        /*0050*/ 	.short	0x0001
        /*0052*/ 	.short	0x0008
        /*0054*/ 	.byte	0x00, 0xf5, 0x21, 0x00


	//----- nvinfo : EIATTR_KPARAM_INFO
	.align		4
.L_83:
        /*0058*/ 	.byte	0x04, 0x17
        /*005a*/ 	.short	(.L_85 - .L_84)
.L_84:
        /*005c*/ 	.word	0x00000000
        /*0060*/ 	.short	0x0000
        /*0062*/ 	.short	0x0000
        /*0064*/ 	.byte	0x00, 0xf5, 0x21, 0x00


	//----- nvinfo : EIATTR_SPARSE_MMA_MASK
	.align		4
.L_85:
        /*0068*/ 	.byte	0x03, 0x50
        /*006a*/ 	.short	0x0000


	//----- nvinfo : EIATTR_MAXREG_COUNT
	.align		4
        /*006c*/ 	.byte	0x03, 0x1b
        /*006e*/ 	.short	0x0080


	//----- nvinfo : EIATTR_NUM_BARRIERS
	.align		4
        /*0070*/ 	.byte	0x02, 0x4c
        /*0072*/ 	.byte	0x01
	.zero		1


	//----- nvinfo : EIATTR_MERCURY_ISA_VERSION
	.align		4
        /*0074*/ 	.byte	0x03, 0x5f
        /*0076*/ 	.short	0x0101


	//----- nvinfo : EIATTR_UNUSED_LOAD_BYTE_OFFSET
	.align		4
        /*0078*/ 	.byte	0x04, 0x44
        /*007a*/ 	.short	(.L_87 - .L_86)


	//   ....[0]....
.L_86:
        /*007c*/ 	.word	0x00000af0
        /*0080*/ 	.word	0x0000fff0


	//   ....[1]....
        /*0084*/ 	.word	0x00000e60
        /*0088*/ 	.word	0x0000fff0


	//   ....[2]....
        /*008c*/ 	.word	0x00001e80
        /*0090*/ 	.word	0x0000fff0


	//   ....[3]....
        /*0094*/ 	.word	0x000029a0
        /*0098*/ 	.word	0x0000fff0


	//   ....[4]....
        /*009c*/ 	.word	0x00002d10
        /*00a0*/ 	.word	0x0000fff0


	//   ....[5]....
        /*00a4*/ 	.word	0x00003e20
        /*00a8*/ 	.word	0x0000fff0


	//----- nvinfo : EIATTR_COOP_GROUP_MASK_REGIDS
	.align		4
.L_87:
        /*00ac*/ 	.byte	0x04, 0x29
        /*00ae*/ 	.short	(.L_89 - .L_88)


	//   ....[0]....
.L_88:
        /*00b0*/ 	.word	0xffffffff


	//   ....[1]....
        /*00b4*/ 	.word	0xffffffff


	//   ....[2]....
        /*00b8*/ 	.word	0xffffffff


	//   ....[3]....
        /*00bc*/ 	.word	0xffffffff


	//   ....[4]....
        /*00c0*/ 	.word	0xffffffff


	//   ....[5]....
        /*00c4*/ 	.word	0xffffffff


	//   ....[6]....
        /*00c8*/ 	.word	0xffffffff


	//   ....[7]....
        /*00cc*/ 	.word	0xffffffff


	//   ....[8]....
        /*00d0*/ 	.word	0xffffffff


	//   ....[9]....
        /*00d4*/ 	.word	0xffffffff


	//   ....[10]....
        /*00d8*/ 	.word	0xffffffff


	//   ....[11]....
        /*00dc*/ 	.word	0xffffffff


	//   ....[12]....
        /*00e0*/ 	.word	0xffffffff


	//   ....[13]....
        /*00e4*/ 	.word	0xffffffff


	//   ....[14]....
        /*00e8*/ 	.word	0xffffffff


	//   ....[15]....
        /*00ec*/ 	.word	0xffffffff


	//   ....[16]....
        /*00f0*/ 	.word	0xffffffff


	//   ....[17]....
        /*00f4*/ 	.word	0xffffffff


	//   ....[18]....
        /*00f8*/ 	.word	0xffffffff


	//   ....[19]....
        /*00fc*/ 	.word	0xffffffff


	//   ....[20]....
        /*0100*/ 	.word	0xffffffff


	//   ....[21]....
        /*0104*/ 	.word	0xffffffff


	//   ....[22]....
        /*0108*/ 	.word	0xffffffff


	//   ....[23]....
        /*010c*/ 	.word	0xffffffff


	//   ....[24]....
        /*0110*/ 	.word	0xffffffff


	//   ....[25]....
        /*0114*/ 	.word	0xffffffff


	//   ....[26]....
        /*0118*/ 	.word	0xffffffff


	//   ....[27]....
        /*011c*/ 	.word	0xffffffff


	//   ....[28]....
        /*0120*/ 	.word	0xffffffff


	//   ....[29]....
        /*0124*/ 	.word	0xffffffff


	//----- nvinfo : EIATTR_COOP_GROUP_INSTR_OFFSETS
	.align		4
.L_89:
        /*0128*/ 	.byte	0x04, 0x28
        /*012a*/ 	.short	(.L_91 - .L_90)


	//   ....[0]....
.L_90:
        /*012c*/ 	.word	0x00000960


	//   ....[1]....
        /*0130*/ 	.word	0x00000990


	//   ....[2]....
        /*0134*/ 	.word	0x000009f0


	//   ....[3]....
        /*0138*/ 	.word	0x00000a40


	//   ....[4]....
        /*013c*/ 	.word	0x00000a60


	//   ....[5]....
        /*0140*/ 	.word	0x00000ca0


	//   ....[6]....
        /*0144*/ 	.word	0x00000cf0


	//   ....[7]....
        /*0148*/ 	.word	0x00000d30


	//   ....[8]....
        /*014c*/ 	.word	0x00000d70


	//   ....[9]....
        /*0150*/ 	.word	0x00000d90


	//   ....[10]....
        /*0154*/ 	.word	0x00001cf0


	//   ....[11]....
        /*0158*/ 	.word	0x00001d20


	//   ....[12]....
        /*015c*/ 	.word	0x00001d80


	//   ....[13]....
        /*0160*/ 	.word	0x00001dd0


	//   ....[14]....
        /*0164*/ 	.word	0x00001df0


	//   ....[15]....
        /*0168*/ 	.word	0x00002810


	//   ....[16]....
        /*016c*/ 	.word	0x00002840


	//   ....[17]....
        /*0170*/ 	.word	0x000028a0


	//   ....[18]....
        /*0174*/ 	.word	0x000028f0


	//   ....[19]....
        /*0178*/ 	.word	0x00002910


	//   ....[20]....
        /*017c*/ 	.word	0x00002b50


	//   ....[21]....
        /*0180*/ 	.word	0x00002ba0


	//   ....[22]....
        /*0184*/ 	.word	0x00002be0


	//   ....[23]....
        /*0188*/ 	.word	0x00002c20


	//   ....[24]....
        /*018c*/ 	.word	0x00002c40


	//   ....[25]....
        /*0190*/ 	.word	0x00003c90


	//   ....[26]....
        /*0194*/ 	.word	0x00003cc0


	//   ....[27]....
        /*0198*/ 	.word	0x00003d20


	//   ....[28]....
        /*019c*/ 	.word	0x00003d70


	//   ....[29]....
        /*01a0*/ 	.word	0x00003d90


	//----- nvinfo : EIATTR_VRC_CTA_INIT_COUNT
	.align		4
.L_91:
        /*01a4*/ 	.byte	0x02, 0x4a
	.zero		1
	.zero		1


	//----- nvinfo : EIATTR_EXIT_INSTR_OFFSETS
	.align		4
        /*01a8*/ 	.byte	0x04, 0x1c
        /*01aa*/ 	.short	(.L_93 - .L_92)


	//   ....[0]....
.L_92:
        /*01ac*/ 	.word	0x00000080


	//   ....[1]....
        /*01b0*/ 	.word	0x000000c0


	//   ....[2]....
        /*01b4*/ 	.word	0x00003f60


	//   ....[3]....
        /*01b8*/ 	.word	0x00003fb0


	//----- nvinfo : EIATTR_MAX_THREADS
	.align		4
.L_93:
        /*01bc*/ 	.byte	0x04, 0x05
        /*01be*/ 	.short	(.L_95 - .L_94)
.L_94:
        /*01c0*/ 	.word	0x00000200
        /*01c4*/ 	.word	0x00000001
        /*01c8*/ 	.word	0x00000001


	//----- nvinfo : EIATTR_CRS_STACK_SIZE
	.align		4
.L_95:
        /*01cc*/ 	.byte	0x04, 0x1e
        /*01ce*/ 	.short	(.L_97 - .L_96)
.L_96:
        /*01d0*/ 	.word	0x00000000


	//----- nvinfo : EIATTR_CBANK_PARAM_SIZE
	.align		4
.L_97:
        /*01d4*/ 	.byte	0x03, 0x19
        /*01d6*/ 	.short	0x001d


	//----- nvinfo : EIATTR_PARAM_CBANK
	.align		4
        /*01d8*/ 	.byte	0x04, 0x0a
        /*01da*/ 	.short	(.L_99 - .L_98)
	.align		4
.L_98:
        /*01dc*/ 	.word	index@(.nv.constant0._ZN3cub18CUB_300001_SM_10006detail6reduce28DeviceReduceSingleTileKernelINS2_10policy_hubIfjN4cuda3std3__44plusIvEEE10Policy1000EPfSC_iS9_ffNS7_10__identityEEEvT0_T1_T2_T3_T4_T6_)
        /*01e0*/ 	.short	0x0380
        /*01e2*/ 	.short	0x001d


	//----- nvinfo : EIATTR_SW_WAR
	.align		4
.L_99:
        /*01e4*/ 	.byte	0x04, 0x36
        /*01e6*/ 	.short	(.L_101 - .L_100)
.L_100:
        /*01e8*/ 	.word	0x00000008
.L_101:


//--------------------- .nv.info._ZN3cub18CUB_300001_SM_10006detail6reduce18DeviceReduceKernelINS2_10policy_hubIfjN4cuda3std3__44plusIvEEE10Policy1000EPfjS9_fNS7_10__identityEEEvT0_PT3_T1_NS0_13GridEvenShareISH_EET2_T4_ --------------------------
	.section	.nv.info._ZN3cub18CUB_300001_SM_10006detail6reduce18DeviceReduceKernelINS2_10policy_hubIfjN4cuda3std3__44plusIvEEE10Policy1000EPfjS9_fNS7_10__identityEEEvT0_PT3_T1_NS0_13GridEvenShareISH_EET2_T4_,"",@"SHT_CUDA_INFO"
	.sectionflags	@""
	.align	4


	//----- nvinfo : EIATTR_CUDA_API_VERSION
	.align		4
        /*0000*/ 	.byte	0x04, 0x37
        /*0002*/ 	.short	(.L_103 - .L_102)
.L_102:
        /*0004*/ 	.word	0x00000082


	//----- nvinfo : EIATTR_KPARAM_INFO
	.align		4
.L_103:
        /*0008*/ 	.byte	0x04, 0x17
        /*000a*/ 	.short	(.L_105 - .L_104)
.L_104:
        /*000c*/ 	.word	0x00000000
        /*0010*/ 	.short	0x0005
        /*0012*/ 	.short	0x003d
        /*0014*/ 	.byte	0x00, 0xf0, 0x05, 0x00


	//----- nvinfo : EIATTR_KPARAM_INFO
	.align		4
.L_105:
        /*0018*/ 	.byte	0x04, 0x17
        /*001a*/ 	.short	(.L_107 - .L_106)
.L_106:
        /*001c*/ 	.word	0x00000000
        /*0020*/ 	.short	0x0004
        /*0022*/ 	.short	0x003c
        /*0024*/ 	.byte	0x00, 0xf0, 0x05, 0x00


	//----- nvinfo : EIATTR_KPARAM_INFO
	.align		4
.L_107:
        /*0028*/ 	.byte	0x04, 0x17
        /*002a*/ 	.short	(.L_109 - .L_108)
.L_108:
        /*002c*/ 	.word	0x00000000
        /*0030*/ 	.short	0x0003
        /*0032*/ 	.short	0x0014
        /*0034*/ 	.byte	0x00, 0xf0, 0xa1, 0x00


	//----- nvinfo : EIATTR_KPARAM_INFO
	.align		4
.L_109:
        /*0038*/ 	.byte	0x04, 0x17
        /*003a*/ 	.short	(.L_111 - .L_110)
.L_110:
        /*003c*/ 	.word	0x00000000
        /*0040*/ 	.short	0x0002
        /*0042*/ 	.short	0x0010
        /*0044*/ 	.byte	0x00, 0xf0, 0x11, 0x00


	//----- nvinfo : EIATTR_KPARAM_INFO
	.align		4
.L_111:
        /*0048*/ 	.byte	0x04, 0x17
        /*004a*/ 	.short	(.L_113 - .L_112)
.L_112:
        /*004c*/ 	.word	0x00000000
        /*0050*/ 	.short	0x0001
        /*0052*/ 	.short	0x0008
        /*0054*/ 	.byte	0x00, 0xf5, 0x21, 0x00


	//----- nvinfo : EIATTR_KPARAM_INFO
	.align		4
.L_113:
        /*0058*/ 	.byte	0x04, 0x17
        /*005a*/ 	.short	(.L_115 - .L_114)
.L_114:
        /*005c*/ 	.word	0x00000000
        /*0060*/ 	.short	0x0000
        /*0062*/ 	.short	0x0000
        /*0064*/ 	.byte	0x00, 0xf5, 0x21, 0x00


	//----- nvinfo : EIATTR_SPARSE_MMA_MASK
	.align		4
.L_115:
        /*0068*/ 	.byte	0x03, 0x50
        /*006a*/ 	.short	0x0000


	//----- nvinfo : EIATTR_MAXREG_COUNT
	.align		4
        /*006c*/ 	.byte	0x03, 0x1b
        /*006e*/ 	.short	0x0080


	//----- nvinfo : EIATTR_NUM_BARRIERS
	.align		4
        /*0070*/ 	.byte	0x02, 0x4c
        /*0072*/ 	.byte	0x01
	.zero		1


	//----- nvinfo : EIATTR_MERCURY_ISA_VERSION
	.align		4
        /*0074*/ 	.byte	0x03, 0x5f
        /*0076*/ 	.short	0x0101


	//----- nvinfo : EIATTR_UNUSED_LOAD_BYTE_OFFSET
	.align		4
        /*0078*/ 	.byte	0x04, 0x44
        /*007a*/ 	.short	(.L_117 - .L_116)


	//   ....[0]....
.L_116:
        /*007c*/ 	.word	0x00000670
        /*0080*/ 	.word	0x0000fff0


	//   ....[1]....
        /*0084*/ 	.word	0x000009e0
        /*0088*/ 	.word	0x0000fff0


	//   ....[2]....
        /*008c*/ 	.word	0x00001590
        /*0090*/ 	.word	0x0000fff0


	//   ....[3]....
        /*0094*/ 	.word	0x00001ca0
        /*0098*/ 	.word	0x0000fff0


	//   ....[4]....
        /*009c*/ 	.word	0x00002010
        /*00a0*/ 	.word	0x0000fff0


	//   ....[5]....
        /*00a4*/ 	.word	0x00002d00
        /*00a8*/ 	.word	0x0000fff0


	//----- nvinfo : EIATTR_COOP_GROUP_MASK_REGIDS
	.align		4
.L_117:
        /*00ac*/ 	.byte	0x04, 0x29
        /*00ae*/ 	.short	(.L_119 - .L_118)


	//   ....[0]....
.L_118:
        /*00b0*/ 	.word	0xffffffff


	//   ....[1]....
        /*00b4*/ 	.word	0xffffffff


	//   ....[2]....
        /*00b8*/ 	.word	0xffffffff


	//   ....[3]....
        /*00bc*/ 	.word	0xffffffff


	//   ....[4]....
        /*00c0*/ 	.word	0xffffffff


	//   ....[5]....
        /*00c4*/ 	.word	0xffffffff


	//   ....[6]....
        /*00c8*/ 	.word	0xffffffff


	//   ....[7]....
        /*00cc*/ 	.word	0xffffffff


	//   ....[8]....
        /*00d0*/ 	.word	0xffffffff


	//   ....[9]....
        /*00d4*/ 	.word	0xffffffff


	//   ....[10]....
        /*00d8*/ 	.word	0xffffffff


	//   ....[11]....
        /*00dc*/ 	.word	0xffffffff


	//   ....[12]....
        /*00e0*/ 	.word	0xffffffff


	//   ....[13]....
        /*00e4*/ 	.word	0xffffffff


	//   ....[14]....
        /*00e8*/ 	.word	0xffffffff


	//   ....[15]....
        /*00ec*/ 	.word	0xffffffff


	//   ....[16]....
        /*00f0*/ 	.word	0xffffffff


	//   ....[17]....
        /*00f4*/ 	.word	0xffffffff


	//   ....[18]....
        /*00f8*/ 	.word	0xffffffff


	//   ....[19]....
        /*00fc*/ 	.word	0xffffffff


	//   ....[20]....
        /*0100*/ 	.word	0xffffffff


	//   ....[21]....
        /*0104*/ 	.word	0xffffffff


	//   ....[22]....
        /*0108*/ 	.word	0xffffffff


	//   ....[23]....
        /*010c*/ 	.word	0xffffffff


	//   ....[24]....
        /*0110*/ 	.word	0xffffffff


	//   ....[25]....
        /*0114*/ 	.word	0xffffffff


	//   ....[26]....
        /*0118*/ 	.word	0xffffffff


	//   ....[27]....
        /*011c*/ 	.word	0xffffffff


	//   ....[28]....
        /*0120*/ 	.word	0xffffffff


	//   ....[29]....
        /*0124*/ 	.word	0xffffffff


	//----- nvinfo : EIATTR_COOP_GROUP_INSTR_OFFSETS
	.align		4
.L_119:
        /*0128*/ 	.byte	0x04, 0x28
        /*012a*/ 	.short	(.L_121 - .L_120)


	//   ....[0]....
.L_120:
        /*012c*/ 	.word	0x000004e0


	//   ....[1]....
        /*0130*/ 	.word	0x00000510


	//   ....[2]....
        /*0134*/ 	.word	0x00000570


	//   ....[3]....
        /*0138*/ 	.word	0x000005c0


	//   ....[4]....
        /*013c*/ 	.word	0x000005e0


	//   ....[5]....
        /*0140*/ 	.word	0x00000820


	//   ....[6]....
        /*0144*/ 	.word	0x00000870


	//   ....[7]....
        /*0148*/ 	.word	0x000008b0


	//   ....[8]....
        /*014c*/ 	.word	0x000008f0


	//   ....[9]....
        /*0150*/ 	.word	0x00000910


	//   ....[10]....
        /*0154*/ 	.word	0x00001400


	//   ....[11]....
        /*0158*/ 	.word	0x00001430


	//   ....[12]....
        /*015c*/ 	.word	0x00001490


	//   ....[13]....
        /*0160*/ 	.word	0x000014e0


	//   ....[14]....
        /*0164*/ 	.word	0x00001500


	//   ....[15]....
        /*0168*/ 	.word	0x00001b10


	//   ....[16]....
        /*016c*/ 	.word	0x00001b40


	//   ....[17]....
        /*0170*/ 	.word	0x00001ba0


	//   ....[18]....
        /*0174*/ 	.word	0x00001bf0


	//   ....[19]....
        /*0178*/ 	.word	0x00001c10


	//   ....[20]....
        /*017c*/ 	.word	0x00001e50


	//   ....[21]....
        /*0180*/ 	.word	0x00001ea0


	//   ....[22]....
        /*0184*/ 	.word	0x00001ee0


	//   ....[23]....
        /*0188*/ 	.word	0x00001f20


	//   ....[24]....
        /*018c*/ 	.word	0x00001f40


	//   ....[25]....
        /*0190*/ 	.word	0x00002b70


	//   ....[26]....
        /*0194*/ 	.word	0x00002ba0


	//   ....[27]....
        /*0198*/ 	.word	0x00002c00


	//   ....[28]....
        /*019c*/ 	.word	0x00002c50


	//   ....[29]....
        /*01a0*/ 	.word	0x00002c70


	//----- nvinfo : EIATTR_VRC_CTA_INIT_COUNT
	.align		4
.L_121:
        /*01a4*/ 	.byte	0x02, 0x4a
	.zero		1
	.zero		1


	//----- nvinfo : EIATTR_EXIT_INSTR_OFFSETS
	.align		4
        /*01a8*/ 	.byte	0x04, 0x1c
        /*01aa*/ 	.short	(.L_123 - .L_122)


	//   ....[0]....
.L_122:
        /*01ac*/ 	.word	0x00002e40


	//   ....[1]....
        /*01b0*/ 	.word	0x00002e80


	//----- nvinfo : EIATTR_MAX_THREADS
	.align		4
.L_123:
        /*01b4*/ 	.byte	0x04, 0x05
        /*01b6*/ 	.short	(.L_125 - .L_124)
.L_124:
        /*01b8*/ 	.word	0x00000200
        /*01bc*/ 	.word	0x00000001
        /*01c0*/ 	.word	0x00000001


	//----- nvinfo : EIATTR_CRS_STACK_SIZE
	.align		4
.L_125:
        /*01c4*/ 	.byte	0x04, 0x1e
        /*01c6*/ 	.short	(.L_127 - .L_126)
.L_126:
        /*01c8*/ 	.word	0x00000000


	//----- nvinfo : EIATTR_CBANK_PARAM_SIZE
	.align		4
.L_127:
        /*01cc*/ 	.byte	0x03, 0x19
        /*01ce*/ 	.short	0x003e


	//----- nvinfo : EIATTR_PARAM_CBANK
	.align		4
        /*01d0*/ 	.byte	0x04, 0x0a
        /*01d2*/ 	.short	(.L_129 - .L_128)
	.align		4
.L_128:
        /*01d4*/ 	.word	index@(.nv.constant0._ZN3cub18CUB_300001_SM_10006detail6reduce18DeviceReduceKernelINS2_10policy_hubIfjN4cuda3std3__44plusIvEEE10Policy1000EPfjS9_fNS7_10__identityEEEvT0_PT3_T1_NS0_13GridEvenShareISH_EET2_T4_)
        /*01d8*/ 	.short	0x0380
        /*01da*/ 	.short	0x003e


	//----- nvinfo : EIATTR_SW_WAR
	.align		4
.L_129:
        /*01dc*/ 	.byte	0x04, 0x36
        /*01de*/ 	.short	(.L_131 - .L_130)
.L_130:
        /*01e0*/ 	.word	0x00000008
.L_131:


//--------------------- .nv.info._ZN3cub18CUB_300001_SM_10006detail6reduce28DeviceReduceSingleTileKernelINS2_10policy_hubIfjN4cuda3std3__44plusIvEEE10Policy1000EPfSC_jS9_ffNS7_10__identityEEEvT0_T1_T2_T3_T4_T6_ --------------------------
	.section	.nv.info._ZN3cub18CUB_300001_SM_10006detail6reduce28DeviceReduceSingleTileKernelINS2_10policy_hubIfjN4cuda3std3__44plusIvEEE10Policy1000EPfSC_jS9_ffNS7_10__identityEEEvT0_T1_T2_T3_T4_T6_,"",@"SHT_CUDA_INFO"
	.sectionflags	@""
	.align	4


	//----- nvinfo : EIATTR_CUDA_API_VERSION
	.align		4
        /*0000*/ 	.byte	0x04, 0x37
        /*0002*/ 	.short	(.L_133 - .L_132)
.L_132:
        /*0004*/ 	.word	0x00000082


	//----- nvinfo : EIATTR_KPARAM_INFO
	.align		4
.L_133:
        /*0008*/ 	.byte	0x04, 0x17
        /*000a*/ 	.short	(.L_135 - .L_134)
.L_134:
        /*000c*/ 	.word	0x00000000
        /*0010*/ 	.short	0x0005
        /*0012*/ 	.short	0x001c
        /*0014*/ 	.byte	0x00, 0xf0, 0x05, 0x00


	//----- nvinfo : EIATTR_KPARAM_INFO
	.align		4
.L_135:
        /*0018*/ 	.byte	0x04, 0x17
        /*001a*/ 	.short	(.L_137 - .L_136)
.L_136:
        /*001c*/ 	.word	0x00000000
        /*0020*/ 	.short	0x0004
        /*0022*/ 	.short	0x0018
        /*0024*/ 	.byte	0x00, 0xf0, 0x11, 0x00


	//----- nvinfo : EIATTR_KPARAM_INFO
	.align		4
.L_137:
        /*0028*/ 	.byte	0x04, 0x17
        /*002a*/ 	.short	(.L_139 - .L_138)
.L_138:
        /*002c*/ 	.word	0x00000000
        /*0030*/ 	.short	0x0003
        /*0032*/ 	.short	0x0014
        /*0034*/ 	.byte	0x00, 0xf0, 0x05, 0x00


	//----- nvinfo : EIATTR_KPARAM_INFO
	.align		4
.L_139:
        /*0038*/ 	.byte	0x04, 0x17
        /*003a*/ 	.short	(.L_141 - .L_140)
.L_140:
        /*003c*/ 	.word	0x00000000
        /*0040*/ 	.short	0x0002
        /*0042*/ 	.short	0x0010
        /*0044*/ 	.byte	0x00, 0xf0, 0x11, 0x00


	//----- nvinfo : EIATTR_KPARAM_INFO
	.align		4
.L_141:
        /*0048*/ 	.byte	0x04, 0x17
        /*004a*/ 	.short	(.L_143 - .L_142)
.L_142:
        /*004c*/ 	.word	0x00000000
        /*0050*/ 	.short	0x0001
        /*0052*/ 	.short	0x0008
        /*0054*/ 	.byte	0x00, 0xf5, 0x21, 0x00


	//----- nvinfo : EIATTR_KPARAM_INFO
	.align		4
.L_143:
        /*0058*/ 	.byte	0x04, 0x17
        /*005a*/ 	.short	(.L_145 - .L_144)
.L_144:
        /*005c*/ 	.word	0x00000000
        /*0060*/ 	.short	0x0000
        /*0062*/ 	.short	0x0000
        /*0064*/ 	.byte	0x00, 0xf5, 0x21, 0x00


	//----- nvinfo : EIATTR_SPARSE_MMA_MASK
	.align		4
.L_145:
        /*0068*/ 	.byte	0x03, 0x50
        /*006a*/ 	.short	0x0000


	//----- nvinfo : EIATTR_MAXREG_COUNT
	.align		4
        /*006c*/ 	.byte	0x03, 0x1b
        /*006e*/ 	.short	0x0080


	//----- nvinfo : EIATTR_NUM_BARRIERS
	.align		4
        /*0070*/ 	.byte	0x02, 0x4c
        /*0072*/ 	.byte	0x01
	.zero		1


	//----- nvinfo : EIATTR_MERCURY_ISA_VERSION
	.align		4
        /*0074*/ 	.byte	0x03, 0x5f
        /*0076*/ 	.short	0x0101


	//----- nvinfo : EIATTR_UNUSED_LOAD_BYTE_OFFSET
	.align		4
        /*0078*/ 	.byte	0x04, 0x44
        /*007a*/ 	.short	(.L_147 - .L_146)


	//   ....[0]....
.L_146:
        /*007c*/ 	.word	0x00000a90
        /*0080*/ 	.word	0x0000fff0


	//   ....[1]....
        /*0084*/ 	.word	0x00000e00
        /*0088*/ 	.word	0x0000fff0


	//   ....[2]....
        /*008c*/ 	.word	0x00001900
        /*0090*/ 	.word	0x0000fff0


	//   ....[3]....
        /*0094*/ 	.word	0x000023c0
        /*0098*/ 	.word	0x0000fff0


	//   ....[4]....
        /*009c*/ 	.word	0x00002730
        /*00a0*/ 	.word	0x0000fff0


	//   ....[5]....
        /*00a4*/ 	.word	0x00003340
        /*00a8*/ 	.word	0x0000fff0


	//----- nvinfo : EIATTR_COOP_GROUP_MASK_REGIDS
	.align		4
.L_147:
        /*00ac*/ 	.byte	0x04, 0x29
        /*00ae*/ 	.short	(.L_149 - .L_148)


	//   ....[0]....
.L_148:
        /*00b0*/ 	.word	0xffffffff


	//   ....[1]....
        /*00b4*/ 	.word	0xffffffff


	//   ....[2]....
        /*00b8*/ 	.word	0xffffffff


	//   ....[3]....
        /*00bc*/ 	.word	0xffffffff


	//   ....[4]....
        /*00c0*/ 	.word	0xffffffff


	//   ....[5]....
        /*00c4*/ 	.word	0xffffffff


	//   ....[6]....
        /*00c8*/ 	.word	0xffffffff


	//   ....[7]....
        /*00cc*/ 	.word	0xffffffff


	//   ....[8]....
        /*00d0*/ 	.word	0xffffffff


	//   ....[9]....
        /*00d4*/ 	.word	0xffffffff


	//   ....[10]....
        /*00d8*/ 	.word	0xffffffff


	//   ....[11]....
        /*00dc*/ 	.word	0xffffffff


	//   ....[12]....
        /*00e0*/ 	.word	0xffffffff


	//   ....[13]....
        /*00e4*/ 	.word	0xffffffff


	//   ....[14]....
        /*00e8*/ 	.word	0xffffffff


	//   ....[15]....
        /*00ec*/ 	.word	0xffffffff


	//   ....[16]....
        /*00f0*/ 	.word	0xffffffff


	//   ....[17]....
        /*00f4*/ 	.word	0xffffffff


	//   ....[18]....
        /*00f8*/ 	.word	0xffffffff


	//   ....[19]....
        /*00fc*/ 	.word	0xffffffff


	//   ....[20]....
        /*0100*/ 	.word	0xffffffff


	//   ....[21]....
        /*0104*/ 	.word	0xffffffff


	//   ....[22]....
        /*0108*/ 	.word	0xffffffff


	//   ....[23]....
        /*010c*/ 	.word	0xffffffff


	//   ....[24]....
        /*0110*/ 	.word	0xffffffff


	//   ....[25]....
        /*0114*/ 	.word	0xffffffff


	//   ....[26]....
        /*0118*/ 	.word	0xffffffff


	//   ....[27]....
        /*011c*/ 	.word	0xffffffff


	//   ....[28]....
        /*0120*/ 	.word	0xffffffff


	//   ....[29]....
        /*0124*/ 	.word	0xffffffff


	//----- nvinfo : EIATTR_COOP_GROUP_INSTR_OFFSETS
	.align		4
.L_149:
        /*0128*/ 	.byte	0x04, 0x28
        /*012a*/ 	.short	(.L_151 - .L_150)


	//   ....[0]....
.L_150:
        /*012c*/ 	.word	0x00000900


	//   ....[1]....
        /*0130*/ 	.word	0x00000930


	//   ....[2]....
        /*0134*/ 	.word	0x00000990


	//   ....[3]....
        /*0138*/ 	.word	0x000009e0


	//   ....[4]....
        /*013c*/ 	.word	0x00000a00


	//   ....[5]....
        /*0140*/ 	.word	0x00000c40


	//   ....[6]....
        /*0144*/ 	.word	0x00000c70


	//   ....[7]....
        /*0148*/ 	.word	0x00000cc0


	//   ....[8]....
        /*014c*/ 	.word	0x00000d10


	//   ....[9]....
        /*0150*/ 	.word	0x00000d30


	//   ....[10]....
        /*0154*/ 	.word	0x00001770


	//   ....[11]....
        /*0158*/ 	.word	0x000017a0


	//   ....[12]....
        /*015c*/ 	.word	0x00001800


	//   ....[13]....
        /*0160*/ 	.word	0x00001850


	//   ....[14]....
        /*0164*/ 	.word	0x00001870


	//   ....[15]....
        /*0168*/ 	.word	0x00002230


	//   ....[16]....
        /*016c*/ 	.word	0x00002260


	//   ....[17]....
        /*0170*/ 	.word	0x000022c0


	//   ....[18]....
        /*0174*/ 	.word	0x00002310


	//   ....[19]....
        /*0178*/ 	.word	0x00002330


	//   ....[20]....
        /*017c*/ 	.word	0x00002570


	//   ....[21]....
        /*0180*/ 	.word	0x000025a0


	//   ....[22]....
        /*0184*/ 	.word	0x000025f0


	//   ....[23]....
        /*0188*/ 	.word	0x00002640


	//   ....[24]....
        /*018c*/ 	.word	0x00002660


	//   ....[25]....
        /*0190*/ 	.word	0x000031b0


	//   ....[26]....
        /*0194*/ 	.word	0x000031e0


	//   ....[27]....
        /*0198*/ 	.word	0x00003240


	//   ....[28]....
        /*019c*/ 	.word	0x00003290


	//   ....[29]....
        /*01a0*/ 	.word	0x000032b0


	//----- nvinfo : EIATTR_VRC_CTA_INIT_COUNT
	.align		4
.L_151:
        /*01a4*/ 	.byte	0x02, 0x4a
	.zero		1
	.zero		1


	//----- nvinfo : EIATTR_EXIT_INSTR_OFFSETS
	.align		4
        /*01a8*/ 	.byte	0x04, 0x1c
        /*01aa*/ 	.short	(.L_153 - .L_152)


	//   ....[0]....
.L_152:
        /*01ac*/ 	.word	0x00000080


	//   ....[1]....
        /*01b0*/ 	.word	0x000000c0


	//   ....[2]....
        /*01b4*/ 	.word	0x00003480


	//   ....[3]....
        /*01b8*/ 	.word	0x000034d0


	//----- nvinfo : EIATTR_MAX_THREADS
	.align		4
.L_153:
        /*01bc*/ 	.byte	0x04, 0x05
        /*01be*/ 	.short	(.L_155 - .L_154)
.L_154:
        /*01c0*/ 	.word	0x00000200
        /*01c4*/ 	.word	0x00000001
        /*01c8*/ 	.word	0x00000001


	//----- nvinfo : EIATTR_CRS_STACK_SIZE
	.align		4
.L_155:
        /*01cc*/ 	.byte	0x04, 0x1e
        /*01ce*/ 	.short	(.L_157 - .L_156)
.L_156:
        /*01d0*/ 	.word	0x00000000


	//----- nvinfo : EIATTR_CBANK_PARAM_SIZE
	.align		4
.L_157:
        /*01d4*/ 	.byte	0x03, 0x19
        /*01d6*/ 	.short	0x001d


	//----- nvinfo : EIATTR_PARAM_CBANK
	.align		4
        /*01d8*/ 	.byte	0x04, 0x0a
        /*01da*/ 	.short	(.L_159 - .L_158)
	.align		4
.L_158:
        /*01dc*/ 	.word	index@(.nv.constant0._ZN3cub18CUB_300001_SM_10006detail6reduce28DeviceReduceSingleTileKernelINS2_10policy_hubIfjN4cuda3std3__44plusIvEEE10Policy1000EPfSC_jS9_ffNS7_10__identityEEEvT0_T1_T2_T3_T4_T6_)
        /*01e0*/ 	.short	0x0380
        /*01e2*/ 	.short	0x001d


	//----- nvinfo : EIATTR_SW_WAR
	.align		4
.L_159:
        /*01e4*/ 	.byte	0x04, 0x36
        /*01e6*/ 	.short	(.L_161 - .L_160)
.L_160:
        /*01e8*/ 	.word	0x00000008
.L_161:


//--------------------- .nv.info._ZN3cub18CUB_300001_SM_10006detail11EmptyKernelIvEEvv --------------------------
	.section	.nv.info._ZN3cub18CUB_300001_SM_10006detail11EmptyKernelIvEEvv,"",@"SHT_CUDA_INFO"
	.sectionflags	@""
	.align	4


	//----- nvinfo : EIATTR_CUDA_API_VERSION
	.align		4
        /*0000*/ 	.byte	0x04, 0x37
        /*0002*/ 	.short	(.L_163 - .L_162)
.L_162:
        /*0004*/ 	.word	0x00000082


	//----- nvinfo : EIATTR_SPARSE_MMA_MASK
	.align		4
.L_163:
        /*0008*/ 	.byte	0x03, 0x50
        /*000a*/ 	.short	0x0000


	//----- nvinfo : EIATTR_MAXREG_COUNT
	.align		4
        /*000c*/ 	.byte	0x03, 0x1b
        /*000e*/ 	.short	0x00ff


	//----- nvinfo : EIATTR_MERCURY_ISA_VERSION
	.align		4
        /*0010*/ 	.byte	0x03, 0x5f
        /*0012*/ 	.short	0x0101


	//----- nvinfo : EIATTR_VRC_CTA_INIT_COUNT
	.align		4
        /*0014*/ 	.byte	0x02, 0x4a
	.zero		1
	.zero		1


	//----- nvinfo : EIATTR_EXIT_INSTR_OFFSETS
	.align		4
        /*0018*/ 	.byte	0x04, 0x1c
        /*001a*/ 	.short	(.L_165 - .L_164)


	//   ....[0]....
.L_164:
        /*001c*/ 	.word	0x00000010


	//----- nvinfo : EIATTR_SW_WAR
	.align		4
.L_165:
        /*0020*/ 	.byte	0x04, 0x36
        /*0022*/ 	.short	(.L_167 - .L_166)
.L_166:
        /*0024*/ 	.word	0x00000008
.L_167:


//--------------------- .nv.info._Z10InitializeIfEvPT_ii --------------------------
	.section	.nv.info._Z10InitializeIfEvPT_ii,"",@"SHT_CUDA_INFO"
	.sectionflags	@""
	.align	4


	//----- nvinfo : EIATTR_CUDA_API_VERSION
	.align		4
        /*0000*/ 	.byte	0x04, 0x37
        /*0002*/ 	.short	(.L_169 - .L_168)
.L_168:
        /*0004*/ 	.word	0x00000082


	//----- nvinfo : EIATTR_KPARAM_INFO
	.align		4
.L_169:
        /*0008*/ 	.byte	0x04, 0x17
        /*000a*/ 	.short	(.L_171 - .L_170)
.L_170:
        /*000c*/ 	.word	0x00000000
        /*0010*/ 	.short	0x0002
        /*0012*/ 	.short	0x000c
        /*0014*/ 	.byte	0x00, 0xf0, 0x11, 0x00


	//----- nvinfo : EIATTR_KPARAM_INFO
	.align		4
.L_171:
        /*0018*/ 	.byte	0x04, 0x17
        /*001a*/ 	.short	(.L_173 - .L_172)
.L_172:
        /*001c*/ 	.word	0x00000000
        /*0020*/ 	.short	0x0001
        /*0022*/ 	.short	0x0008
        /*0024*/ 	.byte	0x00, 0xf0, 0x11, 0x00


	//----- nvinfo : EIATTR_KPARAM_INFO
	.align		4
.L_173:
        /*0028*/ 	.byte	0x04, 0x17
        /*002a*/ 	.short	(.L_175 - .L_174)
.L_174:
        /*002c*/ 	.word	0x00000000
        /*0030*/ 	.short	0x0000
        /*0032*/ 	.short	0x0000
        /*0034*/ 	.byte	0x00, 0xf5, 0x21, 0x00


	//----- nvinfo : EIATTR_SPARSE_MMA_MASK
	.align		4
.L_175:
        /*0038*/ 	.byte	0x03, 0x50
        /*003a*/ 	.short	0x0000


	//----- nvinfo : EIATTR_MAXREG_COUNT
	.align		4
        /*003c*/ 	.byte	0x03, 0x1b
        /*003e*/ 	.short	0x00ff


	//----- nvinfo : EIATTR_MERCURY_ISA_VERSION
	.align		4
        /*0040*/ 	.byte	0x03, 0x5f
        /*0042*/ 	.short	0x0101


	//----- nvinfo : EIATTR_VRC_CTA_INIT_COUNT
	.align		4
        /*0044*/ 	.byte	0x02, 0x4a
	.zero		1
	.zero		1


	//----- nvinfo : EIATTR_EXIT_INSTR_OFFSETS
	.align		4
        /*0048*/ 	.byte	0x04, 0x1c
        /*004a*/ 	.short	(.L_177 - .L_176)


	//   ....[0]....
.L_176:
        /*004c*/ 	.word	0x00000070


	//   ....[1]....
        /*0050*/ 	.word	0x00000670


	//----- nvinfo : EIATTR_CRS_STACK_SIZE
	.align		4
.L_177:
        /*0054*/ 	.byte	0x04, 0x1e
        /*0056*/ 	.short	(.L_179 - .L_178)
.L_178:
        /*0058*/ 	.word	0x00000000


	//----- nvinfo : EIATTR_CBANK_PARAM_SIZE
	.align		4
.L_179:
        /*005c*/ 	.byte	0x03, 0x19
        /*005e*/ 	.short	0x0010


	//----- nvinfo : EIATTR_PARAM_CBANK
	.align		4
        /*0060*/ 	.byte	0x04, 0x0a
        /*0062*/ 	.short	(.L_181 - .L_180)
	.align		4
.L_180:
        /*0064*/ 	.word	index@(.nv.constant0._Z10InitializeIfEvPT_ii)
        /*0068*/ 	.short	0x0380
        /*006a*/ 	.short	0x0010


	//----- nvinfo : EIATTR_SW_WAR
	.align		4
.L_181:
        /*006c*/ 	.byte	0x04, 0x36
        /*006e*/ 	.short	(.L_183 - .L_182)
.L_182:
        /*0070*/ 	.word	0x00000008
.L_183:


//--------------------- .nv.callgraph             --------------------------
	.section	.nv.callgraph,"",@"SHT_CUDA_CALLGRAPH"
	.align	4
	.sectionentsize	8
	.align		4
        /*0000*/ 	.word	0x00000000
	.align		4
        /*0004*/ 	.word	0xffffffff
	.align		4
        /*0008*/ 	.word	0x00000000
	.align		4
        /*000c*/ 	.word	0xfffffffe
	.align		4
        /*0010*/ 	.word	0x00000000
	.align		4
        /*0014*/ 	.word	0xfffffffd
	.align		4
        /*0018*/ 	.word	0x00000000
	.align		4
        /*001c*/ 	.word	0xfffffffc


//--------------------- .nv.constant4             --------------------------
	.section	.nv.constant4,"a",@progbits
	.align	8
	.align		8
.nv.constant4:
        /*0000*/ 	.dword	f
	.align		8
        /*0008*/ 	.dword	g
	.align		8
        /*0010*/ 	.dword	_ZN30_INTERNAL_92cc4424_4_k_cu_main4cuda3std3__45__cpo5beginE
	.align		8
        /*0018*/ 	.dword	_ZN30_INTERNAL_92cc4424_4_k_cu_main4cuda3std3__45__cpo3endE
	.align		8
        /*0020*/ 	.dword	_ZN30_INTERNAL_92cc4424_4_k_cu_main4cuda3std3__45__cpo6cbeginE
	.align		8
        /*0028*/ 	.dword	_ZN30_INTERNAL_92cc4424_4_k_cu_main4cuda3std3__45__cpo4cendE
	.align		8
        /*0030*/ 	.dword	_ZN30_INTERNAL_92cc4424_4_k_cu_main4cuda3std3__45__cpo6rbeginE
	.align		8
        /*0038*/ 	.dword	_ZN30_INTERNAL_92cc4424_4_k_cu_main4cuda3std3__45__cpo4rendE
	.align		8
        /*0040*/ 	.dword	_ZN30_INTERNAL_92cc4424_4_k_cu_main4cuda3std3__45__cpo7crbeginE
	.align		8
        /*0048*/ 	.dword	_ZN30_INTERNAL_92cc4424_4_k_cu_main4cuda3std3__45__cpo5crendE
	.align		8
        /*0050*/ 	.dword	_ZN30_INTERNAL_92cc4424_4_k_cu_main4cuda3std3__432_GLOBAL__N__92cc4424_4_k_cu_main6ignoreE
	.align		8
        /*0058*/ 	.dword	_ZN30_INTERNAL_92cc4424_4_k_cu_main4cuda3std3__419piecewise_constructE
	.align		8
        /*0060*/ 	.dword	_ZN30_INTERNAL_92cc4424_4_k_cu_main4cuda3std3__48in_placeE
	.align		8
        /*0068*/ 	.dword	_ZN30_INTERNAL_92cc4424_4_k_cu_main4cuda3std3__420unreachable_sentinelE
	.align		8
        /*0070*/ 	.dword	_ZN30_INTERNAL_92cc4424_4_k_cu_main4cuda3std3__47nulloptE
	.align		8
        /*0078*/ 	.dword	_ZN30_INTERNAL_92cc4424_4_k_cu_main4cuda3std3__48unexpectE
	.align		8
        /*0080*/ 	.dword	_ZN30_INTERNAL_92cc4424_4_k_cu_main4cuda3std6ranges3__45__cpo4swapE
	.align		8
        /*0088*/ 	.dword	_ZN30_INTERNAL_92cc4424_4_k_cu_main4cuda3std6ranges3__45__cpo9iter_moveE
	.align		8
        /*0090*/ 	.dword	_ZN30_INTERNAL_92cc4424_4_k_cu_main4cuda3std6ranges3__45__cpo5beginE
	.align		8
        /*0098*/ 	.dword	_ZN30_INTERNAL_92cc4424_4_k_cu_main4cuda3std6ranges3__45__cpo3endE
	.align		8
        /*00a0*/ 	.dword	_ZN30_INTERNAL_92cc4424_4_k_cu_main4cuda3std6ranges3__45__cpo6cbeginE
	.align		8
        /*00a8*/ 	.dword	_ZN30_INTERNAL_92cc4424_4_k_cu_main4cuda3std6ranges3__45__cpo4cendE
	.align		8
        /*00b0*/ 	.dword	_ZN30_INTERNAL_92cc4424_4_k_cu_main4cuda3std6ranges3__45__cpo7advanceE
	.align		8
        /*00b8*/ 	.dword	_ZN30_INTERNAL_92cc4424_4_k_cu_main4cuda3std6ranges3__45__cpo9iter_swapE
	.align		8
        /*00c0*/ 	.dword	_ZN30_INTERNAL_92cc4424_4_k_cu_main4cuda3std6ranges3__45__cpo4nextE
	.align		8
        /*00c8*/ 	.dword	_ZN30_INTERNAL_92cc4424_4_k_cu_main4cuda3std6ranges3__45__cpo4prevE
	.align		8
        /*00d0*/ 	.dword	_ZN30_INTERNAL_92cc4424_4_k_cu_main4cuda3std6ranges3__45__cpo4dataE
	.align		8
        /*00d8*/ 	.dword	_ZN30_INTERNAL_92cc4424_4_k_cu_main4cuda3std6ranges3__45__cpo5cdataE
	.align		8
        /*00e0*/ 	.dword	_ZN30_INTERNAL_92cc4424_4_k_cu_main4cuda3std6ranges3__45__cpo4sizeE
	.align		8
        /*00e8*/ 	.dword	_ZN30_INTERNAL_92cc4424_4_k_cu_main4cuda3std6ranges3__45__cpo5ssizeE
	.align		8
        /*00f0*/ 	.dword	_ZN30_INTERNAL_92cc4424_4_k_cu_main4cuda3std6ranges3__45__cpo8distanceE
	.align		8
        /*00f8*/ 	.dword	_ZN30_INTERNAL_92cc4424_4_k_cu_main6thrust24THRUST_300001_SM_1000_NS6system6detail10sequential3seqE
	.align		8
        /*0100*/ 	.dword	_ZN30_INTERNAL_92cc4424_4_k_cu_main6thrust24THRUST_300001_SM_1000_NS12placeholders2_1E
	.align		8
        /*0108*/ 	.dword	_ZN30_INTERNAL_92cc4424_4_k_cu_main6thrust24THRUST_300001_SM_1000_NS12placeholders2_2E
	.align		8
        /*0110*/ 	.dword	_ZN30_INTERNAL_92cc4424_4_k_cu_main6thrust24THRUST_300001_SM_1000_NS12placeholders2_3E
	.align		8
        /*0118*/ 	.dword	_ZN30_INTERNAL_92cc4424_4_k_cu_main6thrust24THRUST_300001_SM_1000_NS12placeholders2_4E
	.align		8
        /*0120*/ 	.dword	_ZN30_INTERNAL_92cc4424_4_k_cu_main6thrust24THRUST_300001_SM_1000_NS12placeholders2_5E
	.align		8
        /*0128*/ 	.dword	_ZN30_INTERNAL_92cc4424_4_k_cu_main6thrust24THRUST_300001_SM_1000_NS12placeholders2_6E
	.align		8
        /*0130*/ 	.dword	_ZN30_INTERNAL_92cc4424_4_k_cu_main6thrust24THRUST_300001_SM_1000_NS12placeholders2_7E
	.align		8
        /*0138*/ 	.dword	_ZN30_INTERNAL_92cc4424_4_k_cu_main6thrust24THRUST_300001_SM_1000_NS12placeholders2_8E
	.align		8
        /*0140*/ 	.dword	_ZN30_INTERNAL_92cc4424_4_k_cu_main6thrust24THRUST_300001_SM_1000_NS12placeholders2_9E
	.align		8
        /*0148*/ 	.dword	_ZN30_INTERNAL_92cc4424_4_k_cu_main6thrust24THRUST_300001_SM_1000_NS12placeholders3_10E


//--------------------- .text._ZN3cub18CUB_300001_SM_10006detail6reduce28DeviceReduceSingleTileKernelINS2_10policy_hubIfjN4cuda3std3__44plusIvEEE10Policy1000EPfSC_iS9_ffNS7_10__identityEEEvT0_T1_T2_T3_T4_T6_ --------------------------
	.section	.text._ZN3cub18CUB_300001_SM_10006detail6reduce28DeviceReduceSingleTileKernelINS2_10policy_hubIfjN4cuda3std3__44plusIvEEE10Policy1000EPfSC_iS9_ffNS7_10__identityEEEvT0_T1_T2_T3_T4_T6_,"ax",@progbits
	.align	128
        .global         _ZN3cub18CUB_300001_SM_10006detail6reduce28DeviceReduceSingleTileKernelINS2_10policy_hubIfjN4cuda3std3__44plusIvEEE10Policy1000EPfSC_iS9_ffNS7_10__identityEEEvT0_T1_T2_T3_T4_T6_
        .type           _ZN3cub18CUB_300001_SM_10006detail6reduce28DeviceReduceSingleTileKernelINS2_10policy_hubIfjN4cuda3std3__44plusIvEEE10Policy1000EPfSC_iS9_ffNS7_10__identityEEEvT0_T1_T2_T3_T4_T6_,@function
        .size           _ZN3cub18CUB_300001_SM_10006detail6reduce28DeviceReduceSingleTileKernelINS2_10policy_hubIfjN4cuda3std3__44plusIvEEE10Policy1000EPfSC_iS9_ffNS7_10__identityEEEvT0_T1_T2_T3_T4_T6_,(.L_x_150 - _ZN3cub18CUB_300001_SM_10006detail6reduce28DeviceReduceSingleTileKernelINS2_10policy_hubIfjN4cuda3std3__44plusIvEEE10Policy1000EPfSC_iS9_ffNS7_10__identityEEEvT0_T1_T2_T3_T4_T6_)
        .other          _ZN3cub18CUB_300001_SM_10006detail6reduce28DeviceReduceSingleTileKernelINS2_10policy_hubIfjN4cuda3std3__44plusIvEEE10Policy1000EPfSC_iS9_ffNS7_10__identityEEEvT0_T1_T2_T3_T4_T6_,@"STO_CUDA_ENTRY STV_DEFAULT"
_ZN3cub18CUB_300001_SM_10006detail6reduce28DeviceReduceSingleTileKernelINS2_10policy_hubIfjN4cuda3std3__44plusIvEEE10Policy1000EPfSC_iS9_ffNS7_10__identityEEEvT0_T1_T2_T3_T4_T6_:
.text._ZN3cub18CUB_300001_SM_10006detail6reduce28DeviceReduceSingleTileKernelINS2_10policy_hubIfjN4cuda3std3__44plusIvEEE10Policy1000EPfSC_iS9_ffNS7_10__identityEEEvT0_T1_T2_T3_T4_T6_:
[----:B------:R-:W-:Y:S01]  /*0000*/  LDC R1, c[0x0][0x37c] ;  /* 0x0000df00ff017b82 */ /* 0x000fe20000000800 */
[----:B------:R-:W0:Y:S01]  /*0010*/  LDCU UR4, c[0x0][0x390] ;  /* 0x00007200ff0477ac */ /* 0x000e220008000800 */
[----:B------:R-:W1:Y:S01]  /*0020*/  LDCU.64 UR6, c[0x0][0x358] ;  /* 0x00006b00ff0677ac */ /* 0x000e620008000a00 */
[----:B0-----:R-:W-:-:S04]  /*0030*/  MOV R3, UR4 ;  /* 0x0000000400037c02 */ /* 0x001fc80008000f00 */
[----:B------:R-:W-:-:S13]  /*0040*/  ISETP.NE.AND P0, PT, R3, RZ, PT ;  /* 0x000000ff0300720c */ /* 0x000fda0003f05270 */
[----:B-1----:R-:W-:Y:S05]  /*0050*/  @P0 BRA `(.L_x_0) ;  /* 0x00000000001c0947 */ /* 0x002fea0003800000 */
[----:B------:R-:W0:Y:S02]  /*0060*/  S2R R0, SR_TID.X ;  /* 0x0000000000007919 */ /* 0x000e240000002100 */
[----:B0-----:R-:W-:-:S13]  /*0070*/  ISETP.NE.AND P0, PT, R0, RZ, PT ;  /* 0x000000ff0000720c */ /* 0x001fda0003f05270 */
[----:B------:R-:W-:Y:S05]  /*0080*/  @P0 EXIT ;  /* 0x000000000000094d */ /* 0x000fea0003800000 */
[----:B------:R-:W0:Y:S08]  /*0090*/  LDC R5, c[0x0][0x398] ;  /* 0x0000e600ff057b82 */ /* 0x000e300000000800 */
[----:B------:R-:W0:Y:S02]  /*00a0*/  LDC.64 R2, c[0x0][0x388] ;  /* 0x0000e200ff027b82 */ /* 0x000e240000000a00 */
[----:B0-----:R-:W-:Y:S01]  /*00b0*/  STG.E desc[UR6][R2.64], R5 ;  /* 0x0000000502007986 */ /* 0x001fe2000c101906 */
[----:B------:R-:W-:Y:S05]  /*00c0*/  EXIT ;  /* 0x000000000000794d */ /* 0x000fea0003800000 */
.L_x_0:
[----:B------:R-:W0:Y:S01]  /*00d0*/  LDCU UR4, c[0x0][0x380] ;  /* 0x00007000ff0477ac */ /* 0x000e220008000800 */
[----:B------:R-:W-:Y:S01]  /*00e0*/  BSSY.RECONVERGENT B0, `(.L_x_1) ;  /* 0x00003e7000007945 */ /* 0x000fe20003800200 */
[----:B0-----:R-:W-:-:S09]  /*00f0*/  ULOP3.LUT UP0, URZ, UR4, 0x7, URZ, 0xc0, !UPT ;  /* 0x0000000704ff7892 */ /* 0x001fd2000f80c0ff */
[----:B------:R-:W-:Y:S05]  /*0100*/  BRA.U UP0, `(.L_x_2) ;  /* 0x0000001d00ac7547 */ /* 0x000fea000b800000 */
[----:B------:R-:W-:-:S13]  /*0110*/  ISETP.GT.AND P0, PT, R3, 0x1fff, PT ;  /* 0x00001fff0300780c */ /* 0x000fda0003f04270 */
[----:B------:R-:W-:Y:S05]  /*0120*/  @P0 BRA `(.L_x_3) ;  /* 0x0000000c00c80947 */ /* 0x000fea0003800000 */
[----:B------:R-:W0:Y:S01]  /*0130*/  S2R R0, SR_TID.X ;  /* 0x0000000000007919 */ /* 0x000e220000002100 */
[----:B------:R-:W-:Y:S01]  /*0140*/  BSSY.RECONVERGENT B1, `(.L_x_4) ;  /* 0x0000009000017945 */ /* 0x000fe20003800200 */
[----:B------:R-:W-:Y:S01]  /*0150*/  HFMA2 R2, -RZ, RZ, 0, 0 ;  /* 0x00000000ff027431 */ /* 0x000fe200000001ff */
[----:B0-----:R-:W-:Y:S02]  /*0160*/  ISETP.GE.AND P0, PT, R0, R3, PT ;  /* 0x000000030000720c */ /* 0x001fe40003f06270 */
[----:B------:R-:W-:-:S11]  /*0170*/  MOV R10, R0 ;  /* 0x00000000000a7202 */ /* 0x000fd60000000f00 */
[----:B------:R-:W-:Y:S05]  /*0180*/  @P0 BRA `(.L_x_5) ;  /* 0x0000000000100947 */ /* 0x000fea0003800000 */
[----:B------:R-:W0:Y:S02]  /*0190*/  LDC.64 R4, c[0x0][0x380] ;  /* 0x0000e000ff047b82 */ /* 0x000e240000000a00 */
[----:B0-----:R-:W-:-:S05]  /*01a0*/  IMAD.WIDE.U32 R4, R0, 0x4, R4 ;  /* 0x0000000400047825 */ /* 0x001fca00078e0004 */
[----:B------:R0:W5:Y:S01]  /*01b0*/  LDG.E.CONSTANT R2, desc[UR6][R4.64] ;  /* 0x0000000604027981 */ /* 0x000162000c1e9900 */
[----:B------:R-:W-:-:S07]  /*01c0*/  IADD3 R10, PT, PT, R0, 0x200, RZ ;  /* 0x00000200000a7810 */ /* 0x000fce0007ffe0ff */
.L_x_5:
[----:B------:R-:W-:Y:S05]  /*01d0*/  BSYNC.RECONVERGENT B1 ;  /* 0x0000000000017941 */ /* 0x000fea0003800200 */
.L_x_4:
[----:B------:R-:W-:Y:S01]  /*01e0*/  ISETP.GE.AND P0, PT, R10, R3, PT ;  /* 0x000000030a00720c */ /* 0x000fe20003f06270 */
[----:B------:R-:W-:-:S12]  /*01f0*/  BSSY.RECONVERGENT B1, `(.L_x_6) ;  /* 0x0000074000017945 */ /* 0x000fd80003800200 */
[----:B------:R-:W-:Y:S05]  /*0200*/  @P0 BRA `(.L_x_7) ;  /* 0x0000000400c80947 */ /* 0x000fea0003800000 */
[----:B0-----:R-:W-:Y:S01]  /*0210*/  LOP3.LUT R4, RZ, R10, RZ, 0x33, !PT ;  /* 0x0000000aff047212 */ /* 0x001fe200078e33ff */
[----:B------:R-:W-:Y:S03]  /*0220*/  BSSY.RECONVERGENT B2, `(.L_x_8) ;  /* 0x0000015000027945 */ /* 0x000fe60003800200 */
[----:B------:R-:W-:-:S04]  /*0230*/  IADD3 R6, PT, PT, R4, R3, RZ ;  /* 0x0000000304067210 */ /* 0x000fc80007ffe0ff */
[C---:B------:R-:W-:Y:S02]  /*0240*/  LOP3.LUT R4, R6.reuse, 0x600, RZ, 0xc0, !PT ;  /* 0x0000060006047812 */ /* 0x040fe400078ec0ff */
[----:B------:R-:W-:Y:S02]  /*0250*/  ISETP.GE.U32.AND P1, PT, R6, 0x600, PT ;  /* 0x000006000600780c */ /* 0x000fe40003f26070 */
[----:B------:R-:W-:-:S13]  /*0260*/  ISETP.NE.AND P0, PT, R4, 0x600, PT ;  /* 0x000006000400780c */ /* 0x000fda0003f05270 */
[----:B------:R-:W-:Y:S05]  /*0270*/  @!P0 BRA `(.L_x_9) ;  /* 0x00000000003c8947 */ /* 0x000fea0003800000 */
[----:B------:R-:W0:Y:S01]  /*0280*/  LDC.64 R4, c[0x0][0x380] ;  /* 0x0000e000ff047b82 */ /* 0x000e220000000a00 */
[----:B------:R-:W-:-:S04]  /*0290*/  LEA.HI R6, R6, 0x1, RZ, 0x17 ;  /* 0x0000000106067811 */ /* 0x000fc800078fb8ff */
[----:B------:R-:W-:-:S04]  /*02a0*/  LOP3.LUT R6, R6, 0x3, RZ, 0xc0, !PT ;  /* 0x0000000306067812 */ /* 0x000fc800078ec0ff */
[----:B------:R-:W-:Y:S01]  /*02b0*/  IADD3 R6, PT, PT, -R6, RZ, RZ ;  /* 0x000000ff06067210 */ /* 0x000fe20007ffe1ff */
[----:B0-----:R-:W-:-:S05]  /*02c0*/  IMAD.WIDE.U32 R4, R10, 0x4, R4 ;  /* 0x000000040a047825 */ /* 0x001fca00078e0004 */
[----:B------:R-:W-:-:S07]  /*02d0*/  MOV R7, R5 ;  /* 0x0000000500077202 */ /* 0x000fce0000000f00 */
.L_x_10:
[----:B------:R-:W-:-:S06]  /*02e0*/  MOV R5, R7 ;  /* 0x0000000700057202 */ /* 0x000fcc0000000f00 */
[----:B------:R0:W2:Y:S01]  /*02f0*/  LDG.E.CONSTANT R5, desc[UR6][R4.64] ;  /* 0x0000000604057981 */ /* 0x0000a2000c1e9900 */
[----:B------:R-:W-:Y:S02]  /*0300*/  IADD3 R6, PT, PT, R6, 0x1, RZ ;  /* 0x0000000106067810 */ /* 0x000fe40007ffe0ff */
[----:B------:R-:W-:Y:S02]  /*0310*/  IADD3 R10, PT, PT, R10, 0x200, RZ ;  /* 0x000002000a0a7810 */ /* 0x000fe40007ffe0ff */
[----:B------:R-:W-:Y:S02]  /*0320*/  ISETP.NE.AND P0, PT, R6, RZ, PT ;  /* 0x000000ff0600720c */ /* 0x000fe40003f05270 */
[----:B0-----:R-:W-:-:S04]  /*0330*/  IADD3 R4, P2, PT, R4, 0x800, RZ ;  /* 0x0000080004047810 */ /* 0x001fc80007f5e0ff */
[----:B------:R-:W-:Y:S01]  /*0340*/  IADD3.X R7, PT, PT, RZ, R7, RZ, P2, !PT ;  /* 0x00000007ff077210 */ /* 0x000fe200017fe4ff */
[----:B--2--5:R-:W-:-:S06]  /*0350*/  FADD R2, R5, R2 ;  /* 0x0000000205027221 */ /* 0x024fcc0000000000 */
[----:B------:R-:W-:Y:S05]  /*0360*/  @P0 BRA `(.L_x_10) ;  /* 0xfffffffc00dc0947 */ /* 0x000fea000383ffff */
.L_x_9:
[----:B------:R-:W-:Y:S05]  /*0370*/  BSYNC.RECONVERGENT B2 ;  /* 0x0000000000027941 */ /* 0x000fea0003800200 */
.L_x_8:
[----:B------:R-:W-:Y:S05]  /*0380*/  @!P1 BRA `(.L_x_7) ;  /* 0x0000000400689947 */ /* 0x000fea0003800000 */
[----:B------:R-:W-:Y:S01]  /*0390*/  IADD3 R4, PT, PT, -R10, R3, RZ ;  /* 0x000000030a047210 */ /* 0x000fe20007ffe1ff */
[----:B------:R-:W-:Y:S01]  /*03a0*/  BSSY.RECONVERGENT B2, `(.L_x_11) ;  /* 0x0000031000027945 */ /* 0x000fe20003800200 */
[----:B------:R-:W-:Y:S02]  /*03b0*/  PLOP3.LUT P0, PT, PT, PT, PT, 0x80, 0x8 ;  /* 0x000000000008781c */ /* 0x000fe40003f0f070 */
[----:B------:R-:W-:-:S13]  /*03c0*/  ISETP.GT.AND P1, PT, R4, 0x1800, PT ;  /* 0x000018000400780c */ /* 0x000fda0003f24270 */
[----:B------:R-:W-:Y:S05]  /*03d0*/  @!P1 BRA `(.L_x_12) ;  /* 0x0000000000b49947 */ /* 0x000fea0003800000 */
[----:B------:R-:W-:Y:S02]  /*03e0*/  PLOP3.LUT P0, PT, PT, PT, PT, 0x8, 0x80 ;  /* 0x000000000080781c */ /* 0x000fe40003f0e170 */
[----:B------:R-:W-:-:S11]  /*03f0*/  IADD3 R11, PT, PT, R3, -0x1800, RZ ;  /* 0xffffe800030b7810 */ /* 0x000fd60007ffe0ff */
.L_x_13:
[----:B------:R-:W0:Y:S01]  /*0400*/  LDC.64 R8, c[0x0][0x380] ;  /* 0x0000e000ff087b82 */ /* 0x000e220000000a00 */
[C---:B------:R-:W-:Y:S01]  /*0410*/  IADD3 R7, PT, PT, R10.reuse, 0x800, RZ ;  /* 0x000008000a077810 */ /* 0x040fe20007ffe0ff */
[----:B0-----:R-:W-:-:S05]  /*0420*/  IMAD.WIDE R24, R10, 0x4, R8 ;  /* 0x000000040a187825 */ /* 0x001fca00078e0208 */
[----:B------:R-:W2:Y:S04]  /*0430*/  LDG.E.CONSTANT R13, desc[UR6][R24.64] ;  /* 0x00000006180d7981 */ /* 0x000ea8000c1e9900 */
[----:B------:R-:W3:Y:S01]  /*0440*/  LDG.E.CONSTANT R12, desc[UR6][R24.64+0x800] ;  /* 0x00080006180c7981 */ /* 0x000ee2000c1e9900 */
[----:B------:R-:W-:-:S03]  /*0450*/  IMAD.WIDE R6, R7, 0x4, R8 ;  /* 0x0000000407067825 */ /* 0x000fc600078e0208 */
[----:B------:R-:W4:Y:S04]  /*0460*/  LDG.E.CONSTANT R14, desc[UR6][R24.64+0x1000] ;  /* 0x00100006180e7981 */ /* 0x000f28000c1e9900 */
[----:B------:R-:W4:Y:S04]  /*0470*/  LDG.E.CONSTANT R18, desc[UR6][R24.64+0x1800] ;  /* 0x0018000618127981 */ /* 0x000f28000c1e9900 */
[----:B------:R-:W4:Y:S01]  /*0480*/  LDG.E.CONSTANT R17, desc[UR6][R6.64] ;  /* 0x0000000606117981 */ /* 0x000f22000c1e9900 */
[----:B------:R-:W-:-:S03]  /*0490*/  IADD3 R5, PT, PT, R10, 0x1000, RZ ;  /* 0x000010000a057810 */ /* 0x000fc60007ffe0ff */
[----:B------:R-:W4:Y:S04]  /*04a0*/  LDG.E.CONSTANT R16, desc[UR6][R6.64+0x800] ;  /* 0x0008000606107981 */ /* 0x000f28000c1e9900 */
[----:B------:R-:W4:Y:S01]  /*04b0*/  LDG.E.CONSTANT R15, desc[UR6][R6.64+0x1000] ;  /* 0x00100006060f7981 */ /* 0x000f22000c1e9900 */
[----:B------:R-:W-:-:S03]  /*04c0*/  IMAD.WIDE R4, R5, 0x4, R8 ;  /* 0x0000000405047825 */ /* 0x000fc600078e0208 */
[----:B------:R-:W4:Y:S04]  /*04d0*/  LDG.E.CONSTANT R22, desc[UR6][R6.64+0x1800] ;  /* 0x0018000606167981 */ /* 0x000f28000c1e9900 */
[----:B------:R-:W4:Y:S01]  /*04e0*/  LDG.E.CONSTANT R21, desc[UR6][R4.64] ;  /* 0x0000000604157981 */ /* 0x000f22000c1e9900 */
[----:B------:R-:W-:-:S03]  /*04f0*/  IADD3 R23, PT, PT, R10, 0x1800, RZ ;  /* 0x000018000a177810 */ /* 0x000fc60007ffe0ff */
[----:B------:R-:W4:Y:S04]  /*0500*/  LDG.E.CONSTANT R20, desc[UR6][R4.64+0x800] ;  /* 0x0008000604147981 */ /* 0x000f28000c1e9900 */
[----:B------:R-:W4:Y:S01]  /*0510*/  LDG.E.CONSTANT R19, desc[UR6][R4.64+0x1000] ;  /* 0x0010000604137981 */ /* 0x000f22000c1e9900 */
[----:B------:R-:W-:-:S03]  /*0520*/  IMAD.WIDE R8, R23, 0x4, R8 ;  /* 0x0000000417087825 */ /* 0x000fc600078e0208 */
[----:B------:R-:W4:Y:S04]  /*0530*/  LDG.E.CONSTANT R26, desc[UR6][R4.64+0x1800] ;  /* 0x00180006041a7981 */ /* 0x000f28000c1e9900 */
[----:B------:R-:W4:Y:S04]  /*0540*/  LDG.E.CONSTANT R25, desc[UR6][R8.64] ;  /* 0x0000000608197981 */ /* 0x000f28000c1e9900 */
[----:B------:R-:W4:Y:S04]  /*0550*/  LDG.E.CONSTANT R23, desc[UR6][R8.64+0x800] ;  /* 0x0008000608177981 */ /* 0x000f28000c1e9900 */
[----:B------:R-:W4:Y:S04]  /*0560*/  LDG.E.CONSTANT R24, desc[UR6][R8.64+0x1000] ;  /* 0x0010000608187981 */ /* 0x000f28000c1e9900 */
[----:B------:R-:W4:Y:S01]  /*0570*/  LDG.E.CONSTANT R27, desc[UR6][R8.64+0x1800] ;  /* 0x00180006081b7981 */ /* 0x000f22000c1e9900 */
[----:B------:R-:W-:-:S04]  /*0580*/  IADD3 R10, PT, PT, R10, 0x2000, RZ ;  /* 0x000020000a0a7810 */ /* 0x000fc80007ffe0ff */
[----:B------:R-:W-:Y:S01]  /*0590*/  ISETP.GE.AND P1, PT, R10, R11, PT ;  /* 0x0000000b0a00720c */ /* 0x000fe20003f26270 */
[----:B--2--5:R-:W-:-:S04]  /*05a0*/  FADD R13, R13, R2 ;  /* 0x000000020d0d7221 */ /* 0x024fc80000000000 */
[----:B---3--:R-:W-:-:S04]  /*05b0*/  FADD R13, R13, R12 ;  /* 0x0000000c0d0d7221 */ /* 0x008fc80000000000 */
[----:B----4-:R-:W-:-:S04]  /*05c0*/  FADD R13, R13, R14 ;  /* 0x0000000e0d0d7221 */ /* 0x010fc80000000000 */
[----:B------:R-:W-:-:S04]  /*05d0*/  FADD R18, R13, R18 ;  /* 0x000000120d127221 */ /* 0x000fc80000000000 */
        /* <DEDUP_REMOVED lines=11> */
[----:B------:R-:W-:Y:S01]  /*0690*/  FADD R2, R24, R27 ;  /* 0x0000001b18027221 */ /* 0x000fe20000000000 */
[----:B------:R-:W-:Y:S06]  /*06a0*/  @!P1 BRA `(.L_x_13) ;  /* 0xfffffffc00549947 */ /* 0x000fec000383ffff */
.L_x_12:
[----:B------:R-:W-:Y:S05]  /*06b0*/  BSYNC.RECONVERGENT B2 ;  /* 0x0000000000027941 */ /* 0x000fea0003800200 */
.L_x_11:
[----:B------:R-:W-:Y:S01]  /*06c0*/  IADD3 R4, PT, PT, -R10, R3, RZ ;  /* 0x000000030a047210 */ /* 0x000fe20007ffe1ff */
[----:B------:R-:W-:Y:S03]  /*06d0*/  BSSY.RECONVERGENT B2, `(.L_x_14) ;  /* 0x0000019000027945 */ /* 0x000fe60003800200 */
[----:B------:R-:W-:-:S13]  /*06e0*/  ISETP.GT.AND P1, PT, R4, 0x800, PT ;  /* 0x000008000400780c */ /* 0x000fda0003f24270 */
[----:B------:R-:W-:Y:S05]  /*06f0*/  @!P1 BRA `(.L_x_15) ;  /* 0x0000000000589947 */ /* 0x000fea0003800000 */
        /* <DEDUP_REMOVED lines=8> */
[----:B------:R-:W4:Y:S04]  /*0780*/  LDG.E.CONSTANT R15, desc[UR6][R6.64] ;  /* 0x00000006060f7981 */ /* 0x000f28000c1e9900 */
[----:B------:R-:W4:Y:S04]  /*0790*/  LDG.E.CONSTANT R17, desc[UR6][R6.64+0x800] ;  /* 0x0008000606117981 */ /* 0x000f28000c1e9900 */
[----:B------:R-:W4:Y:S04]  /*07a0*/  LDG.E.CONSTANT R19, desc[UR6][R6.64+0x1000] ;  /* 0x0010000606137981 */ /* 0x000f28000c1e9900 */
[----:B------:R-:W4:Y:S01]  /*07b0*/  LDG.E.CONSTANT R21, desc[UR6][R6.64+0x1800] ;  /* 0x0018000606157981 */ /* 0x000f22000c1e9900 */
[----:B------:R-:W-:-:S02]  /*07c0*/  PLOP3.LUT P0, PT, PT, PT, PT, 0x8, 0x80 ;  /* 0x000000000080781c */ /* 0x000fc40003f0e170 */
[----:B------:R-:W-:Y:S01]  /*07d0*/  IADD3 R10, PT, PT, R10, 0x1000, RZ ;  /* 0x000010000a0a7810 */ /* 0x000fe20007ffe0ff */
[----:B--2--5:R-:W-:-:S04]  /*07e0*/  FADD R9, R2, R9 ;  /* 0x0000000902097221 */ /* 0x024fc80000000000 */
[----:B---3--:R-:W-:-:S04]  /*07f0*/  FADD R8, R9, R8 ;  /* 0x0000000809087221 */ /* 0x008fc80000000000 */
[----:B----4-:R-:W-:-:S04]  /*0800*/  FADD R8, R8, R11 ;  /* 0x0000000b08087221 */ /* 0x010fc80000000000 */
[----:B------:R-:W-:-:S04]  /*0810*/  FADD R8, R8, R13 ;  /* 0x0000000d08087221 */ /* 0x000fc80000000000 */
[----:B------:R-:W-:-:S04]  /*0820*/  FADD R8, R8, R15 ;  /* 0x0000000f08087221 */ /* 0x000fc80000000000 */
[----:B------:R-:W-:-:S04]  /*0830*/  FADD R8, R8, R17 ;  /* 0x0000001108087221 */ /* 0x000fc80000000000 */
[----:B------:R-:W-:-:S04]  /*0840*/  FADD R8, R8, R19 ;  /* 0x0000001308087221 */ /* 0x000fc80000000000 */
[----:B------:R-:W-:-:S07]  /*0850*/  FADD R2, R8, R21 ;  /* 0x0000001508027221 */ /* 0x000fce0000000000 */
.L_x_15:
[----:B------:R-:W-:Y:S05]  /*0860*/  BSYNC.RECONVERGENT B2 ;  /* 0x0000000000027941 */ /* 0x000fea0003800200 */
.L_x_14:
[----:B------:R-:W-:-:S13]  /*0870*/  ISETP.LT.OR P0, PT, R10, R3, P0 ;  /* 0x000000030a00720c */ /* 0x000fda0000701670 */
[----:B------:R-:W-:Y:S05]  /*0880*/  @!P0 BRA `(.L_x_7) ;  /* 0x0000000000288947 */ /* 0x000fea0003800000 */
[----:B------:R-:W0:Y:S02]  /*0890*/  LDC.64 R4, c[0x0][0x380] ;  /* 0x0000e000ff047b82 */ /* 0x000e240000000a00 */
[----:B0-----:R-:W-:-:S05]  /*08a0*/  IMAD.WIDE R4, R10, 0x4, R4 ;  /* 0x000000040a047825 */ /* 0x001fca00078e0204 */
[----:B------:R-:W2:Y:S04]  /*08b0*/  LDG.E.CONSTANT R7, desc[UR6][R4.64] ;  /* 0x0000000604077981 */ /* 0x000ea8000c1e9900 */
[----:B------:R-:W3:Y:S04]  /*08c0*/  LDG.E.CONSTANT R6, desc[UR6][R4.64+0x800] ;  /* 0x0008000604067981 */ /* 0x000ee8000c1e9900 */
[----:B------:R-:W4:Y:S04]  /*08d0*/  LDG.E.CONSTANT R9, desc[UR6][R4.64+0x1000] ;  /* 0x0010000604097981 */ /* 0x000f28000c1e9900 */
[----:B------:R-:W4:Y:S01]  /*08e0*/  LDG.E.CONSTANT R11, desc[UR6][R4.64+0x1800] ;  /* 0x00180006040b7981 */ /* 0x000f22000c1e9900 */
[----:B--2--5:R-:W-:-:S04]  /*08f0*/  FADD R7, R2, R7 ;  /* 0x0000000702077221 */ /* 0x024fc80000000000 */
[----:B---3--:R-:W-:-:S04]  /*0900*/  FADD R6, R7, R6 ;  /* 0x0000000607067221 */ /* 0x008fc80000000000 */
[----:B----4-:R-:W-:-:S04]  /*0910*/  FADD R6, R6, R9 ;  /* 0x0000000906067221 */ /* 0x010fc80000000000 */
[----:B------:R-:W-:-:S07]  /*0920*/  FADD R2, R6, R11 ;  /* 0x0000000b06027221 */ /* 0x000fce0000000000 */
.L_x_7:
[----:B------:R-:W-:Y:S05]  /*0930*/  BSYNC.RECONVERGENT B1 ;  /* 0x0000000000017941 */ /* 0x000fea0003800200 */
.L_x_6:
[----:B------:R-:W-:-:S13]  /*0940*/  ISETP.GE.AND P0, PT, R3, 0x200, PT ;  /* 0x000002000300780c */ /* 0x000fda0003f06270 */
[----:B------:R-:W-:Y:S05]  /*0950*/  @!P0 BRA `(.L_x_16) ;  /* 0x0000000000b48947 */ /* 0x000fea0003800000 */
[----:B-----5:R-:W1:Y:S01]  /*0960*/  SHFL.DOWN P0, R3, R2, 0x1, 0x1f ;  /* 0x08201f0002037f89 */ /* 0x020e620000000000 */
[----:B------:R-:W2:Y:S01]  /*0970*/  S2R R7, SR_LANEID ;  /* 0x0000000000077919 */ /* 0x000ea20000000000 */
[----:B-1----:R-:W-:-:S05]  /*0980*/  @P0 FADD R3, R3, R2 ;  /* 0x0000000203030221 */ /* 0x002fca0000000000 */
[----:B0-----:R-:W0:Y:S01]  /*0990*/  SHFL.DOWN P0, R4, R3, 0x2, 0x1f ;  /* 0x08401f0003047f89 */ /* 0x001e220000000000 */
[----:B--2---:R-:W-:-:S13]  /*09a0*/  ISETP.NE.AND P1, PT, R7, RZ, PT ;  /* 0x000000ff0700720c */ /* 0x004fda0003f25270 */
[----:B------:R-:W1:Y:S01]  /*09b0*/  @!P1 S2R R8, SR_CgaCtaId ;  /* 0x0000000000089919 */ /* 0x000e620000008800 */
[----:B------:R-:W-:Y:S01]  /*09c0*/  @!P1 MOV R7, 0x400 ;  /* 0x0000040000079802 */ /* 0x000fe20000000f00 */
[----:B0-----:R-:W-:Y:S01]  /*09d0*/  @P0 FADD R4, R3, R4 ;  /* 0x0000000403040221 */ /* 0x001fe20000000000 */
[----:B------:R-:W-:-:S04]  /*09e0*/  @!P1 SHF.R.U32.HI R3, RZ, 0x3, R0 ;  /* 0x00000003ff039819 */ /* 0x000fc80000011600 */
[----:B------:R-:W0:Y:S01]  /*09f0*/  SHFL.DOWN P0, R5, R4, 0x4, 0x1f ;  /* 0x08801f0004057f89 */ /* 0x000e220000000000 */
[----:B------:R-:W-:Y:S02]  /*0a00*/  @!P1 LOP3.LUT R3, R3, 0x7c, RZ, 0xc0, !PT ;  /* 0x0000007c03039812 */ /* 0x000fe400078ec0ff */
[----:B-1----:R-:W-:Y:S01]  /*0a10*/  @!P1 LEA R8, R8, R7, 0x18 ;  /* 0x0000000708089211 */ /* 0x002fe200078ec0ff */
[----:B0-----:R-:W-:-:S03]  /*0a20*/  @P0 FADD R5, R4, R5 ;  /* 0x0000000504050221 */ /* 0x001fc60000000000 */
[----:B------:R-:W-:Y:S02]  /*0a30*/  @!P1 IADD3 R3, PT, PT, R3, R8, RZ ;  /* 0x0000000803039210 */ /* 0x000fe40007ffe0ff */
[----:B------:R-:W0:Y:S02]  /*0a40*/  SHFL.DOWN P0, R6, R5, 0x8, 0x1f ;  /* 0x09001f0005067f89 */ /* 0x000e240000000000 */
[----:B0-----:R-:W-:-:S05]  /*0a50*/  @P0 FADD R6, R5, R6 ;  /* 0x0000000605060221 */ /* 0x001fca0000000000 */
[----:B------:R-:W0:Y:S02]  /*0a60*/  SHFL.DOWN P0, R2, R6, 0x10, 0x1f ;  /* 0x0a001f0006027f89 */ /* 0x000e240000000000 */
[----:B0-----:R-:W-:Y:S01]  /*0a70*/  @P0 FADD R2, R6, R2 ;  /* 0x0000000206020221 */ /* 0x001fe20000000000 */
[----:B------:R-:W-:-:S04]  /*0a80*/  ISETP.NE.AND P0, PT, R0, RZ, PT ;  /* 0x000000ff0000720c */ /* 0x000fc80003f05270 */
[----:B------:R0:W-:Y:S01]  /*0a90*/  @!P1 STS [R3+0x10], R2 ;  /* 0x0000100203009388 */ /* 0x0001e20000000800 */
[----:B------:R-:W-:Y:S08]  /*0aa0*/  BAR.SYNC.DEFER_BLOCKING 0x0 ;  /* 0x0000000000007b1d */ /* 0x000ff00000010000 */
[----:B------:R-:W-:Y:S05]  /*0ab0*/  @P0 BRA `(.L_x_17) ;  /* 0x0000003400240947 */ /* 0x000fea0003800000 */
[----:B------:R-:W1:Y:S01]  /*0ac0*/  S2UR UR5, SR_CgaCtaId ;  /* 0x00000000000579c3 */ /* 0x000e620000008800 */
[----:B------:R-:W-:Y:S02]  /*0ad0*/  UMOV UR4, 0x400 ;  /* 0x0000040000047882 */ /* 0x000fe40000000000 */
[----:B-1----:R-:W-:-:S09]  /*0ae0*/  ULEA UR4, UR5, UR4, 0x18 ;  /* 0x0000000405047291 */ /* 0x002fd2000f8ec0ff */
[----:B------:R-:W1:Y:S04]  /*0af0*/  LDS.128 R4, [UR4+0x10] ;  /* 0x00001004ff047984 */ /* 0x000e680008000c00 */
[----:B------:R-:W2:Y:S04]  /*0b00*/  LDS.128 R12, [UR4+0x20] ;  /* 0x00002004ff0c7984 */ /* 0x000ea80008000c00 */
[----:B------:R-:W3:Y:S04]  /*0b10*/  LDS.128 R8, [UR4+0x30] ;  /* 0x00003004ff087984 */ /* 0x000ee80008000c00 */
[----:B------:R-:W4:Y:S01]  /*0b20*/  LDS.128 R16, [UR4+0x40] ;  /* 0x00004004ff107984 */ /* 0x000f220008000c00 */
[----:B-1----:R-:W-:-:S04]  /*0b30*/  FADD R5, R2, R5 ;  /* 0x0000000502057221 */ /* 0x002fc80000000000 */
[----:B------:R-:W-:-:S04]  /*0b40*/  FADD R6, R5, R6 ;  /* 0x0000000605067221 */ /* 0x000fc80000000000 */
[----:B------:R-:W-:-:S04]  /*0b50*/  FADD R7, R6, R7 ;  /* 0x0000000706077221 */ /* 0x000fc80000000000 */
[----:B--2---:R-:W-:-:S04]  /*0b60*/  FADD R12, R7, R12 ;  /* 0x0000000c070c7221 */ /* 0x004fc80000000000 */
[----:B------:R-:W-:-:S04]  /*0b70*/  FADD R13, R12, R13 ;  /* 0x0000000d0c0d7221 */ /* 0x000fc80000000000 */
[----:B------:R-:W-:-:S04]  /*0b80*/  FADD R14, R13, R14 ;  /* 0x0000000e0d0e7221 */ /* 0x000fc80000000000 */
[----:B------:R-:W-:-:S04]  /*0b90*/  FADD R15, R14, R15 ;  /* 0x0000000f0e0f7221 */ /* 0x000fc80000000000 */
[----:B---3--:R-:W-:-:S04]  /*0ba0*/  FADD R8, R15, R8 ;  /* 0x000000080f087221 */ /* 0x008fc80000000000 */
[----:B------:R-:W-:-:S04]  /*0bb0*/  FADD R9, R8, R9 ;  /* 0x0000000908097221 */ /* 0x000fc80000000000 */
[----:B------:R-:W-:-:S04]  /*0bc0*/  FADD R10, R9, R10 ;  /* 0x0000000a090a7221 */ /* 0x000fc80000000000 */
[----:B------:R-:W-:-:S04]  /*0bd0*/  FADD R11, R10, R11 ;  /* 0x0000000b0a0b7221 */ /* 0x000fc80000000000 */
[----:B----4-:R-:W-:-:S04]  /*0be0*/  FADD R16, R11, R16 ;  /* 0x000000100b107221 */ /* 0x010fc80000000000 */
[----:B------:R-:W-:-:S04]  /*0bf0*/  FADD R17, R16, R17 ;  /* 0x0000001110117221 */ /* 0x000fc80000000000 */
[----:B------:R-:W-:-:S04]  /*0c00*/  FADD R18, R17, R18 ;  /* 0x0000001211127221 */ /* 0x000fc80000000000 */
[----:B0-----:R-:W-:Y:S01]  /*0c10*/  FADD R2, R18, R19 ;  /* 0x0000001312027221 */ /* 0x001fe20000000000 */
[----:B------:R-:W-:Y:S06]  /*0c20*/  BRA `(.L_x_17) ;  /* 0x0000003000c87947 */ /* 0x000fec0003800000 */
.L_x_16:
[----:B0-----:R-:W-:Y:S01]  /*0c30*/  LOP3.LUT R4, R0, 0x3e0, RZ, 0xc0, !PT ;  /* 0x000003e000047812 */ /* 0x001fe200078ec0ff */
[----:B------:R-:W0:Y:S03]  /*0c40*/  S2R R9, SR_LANEID ;  /* 0x0000000000097919 */ /* 0x000e260000000000 */
[----:B------:R-:W-:Y:S02]  /*0c50*/  IADD3 R6, PT, PT, R4, 0x20, RZ ;  /* 0x0000002004067810 */ /* 0x000fe40007ffe0ff */
[----:B------:R-:W-:Y:S02]  /*0c60*/  LOP3.LUT R4, RZ, R4, RZ, 0x33, !PT ;  /* 0x00000004ff047212 */ /* 0x000fe400078e33ff */
[-C--:B------:R-:W-:Y:S02]  /*0c70*/  ISETP.GT.AND P0, PT, R6, R3.reuse, PT ;  /* 0x000000030600720c */ /* 0x080fe40003f04270 */
[----:B------:R-:W-:-:S04]  /*0c80*/  IADD3 R4, PT, PT, R4, R3, RZ ;  /* 0x0000000304047210 */ /* 0x000fc80007ffe0ff */
[----:B------:R-:W-:-:S06]  /*0c90*/  SEL R5, R4, 0x1f, P0 ;  /* 0x0000001f04057807 */ /* 0x000fcc0000000000 */
[----:B-----5:R-:W1:Y:S01]  /*0ca0*/  SHFL.DOWN P0, R4, R2, 0x1, R5 ;  /* 0x0820000002047989 */ /* 0x020e620000000005 */
[----:B0-----:R-:W-:Y:S01]  /*0cb0*/  ISETP.NE.AND P1, PT, R9, RZ, PT ;  /* 0x000000ff0900720c */ /* 0x001fe20003f25270 */
[----:B-1----:R-:W-:-:S12]  /*0cc0*/  @P0 FADD R4, R4, R2 ;  /* 0x0000000204040221 */ /* 0x002fd80000000000 */
[----:B------:R-:W0:Y:S01]  /*0cd0*/  @!P1 S2R R10, SR_CgaCtaId ;  /* 0x00000000000a9919 */ /* 0x000e220000008800 */
[----:B------:R-:W-:Y:S01]  /*0ce0*/  @!P1 MOV R9, 0x400 ;  /* 0x0000040000099802 */ /* 0x000fe20000000f00 */
[----:B------:R-:W1:Y:S02]  /*0cf0*/  SHFL.DOWN P0, R6, R4, 0x2, R5 ;  /* 0x0840000004067989 */ /* 0x000e640000000005 */
[----:B-1----:R-:W-:Y:S01]  /*0d00*/  @P0 FADD R6, R4, R6 ;  /* 0x0000000604060221 */ /* 0x002fe20000000000 */
[----:B------:R-:W-:Y:S02]  /*0d10*/  @!P1 SHF.R.U32.HI R4, RZ, 0x3, R0 ;  /* 0x00000003ff049819 */ /* 0x000fe40000011600 */
[----:B0-----:R-:W-:Y:S02]  /*0d20*/  @!P1 LEA R9, R10, R9, 0x18 ;  /* 0x000000090a099211 */ /* 0x001fe400078ec0ff */
[----:B------:R-:W0:Y:S01]  /*0d30*/  SHFL.DOWN P0, R7, R6, 0x4, R5 ;  /* 0x0880000006077989 */ /* 0x000e220000000005 */
[----:B------:R-:W-:-:S04]  /*0d40*/  @!P1 LOP3.LUT R4, R4, 0x7c, RZ, 0xc0, !PT ;  /* 0x0000007c04049812 */ /* 0x000fc800078ec0ff */
[----:B------:R-:W-:Y:S01]  /*0d50*/  @!P1 IADD3 R9, PT, PT, R4, R9, RZ ;  /* 0x0000000904099210 */ /* 0x000fe20007ffe0ff */
[----:B0-----:R-:W-:-:S05]  /*0d60*/  @P0 FADD R7, R6, R7 ;  /* 0x0000000706070221 */ /* 0x001fca0000000000 */
[----:B------:R-:W0:Y:S02]  /*0d70*/  SHFL.DOWN P0, R8, R7, 0x8, R5 ;  /* 0x0900000007087989 */ /* 0x000e240000000005 */
[----:B0-----:R-:W-:-:S05]  /*0d80*/  @P0 FADD R8, R7, R8 ;  /* 0x0000000807080221 */ /* 0x001fca0000000000 */
[----:B------:R-:W0:Y:S02]  /*0d90*/  SHFL.DOWN P0, R2, R8, 0x10, R5 ;  /* 0x0a00000008027989 */ /* 0x000e240000000005 */
[----:B0-----:R-:W-:Y:S01]  /*0da0*/  @P0 FADD R2, R8, R2 ;  /* 0x0000000208020221 */ /* 0x001fe20000000000 */
[----:B------:R-:W-:-:S04]  /*0db0*/  ISETP.NE.AND P0, PT, R0, RZ, PT ;  /* 0x000000ff0000720c */ /* 0x000fc80003f05270 */
[----:B------:R4:W-:Y:S01]  /*0dc0*/  @!P1 STS [R9+0x10], R2 ;  /* 0x0000100209009388 */ /* 0x0009e20000000800 */
[----:B------:R-:W-:Y:S08]  /*0dd0*/  BAR.SYNC.DEFER_BLOCKING 0x0 ;  /* 0x0000000000007b1d */ /* 0x000ff00000010000 */
[----:B------:R-:W-:Y:S05]  /*0de0*/  @P0 BRA `(.L_x_17) ;  /* 0x0000003000580947 */ /* 0x000fea0003800000 */
[----:B------:R-:W0:Y:S01]  /*0df0*/  S2UR UR5, SR_CgaCtaId ;  /* 0x00000000000579c3 */ /* 0x000e220000008800 */
[----:B------:R-:W-:Y:S01]  /*0e00*/  UMOV UR4, 0x400 ;  /* 0x0000040000047882 */ /* 0x000fe20000000000 */
[C---:B------:R-:W-:Y:S02]  /*0e10*/  ISETP.GT.AND P2, PT, R3.reuse, 0x20, PT ;  /* 0x000000200300780c */ /* 0x040fe40003f44270 */
[C---:B------:R-:W-:Y:S02]  /*0e20*/  ISETP.GT.AND P3, PT, R3.reuse, 0x40, PT ;  /* 0x000000400300780c */ /* 0x040fe40003f64270 */
[C---:B------:R-:W-:Y:S02]  /*0e30*/  ISETP.GT.AND P1, PT, R3.reuse, 0x60, PT ;  /* 0x000000600300780c */ /* 0x040fe40003f24270 */
[----:B------:R-:W-:Y:S01]  /*0e40*/  ISETP.GT.AND P4, PT, R3, 0xc0, PT ;  /* 0x000000c00300780c */ /* 0x000fe20003f84270 */
[----:B0-----:R-:W-:-:S09]  /*0e50*/  ULEA UR4, UR5, UR4, 0x18 ;  /* 0x0000000405047291 */ /* 0x001fd2000f8ec0ff */
[----:B------:R-:W0:Y:S04]  /*0e60*/  LDS.128 R16, [UR4+0x10] ;  /* 0x00001004ff107984 */ /* 0x000e280008000c00 */
[----:B------:R-:W1:Y:S04]  /*0e70*/  LDS.128 R4, [UR4+0x20] ;  /* 0x00002004ff047984 */ /* 0x000e680008000c00 */
[----:B----4-:R-:W2:Y:S04]  /*0e80*/  LDS.128 R8, [UR4+0x30] ;  /* 0x00003004ff087984 */ /* 0x010ea80008000c00 */
[----:B------:R-:W3:Y:S01]  /*0e90*/  LDS.128 R12, [UR4+0x40] ;  /* 0x00004004ff0c7984 */ /* 0x000ee20008000c00 */
[----:B0-----:R-:W-:Y:S01]  /*0ea0*/  @P2 FADD R2, R2, R17 ;  /* 0x0000001102022221 */ /* 0x001fe20000000000 */
[----:B------:R-:W-:-:S03]  /*0eb0*/  ISETP.GT.AND P2, PT, R3, 0x80, PT ;  /* 0x000000800300780c */ /* 0x000fc60003f44270 */
[----:B------:R-:W-:Y:S01]  /*0ec0*/  @P3 FADD R2, R2, R18 ;  /* 0x0000001202023221 */ /* 0x000fe20000000000 */
[----:B------:R-:W-:-:S03]  /*0ed0*/  ISETP.GT.AND P3, PT, R3, 0xa0, PT ;  /* 0x000000a00300780c */ /* 0x000fc60003f64270 */
[----:B------:R-:W-:Y:S01]  /*0ee0*/  @P1 FADD R2, R2, R19 ;  /* 0x0000001302021221 */ /* 0x000fe20000000000 */
[----:B------:R-:W-:-:S05]  /*0ef0*/  ISETP.GT.AND P1, PT, R3, 0xe0, PT ;  /* 0x000000e00300780c */ /* 0x000fca0003f24270 */
[----:B-1----:R-:W-:Y:S01]  /*0f00*/  @P2 FADD R2, R2, R4 ;  /* 0x0000000402022221 */ /* 0x002fe20000000000 */
[----:B------:R-:W-:-:S03]  /*0f10*/  ISETP.GT.AND P2, PT, R3, 0x100, PT ;  /* 0x000001000300780c */ /* 0x000fc60003f44270 */
[----:B------:R-:W-:Y:S01]  /*0f20*/  @P3 FADD R2, R2, R5 ;  /* 0x0000000502023221 */ /* 0x000fe20000000000 */
[----:B------:R-:W-:-:S03]  /*0f30*/  ISETP.GT.AND P3, PT, R3, 0x120, PT ;  /* 0x000001200300780c */ /* 0x000fc60003f64270 */
[----:B------:R-:W-:Y:S01]  /*0f40*/  @P4 FADD R2, R2, R6 ;  /* 0x0000000602024221 */ /* 0x000fe20000000000 */
[----:B------:R-:W-:-:S03]  /*0f50*/  ISETP.GT.AND P4, PT, R3, 0x140, PT ;  /* 0x000001400300780c */ /* 0x000fc60003f84270 */
[----:B------:R-:W-:Y:S01]  /*0f60*/  @P1 FADD R2, R2, R7 ;  /* 0x0000000702021221 */ /* 0x000fe20000000000 */
[----:B------:R-:W-:-:S03]  /*0f70*/  ISETP.GT.AND P1, PT, R3, 0x160, PT ;  /* 0x000001600300780c */ /* 0x000fc60003f24270 */
[----:B--2---:R-:W-:Y:S01]  /*0f80*/  @P2 FADD R2, R2, R8 ;  /* 0x0000000802022221 */ /* 0x004fe20000000000 */
[----:B------:R-:W-:-:S03]  /*0f90*/  ISETP.GT.AND P2, PT, R3, 0x180, PT ;  /* 0x000001800300780c */ /* 0x000fc60003f44270 */
[----:B------:R-:W-:Y:S01]  /*0fa0*/  @P3 FADD R2, R2, R9 ;  /* 0x0000000902023221 */ /* 0x000fe20000000000 */
[----:B------:R-:W-:-:S03]  /*0fb0*/  ISETP.GT.AND P3, PT, R3, 0x1a0, PT ;  /* 0x000001a00300780c */ /* 0x000fc60003f64270 */
[----:B------:R-:W-:Y:S01]  /*0fc0*/  @P4 FADD R2, R2, R10 ;  /* 0x0000000a02024221 */ /* 0x000fe20000000000 */
[----:B------:R-:W-:-:S03]  /*0fd0*/  ISETP.GT.AND P4, PT, R3, 0x1c0, PT ;  /* 0x000001c00300780c */ /* 0x000fc60003f84270 */
[----:B------:R-:W-:Y:S01]  /*0fe0*/  @P1 FADD R2, R2, R11 ;  /* 0x0000000b02021221 */ /* 0x000fe20000000000 */
[----:B------:R-:W-:-:S03]  /*0ff0*/  ISETP.GT.AND P1, PT, R3, 0x1e0, PT ;  /* 0x000001e00300780c */ /* 0x000fc60003f24270 */
[----:B---3--:R-:W-:-:S04]  /*1000*/  @P2 FADD R2, R2, R12 ;  /* 0x0000000c02022221 */ /* 0x008fc80000000000 */
[----:B------:R-:W-:-:S04]  /*1010*/  @P3 FADD R2, R2, R13 ;  /* 0x0000000d02023221 */ /* 0x000fc80000000000 */
[----:B------:R-:W-:-:S04]  /*1020*/  @P4 FADD R2, R2, R14 ;  /* 0x0000000e02024221 */ /* 0x000fc80000000000 */
[----:B------:R-:W-:Y:S01]  /*1030*/  @P1 FADD R2, R2, R15 ;  /* 0x0000000f02021221 */ /* 0x000fe20000000000 */
[----:B------:R-:W-:Y:S06]  /*1040*/  BRA `(.L_x_17) ;  /* 0x0000002c00c07947 */ /* 0x000fec0003800000 */
.L_x_3:
[----:B------:R-:W0:Y:S01]  /*1050*/  S2R R0, SR_TID.X ;  /* 0x0000000000007919 */ /* 0x000e220000002100 */
[----:B------:R-:W1:Y:S01]  /*1060*/  LDC.64 R4, c[0x0][0x380] ;  /* 0x0000e000ff047b82 */ /* 0x000e620000000a00 */
[----:B0-----:R-:W-:-:S05]  /*1070*/  SHF.L.U32 R7, R0, 0x1, RZ ;  /* 0x0000000100077819 */ /* 0x001fca00000006ff */
[----:B-1----:R-:W-:-:S05]  /*1080*/  IMAD.WIDE.U32 R4, R7, 0x4, R4 ;  /* 0x0000000407047825 */ /* 0x002fca00078e0004 */
[----:B------:R-:W2:Y:S04]  /*1090*/  LDG.E.64.CONSTANT R14, desc[UR6][R4.64] ;  /* 0x00000006040e7981 */ /* 0x000ea8000c1e9b00 */
[----:B------:R-:W3:Y:S04]  /*10a0*/  LDG.E.64.CONSTANT R16, desc[UR6][R4.64+0x1000] ;  /* 0x0010000604107981 */ /* 0x000ee8000c1e9b00 */
[----:B------:R-:W4:Y:S04]  /*10b0*/  LDG.E.64.CONSTANT R18, desc[UR6][R4.64+0x2000] ;  /* 0x0020000604127981 */ /* 0x000f28000c1e9b00 */
[----:B------:R-:W5:Y:S04]  /*10c0*/  LDG.E.64.CONSTANT R20, desc[UR6][R4.64+0x3000] ;  /* 0x0030000604147981 */ /* 0x000f68000c1e9b00 */
[----:B------:R-:W5:Y:S04]  /*10d0*/  LDG.E.64.CONSTANT R12, desc[UR6][R4.64+0x4000] ;  /* 0x00400006040c7981 */ /* 0x000f68000c1e9b00 */
[----:B------:R-:W5:Y:S04]  /*10e0*/  LDG.E.64.CONSTANT R10, desc[UR6][R4.64+0x5000] ;  /* 0x00500006040a7981 */ /* 0x000f68000c1e9b00 */
[----:B------:R-:W5:Y:S04]  /*10f0*/  LDG.E.64.CONSTANT R6, desc[UR6][R4.64+0x6000] ;  /* 0x0060000604067981 */ /* 0x000f68000c1e9b00 */
[----:B------:R-:W5:Y:S01]  /*1100*/  LDG.E.64.CONSTANT R8, desc[UR6][R4.64+0x7000] ;  /* 0x0070000604087981 */ /* 0x000f62000c1e9b00 */
[----:B------:R-:W-:Y:S01]  /*1110*/  ISETP.GE.U32.AND P0, PT, R3, 0x4000, PT ;  /* 0x000040000300780c */ /* 0x000fe20003f06070 */
[----:B--2---:R-:W-:Y:S01]  /*1120*/  FADD R14, R14, R15 ;  /* 0x0000000f0e0e7221 */ /* 0x004fe20000000000 */
[----:B---3--:R-:W-:Y:S01]  /*1130*/  FADD R17, R16, R17 ;  /* 0x0000001110117221 */ /* 0x008fe20000000000 */
[----:B----4-:R-:W-:-:S03]  /*1140*/  FADD R18, R18, R19 ;  /* 0x0000001312127221 */ /* 0x010fc60000000000 */
[----:B------:R-:W-:Y:S01]  /*1150*/  FADD R14, R14, R17 ;  /* 0x000000110e0e7221 */ /* 0x000fe20000000000 */
[----:B-----5:R-:W-:Y:S01]  /*1160*/  FADD R21, R20, R21 ;  /* 0x0000001514157221 */ /* 0x020fe20000000000 */
[----:B------:R-:W-:Y:S02]  /*1170*/  HFMA2 R20, -RZ, RZ, 0, 0.0078125 ;  /* 0x00002000ff147431 */ /* 0x000fe400000001ff */
[----:B------:R-:W-:Y:S01]  /*1180*/  FADD R12, R12, R13 ;  /* 0x0000000d0c0c7221 */ /* 0x000fe20000000000 */
[----:B------:R-:W-:Y:S01]  /*1190*/  FADD R21, R18, R21 ;  /* 0x0000001512157221 */ /* 0x000fe20000000000 */
[----:B------:R-:W-:-:S03]  /*11a0*/  FADD R11, R10, R11 ;  /* 0x0000000b0a0b7221 */ /* 0x000fc60000000000 */
[----:B------:R-:W-:Y:S01]  /*11b0*/  FADD R14, R14, R21 ;  /* 0x000000150e0e7221 */ /* 0x000fe20000000000 */
[----:B------:R-:W-:Y:S01]  /*11c0*/  FADD R6, R6, R7 ;  /* 0x0000000706067221 */ /* 0x000fe20000000000 */
[----:B------:R-:W-:Y:S01]  /*11d0*/  FADD R11, R12, R11 ;  /* 0x0000000b0c0b7221 */ /* 0x000fe20000000000 */
[----:B------:R-:W-:-:S04]  /*11e0*/  FADD R9, R8, R9 ;  /* 0x0000000908097221 */ /* 0x000fc80000000000 */
[----:B------:R-:W-:-:S04]  /*11f0*/  FADD R6, R6, R9 ;  /* 0x0000000906067221 */ /* 0x000fc80000000000 */
[----:B------:R-:W-:-:S04]  /*1200*/  FADD R11, R11, R6 ;  /* 0x000000060b0b7221 */ /* 0x000fc80000000000 */
[----:B------:R-:W-:Y:S01]  /*1210*/  FADD R2, R14, R11 ;  /* 0x0000000b0e027221 */ /* 0x000fe20000000000 */
[----:B------:R-:W-:Y:S06]  /*1220*/  @!P0 BRA `(.L_x_18) ;  /* 0x00000000008c8947 */ /* 0x000fec0003800000 */
[----:B------:R-:W0:Y:S01]  /*1230*/  LDC R24, c[0x0][0x390] ;  /* 0x0000e400ff187b82 */ /* 0x000e220000000800 */
[----:B------:R-:W-:Y:S02]  /*1240*/  IADD3 R21, PT, PT, R3, -0x2000, RZ ;  /* 0xffffe00003157810 */ /* 0x000fe40007ffe0ff */
[----:B------:R-:W-:-:S07]  /*1250*/  MOV R20, 0x2000 ;  /* 0x0000200000147802 */ /* 0x000fce0000000f00 */
.L_x_20:
[----:B------:R-:W-:-:S05]  /*1260*/  IMAD.WIDE R26, R20, 0x4, R4 ;  /* 0x00000004141a7825 */ /* 0x000fca00078e0204 */
[----:B------:R-:W2:Y:S04]  /*1270*/  LDG.E.64.CONSTANT R14, desc[UR6][R26.64+0x6000] ;  /* 0x006000061a0e7981 */ /* 0x000ea8000c1e9b00 */
[----:B------:R-:W2:Y:S04]  /*1280*/  LDG.E.64.CONSTANT R6, desc[UR6][R26.64+0x7000] ;  /* 0x007000061a067981 */ /* 0x000ea8000c1e9b00 */
[----:B------:R-:W3:Y:S04]  /*1290*/  LDG.E.64.CONSTANT R22, desc[UR6][R26.64] ;  /* 0x000000061a167981 */ /* 0x000ee8000c1e9b00 */
[----:B------:R-:W4:Y:S04]  /*12a0*/  LDG.E.64.CONSTANT R18, desc[UR6][R26.64+0x1000] ;  /* 0x001000061a127981 */ /* 0x000f28000c1e9b00 */
[----:B------:R-:W5:Y:S04]  /*12b0*/  LDG.E.64.CONSTANT R16, desc[UR6][R26.64+0x2000] ;  /* 0x002000061a107981 */ /* 0x000f68000c1e9b00 */
[----:B------:R-:W5:Y:S04]  /*12c0*/  LDG.E.64.CONSTANT R12, desc[UR6][R26.64+0x3000] ;  /* 0x003000061a0c7981 */ /* 0x000f68000c1e9b00 */
[----:B------:R-:W5:Y:S04]  /*12d0*/  LDG.E.64.CONSTANT R10, desc[UR6][R26.64+0x4000] ;  /* 0x004000061a0a7981 */ /* 0x000f68000c1e9b00 */
[----:B------:R-:W5:Y:S01]  /*12e0*/  LDG.E.64.CONSTANT R8, desc[UR6][R26.64+0x5000] ;  /* 0x005000061a087981 */ /* 0x000f62000c1e9b00 */
[----:B0-----:R-:W-:Y:S01]  /*12f0*/  MOV R3, R24 ;  /* 0x0000001800037202 */ /* 0x001fe20000000f00 */
[----:B--2---:R-:W-:-:S03]  /*1300*/  FADD R15, R15, R6 ;  /* 0x000000060f0f7221 */ /* 0x004fc60000000000 */
[----:B------:R-:W-:Y:S01]  /*1310*/  IADD3 R6, PT, PT, -R20, R3, RZ ;  /* 0x0000000314067210 */ /* 0x000fe20007ffe1ff */
[----:B---3--:R-:W-:-:S03]  /*1320*/  FADD R2, R22, R2 ;  /* 0x0000000216027221 */ /* 0x008fc60000000000 */
[----:B------:R-:W-:Y:S01]  /*1330*/  ISETP.GE.AND P0, PT, R6, 0x2000, PT ;  /* 0x000020000600780c */ /* 0x000fe20003f06270 */
[----:B----4-:R-:W-:Y:S01]  /*1340*/  FADD R23, R23, R18 ;  /* 0x0000001217177221 */ /* 0x010fe20000000000 */
[----:B-----5:R-:W-:Y:S01]  /*1350*/  FADD R18, R19, R16 ;  /* 0x0000001013127221 */ /* 0x020fe20000000000 */
[----:B------:R-:W-:Y:S01]  /*1360*/  FADD R17, R17, R12 ;  /* 0x0000000c11117221 */ /* 0x000fe20000000000 */
[----:B------:R-:W-:Y:S01]  /*1370*/  FADD R12, R13, R10 ;  /* 0x0000000a0d0c7221 */ /* 0x000fe20000000000 */
[----:B------:R-:W-:Y:S01]  /*1380*/  FADD R11, R11, R8 ;  /* 0x000000080b0b7221 */ /* 0x000fe20000000000 */
[----:B------:R-:W-:Y:S01]  /*1390*/  FADD R8, R9, R14 ;  /* 0x0000000e09087221 */ /* 0x000fe20000000000 */
[----:B------:R-:W-:Y:S01]  /*13a0*/  FADD R2, R2, R23 ;  /* 0x0000001702027221 */ /* 0x000fe20000000000 */
[----:B------:R-:W-:Y:S01]  /*13b0*/  FADD R17, R18, R17 ;  /* 0x0000001112117221 */ /* 0x000fe20000000000 */
[----:B------:R-:W-:Y:S01]  /*13c0*/  FADD R11, R12, R11 ;  /* 0x0000000b0c0b7221 */ /* 0x000fe20000000000 */
[----:B------:R-:W-:-:S02]  /*13d0*/  FADD R8, R8, R15 ;  /* 0x0000000f08087221 */ /* 0x000fc40000000000 */
[----:B------:R-:W-:Y:S02]  /*13e0*/  FADD R2, R2, R17 ;  /* 0x0000001102027221 */ /* 0x000fe40000000000 */
[----:B------:R-:W-:-:S04]  /*13f0*/  FADD R11, R11, R8 ;  /* 0x000000080b0b7221 */ /* 0x000fc80000000000 */
[----:B------:R-:W-:-:S04]  /*1400*/  FADD R11, R2, R11 ;  /* 0x0000000b020b7221 */ /* 0x000fc80000000000 */
[----:B------:R-:W-:Y:S01]  /*1410*/  FADD R2, R7, R11 ;  /* 0x0000000b07027221 */ /* 0x000fe20000000000 */
[----:B------:R-:W-:Y:S06]  /*1420*/  @!P0 BRA `(.L_x_19) ;  /* 0x0000000800308947 */ /* 0x000fec0003800000 */
[----:B------:R-:W-:-:S04]  /*1430*/  IADD3 R20, PT, PT, R20, 0x2000, RZ ;  /* 0x0000200014147810 */ /* 0x000fc80007ffe0ff */
[----:B------:R-:W-:-:S13]  /*1440*/  ISETP.GT.AND P0, PT, R20, R21, PT ;  /* 0x000000151400720c */ /* 0x000fda0003f04270 */
[----:B------:R-:W-:Y:S05]  /*1450*/  @!P0 BRA `(.L_x_20) ;  /* 0xfffffffc00808947 */ /* 0x000fea000383ffff */
.L_x_18:
[----:B------:R-:W-:-:S13]  /*1460*/  ISETP.GE.AND P0, PT, R20, R3, PT ;  /* 0x000000031400720c */ /* 0x000fda0003f06270 */
[----:B------:R-:W-:Y:S05]  /*1470*/  @P0 BRA `(.L_x_19) ;  /* 0x00000008001c0947 */ /* 0x000fea0003800000 */
[----:B------:R-:W-:Y:S01]  /*1480*/  IADD3 R11, PT, PT, -R20, R3, RZ ;  /* 0x00000003140b7210 */ /* 0x000fe20007ffe1ff */
[----:B------:R-:W-:Y:S03]  /*1490*/  BSSY.RECONVERGENT B1, `(.L_x_19) ;  /* 0x0000085000017945 */ /* 0x000fe60003800200 */
[----:B------:R-:W-:-:S13]  /*14a0*/  ISETP.GE.AND P0, PT, R0, R11, PT ;  /* 0x0000000b0000720c */ /* 0x000fda0003f06270 */
[----:B------:R-:W-:Y:S05]  /*14b0*/  @P0 BRA `(.L_x_21) ;  /* 0x0000000800080947 */ /* 0x000fea0003800000 */
[-C--:B------:R-:W-:Y:S01]  /*14c0*/  LOP3.LUT R4, RZ, R0.reuse, RZ, 0x33, !PT ;  /* 0x00000000ff047212 */ /* 0x080fe200078e33ff */
[----:B------:R-:W-:Y:S01]  /*14d0*/  BSSY.RECONVERGENT B2, `(.L_x_22) ;  /* 0x0000015000027945 */ /* 0x000fe20003800200 */
[----:B------:R-:W-:Y:S02]  /*14e0*/  MOV R10, R0 ;  /* 0x00000000000a7202 */ /* 0x000fe40000000f00 */
[----:B------:R-:W-:-:S04]  /*14f0*/  IADD3 R3, PT, PT, -R20, R3, R4 ;  /* 0x0000000314037210 */ /* 0x000fc80007ffe104 */
[C---:B------:R-:W-:Y:S02]  /*1500*/  LOP3.LUT R4, R3.reuse, 0x600, RZ, 0xc0, !PT ;  /* 0x0000060003047812 */ /* 0x040fe400078ec0ff */
[----:B------:R-:W-:Y:S02]  /*1510*/  ISETP.GE.U32.AND P1, PT, R3, 0x600, PT ;  /* 0x000006000300780c */ /* 0x000fe40003f26070 */
[----:B------:R-:W-:-:S13]  /*1520*/  ISETP.NE.AND P0, PT, R4, 0x600, PT ;  /* 0x000006000400780c */ /* 0x000fda0003f05270 */
[----:B------:R-:W-:Y:S05]  /*1530*/  @!P0 BRA `(.L_x_23) ;  /* 0x0000000000388947 */ /* 0x000fea0003800000 */
[----:B------:R-:W0:Y:S01]  /*1540*/  LDC.64 R6, c[0x0][0x380] ;  /* 0x0000e000ff067b82 */ /* 0x000e220000000a00 */
[----:B------:R-:W-:Y:S02]  /*1550*/  LEA.HI R3, R3, 0x1, RZ, 0x17 ;  /* 0x0000000103037811 */ /* 0x000fe400078fb8ff */
[----:B------:R-:W-:Y:S02]  /*1560*/  IADD3 R9, PT, PT, R0, R20, RZ ;  /* 0x0000001400097210 */ /* 0x000fe40007ffe0ff */
[----:B------:R-:W-:Y:S02]  /*1570*/  LOP3.LUT R3, R3, 0x3, RZ, 0xc0, !PT ;  /* 0x0000000303037812 */ /* 0x000fe400078ec0ff */
[----:B------:R-:W-:Y:S02]  /*1580*/  MOV R10, R0 ;  /* 0x00000000000a7202 */ /* 0x000fe40000000f00 */
[----:B------:R-:W-:-:S07]  /*1590*/  IADD3 R3, PT, PT, -R3, RZ, RZ ;  /* 0x000000ff03037210 */ /* 0x000fce0007ffe1ff */
.L_x_24:
[----:B0-----:R-:W-:-:S06]  /*15a0*/  IMAD.WIDE.U32 R4, R9, 0x4, R6 ;  /* 0x0000000409047825 */ /* 0x001fcc00078e0006 */
[----:B------:R-:W2:Y:S01]  /*15b0*/  LDG.E.CONSTANT R5, desc[UR6][R4.64] ;  /* 0x0000000604057981 */ /* 0x000ea2000c1e9900 */
[----:B------:R-:W-:Y:S02]  /*15c0*/  IADD3 R3, PT, PT, R3, 0x1, RZ ;  /* 0x0000000103037810 */ /* 0x000fe40007ffe0ff */
[----:B------:R-:W-:Y:S02]  /*15d0*/  IADD3 R10, PT, PT, R10, 0x200, RZ ;  /* 0x000002000a0a7810 */ /* 0x000fe40007ffe0ff */
[----:B------:R-:W-:Y:S02]  /*15e0*/  ISETP.NE.AND P0, PT, R3, RZ, PT ;  /* 0x000000ff0300720c */ /* 0x000fe40003f05270 */
[----:B------:R-:W-:Y:S01]  /*15f0*/  IADD3 R9, PT, PT, R9, 0x200, RZ ;  /* 0x0000020009097810 */ /* 0x000fe20007ffe0ff */
[----:B--2---:R-:W-:-:S10]  /*1600*/  FADD R2, R5, R2 ;  /* 0x0000000205027221 */ /* 0x004fd40000000000 */
[----:B------:R-:W-:Y:S05]  /*1610*/  @P0 BRA `(.L_x_24) ;  /* 0xfffffffc00e00947 */ /* 0x000fea000383ffff */
.L_x_23:
[----:B------:R-:W-:Y:S05]  /*1620*/  BSYNC.RECONVERGENT B2 ;  /* 0x0000000000027941 */ /* 0x000fea0003800200 */
.L_x_22:
[----:B------:R-:W-:Y:S05]  /*1630*/  @!P1 BRA `(.L_x_21) ;  /* 0x0000000400a89947 */ /* 0x000fea0003800000 */
[----:B------:R-:W0:Y:S01]  /*1640*/  LDCU.64 UR4, c[0x0][0x380] ;  /* 0x00007000ff0477ac */ /* 0x000e220008000a00 */
[----:B------:R-:W-:Y:S01]  /*1650*/  IADD3 R5, PT, PT, R11, -R10, RZ ;  /* 0x8000000a0b057210 */ /* 0x000fe20007ffe0ff */
[----:B------:R-:W-:Y:S01]  /*1660*/  BSSY.RECONVERGENT B2, `(.L_x_25) ;  /* 0x000003b000027945 */ /* 0x000fe20003800200 */
[----:B------:R-:W-:Y:S02]  /*1670*/  IADD3 R3, P0, PT, R10, R20, RZ ;  /* 0x000000140a037210 */ /* 0x000fe40007f1e0ff */
[----:B------:R-:W-:Y:S02]  /*1680*/  ISETP.GT.AND P1, PT, R5, 0x1800, PT ;  /* 0x000018000500780c */ /* 0x000fe40003f24270 */
[----:B------:R-:W-:Y:S02]  /*1690*/  IADD3.X R6, PT, PT, RZ, RZ, RZ, P0, !PT ;  /* 0x000000ffff067210 */ /* 0x000fe400007fe4ff */
[----:B0-----:R-:W-:-:S04]  /*16a0*/  LEA R4, P0, R3, UR4, 0x2 ;  /* 0x0000000403047c11 */ /* 0x001fc8000f8010ff */
[----:B------:R-:W-:Y:S02]  /*16b0*/  LEA.HI.X R3, R3, UR5, R6, 0x2, P0 ;  /* 0x0000000503037c11 */ /* 0x000fe400080f1406 */
[----:B------:R-:W-:-:S04]  /*16c0*/  IADD3 R4, P0, PT, R4, 0x1000, RZ ;  /* 0x0000100004047810 */ /* 0x000fc80007f1e0ff */
[----:B------:R-:W-:Y:S02]  /*16d0*/  IADD3.X R5, PT, PT, RZ, R3, RZ, P0, !PT ;  /* 0x00000003ff057210 */ /* 0x000fe400007fe4ff */
[----:B------:R-:W-:Y:S02]  /*16e0*/  PLOP3.LUT P0, PT, PT, PT, PT, 0x80, 0x8 ;  /* 0x000000000008781c */ /* 0x000fe40003f0f070 */
[----:B------:R-:W-:Y:S01]  /*16f0*/  IADD3 R3, PT, PT, R10, R20, RZ ;  /* 0x000000140a037210 */ /* 0x000fe20007ffe0ff */
[----:B------:R-:W-:Y:S10]  /*1700*/  @!P1 BRA `(.L_x_26) ;  /* 0x0000000000c09947 */ /* 0x000ff40003800000 */
[----:B------:R-:W-:Y:S02]  /*1710*/  PLOP3.LUT P0, PT, PT, PT, PT, 0x8, 0x80 ;  /* 0x000000000080781c */ /* 0x000fe40003f0e170 */
[----:B------:R-:W-:-:S11]  /*1720*/  IADD3 R13, PT, PT, R11, -0x1800, RZ ;  /* 0xffffe8000b0d7810 */ /* 0x000fd60007ffe0ff */
.L_x_27:
[----:B------:R-:W0:Y:S01]  /*1730*/  LDC.64 R6, c[0x0][0x380] ;  /* 0x0000e000ff067b82 */ /* 0x000e220000000a00 */
[----:B------:R-:W2:Y:S01]  /*1740*/  LDG.E.CONSTANT R12, desc[UR6][R4.64+-0x800] ;  /* 0xfff80006040c7981 */ /* 0x000ea2000c1e9900 */
[----:B------:R-:W-:-:S03]  /*1750*/  IADD3 R25, PT, PT, R3, 0x800, RZ ;  /* 0x0000080003197810 */ /* 0x000fc60007ffe0ff */
[----:B------:R-:W3:Y:S04]  /*1760*/  LDG.E.CONSTANT R20, desc[UR6][R4.64] ;  /* 0x0000000604147981 */ /* 0x000ee8000c1e9900 */
[----:B------:R-:W4:Y:S01]  /*1770*/  LDG.E.CONSTANT R19, desc[UR6][R4.64+0x800] ;  /* 0x0008000604137981 */ /* 0x000f22000c1e9900 */
[----:B------:R-:W-:-:S03]  /*1780*/  IADD3 R9, PT, PT, R3, 0x1000, RZ ;  /* 0x0000100003097810 */ /* 0x000fc60007ffe0ff */
[----:B------:R-:W5:Y:S04]  /*1790*/  LDG.E.CONSTANT R17, desc[UR6][R4.64+0x1800] ;  /* 0x0018000604117981 */ /* 0x000f68000c1e9900 */
[----:B------:R-:W5:Y:S01]  /*17a0*/  LDG.E.CONSTANT R16, desc[UR6][R4.64+0x2000] ;  /* 0x0020000604107981 */ /* 0x000f62000c1e9900 */
[----:B------:R-:W-:-:S03]  /*17b0*/  IADD3 R23, PT, PT, R3, 0x1800, RZ ;  /* 0x0000180003177810 */ /* 0x000fc60007ffe0ff */
[----:B------:R-:W5:Y:S01]  /*17c0*/  LDG.E.CONSTANT R22, desc[UR6][R4.64+0x3800] ;  /* 0x0038000604167981 */ /* 0x000f62000c1e9900 */
[----:B0-----:R-:W-:-:S03]  /*17d0*/  IMAD.WIDE.U32 R14, R3, 0x4, R6 ;  /* 0x00000004030e7825 */ /* 0x001fc600078e0006 */
[----:B------:R-:W5:Y:S04]  /*17e0*/  LDG.E.CONSTANT R21, desc[UR6][R4.64+0x4000] ;  /* 0x0040000604157981 */ /* 0x000f68000c1e9900 */
[----:B------:R-:W5:Y:S04]  /*17f0*/  LDG.E.CONSTANT R26, desc[UR6][R4.64+0x6000] ;  /* 0x00600006041a7981 */ /* 0x000f68000c1e9900 */
[----:B------:R-:W2:Y:S01]  /*1800*/  LDG.E.CONSTANT R15, desc[UR6][R14.64] ;  /* 0x000000060e0f7981 */ /* 0x000ea2000c1e9900 */
[----:B------:R-:W-:-:S05]  /*1810*/  IMAD.WIDE.U32 R24, R25, 0x4, R6 ;  /* 0x0000000419187825 */ /* 0x000fca00078e0006 */
[----:B------:R-:W5:Y:S01]  /*1820*/  LDG.E.CONSTANT R18, desc[UR6][R24.64] ;  /* 0x0000000618127981 */ /* 0x000f62000c1e9900 */
[----:B------:R-:W-:-:S03]  /*1830*/  IMAD.WIDE.U32 R8, R9, 0x4, R6 ;  /* 0x0000000409087825 */ /* 0x000fc600078e0006 */
[----:B------:R-:W5:Y:S04]  /*1840*/  LDG.E.CONSTANT R14, desc[UR6][R4.64+0x2800] ;  /* 0x00280006040e7981 */ /* 0x000f68000c1e9900 */
[----:B------:R-:W5:Y:S01]  /*1850*/  LDG.E.CONSTANT R8, desc[UR6][R8.64] ;  /* 0x0000000608087981 */ /* 0x000f62000c1e9900 */
[----:B------:R-:W-:-:S03]  /*1860*/  IMAD.WIDE.U32 R6, R23, 0x4, R6 ;  /* 0x0000000417067825 */ /* 0x000fc600078e0006 */
[----:B------:R-:W5:Y:S04]  /*1870*/  LDG.E.CONSTANT R23, desc[UR6][R4.64+0x4800] ;  /* 0x0048000604177981 */ /* 0x000f68000c1e9900 */
[----:B------:R-:W5:Y:S04]  /*1880*/  LDG.E.CONSTANT R6, desc[UR6][R6.64] ;  /* 0x0000000606067981 */ /* 0x000f68000c1e9900 */
[----:B------:R-:W5:Y:S04]  /*1890*/  LDG.E.CONSTANT R24, desc[UR6][R4.64+0x5800] ;  /* 0x0058000604187981 */ /* 0x000f68000c1e9900 */
[----:B------:R0:W5:Y:S01]  /*18a0*/  LDG.E.CONSTANT R25, desc[UR6][R4.64+0x6800] ;  /* 0x0068000604197981 */ /* 0x000162000c1e9900 */
[----:B------:R-:W-:-:S04]  /*18b0*/  IADD3 R10, PT, PT, R10, 0x2000, RZ ;  /* 0x000020000a0a7810 */ /* 0x000fc80007ffe0ff */
[----:B------:R-:W-:Y:S02]  /*18c0*/  ISETP.GE.AND P1, PT, R10, R13, PT ;  /* 0x0000000d0a00720c */ /* 0x000fe40003f26270 */
[----:B0-----:R-:W-:Y:S02]  /*18d0*/  IADD3 R4, P2, PT, R4, 0x8000, RZ ;  /* 0x0000800004047810 */ /* 0x001fe40007f5e0ff */
[----:B------:R-:W-:Y:S02]  /*18e0*/  IADD3 R3, PT, PT, R3, 0x2000, RZ ;  /* 0x0000200003037810 */ /* 0x000fe40007ffe0ff */
[----:B------:R-:W-:Y:S01]  /*18f0*/  IADD3.X R5, PT, PT, RZ, R5, RZ, P2, !PT ;  /* 0x00000005ff057210 */ /* 0x000fe200017fe4ff */
[----:B--2---:R-:W-:-:S04]  /*1900*/  FADD R15, R15, R2 ;  /* 0x000000020f0f7221 */ /* 0x004fc80000000000 */
[----:B------:R-:W-:-:S04]  /*1910*/  FADD R15, R15, R12 ;  /* 0x0000000c0f0f7221 */ /* 0x000fc80000000000 */
[----:B---3--:R-:W-:-:S04]  /*1920*/  FADD R20, R15, R20 ;  /* 0x000000140f147221 */ /* 0x008fc80000000000 */
[----:B----4-:R-:W-:-:S04]  /*1930*/  FADD R19, R20, R19 ;  /* 0x0000001314137221 */ /* 0x010fc80000000000 */
[----:B-----5:R-:W-:-:S04]  /*1940*/  FADD R18, R19, R18 ;  /* 0x0000001213127221 */ /* 0x020fc80000000000 */
        /* <DEDUP_REMOVED lines=12> */
.L_x_26:
[----:B------:R-:W-:Y:S05]  /*1a10*/  BSYNC.RECONVERGENT B2 ;  /* 0x0000000000027941 */ /* 0x000fea0003800200 */
.L_x_25:
[----:B------:R-:W-:Y:S01]  /*1a20*/  IADD3 R6, PT, PT, R11, -R10, RZ ;  /* 0x8000000a0b067210 */ /* 0x000fe20007ffe0ff */
[----:B------:R-:W-:Y:S03]  /*1a30*/  BSSY.RECONVERGENT B2, `(.L_x_28) ;  /* 0x000001e000027945 */ /* 0x000fe60003800200 */
[----:B------:R-:W-:-:S13]  /*1a40*/  ISETP.GT.AND P1, PT, R6, 0x800, PT ;  /* 0x000008000600780c */ /* 0x000fda0003f24270 */
[----:B------:R-:W-:Y:S05]  /*1a50*/  @!P1 BRA `(.L_x_29) ;  /* 0x00000000006c9947 */ /* 0x000fea0003800000 */
[----:B------:R-:W0:Y:S01]  /*1a60*/  LDC.64 R8, c[0x0][0x380] ;  /* 0x0000e000ff087b82 */ /* 0x000e220000000a00 */
[----:B------:R-:W2:Y:S01]  /*1a70*/  LDG.E.CONSTANT R13, desc[UR6][R4.64+-0x800] ;  /* 0xfff80006040d7981 */ /* 0x000ea2000c1e9900 */
[----:B------:R-:W-:-:S03]  /*1a80*/  IADD3 R17, PT, PT, R3, 0x800, RZ ;  /* 0x0000080003117810 */ /* 0x000fc60007ffe0ff */
[----:B------:R-:W3:Y:S04]  /*1a90*/  LDG.E.CONSTANT R15, desc[UR6][R4.64] ;  /* 0x00000006040f7981 */ /* 0x000ee8000c1e9900 */
[----:B------:R-:W4:Y:S04]  /*1aa0*/  LDG.E.CONSTANT R19, desc[UR6][R4.64+0x1800] ;  /* 0x0018000604137981 */ /* 0x000f28000c1e9900 */
[----:B------:R-:W5:Y:S04]  /*1ab0*/  LDG.E.CONSTANT R21, desc[UR6][R4.64+0x2000] ;  /* 0x0020000604157981 */ /* 0x000f68000c1e9900 */
[----:B------:R-:W5:Y:S01]  /*1ac0*/  LDG.E.CONSTANT R23, desc[UR6][R4.64+0x2800] ;  /* 0x0028000604177981 */ /* 0x000f62000c1e9900 */
[----:B0-----:R-:W-:-:S06]  /*1ad0*/  IMAD.WIDE.U32 R6, R3, 0x4, R8 ;  /* 0x0000000403067825 */ /* 0x001fcc00078e0008 */
[----:B------:R0:W2:Y:S01]  /*1ae0*/  LDG.E.CONSTANT R7, desc[UR6][R6.64] ;  /* 0x0000000606077981 */ /* 0x0000a2000c1e9900 */
[----:B------:R-:W-:-:S03]  /*1af0*/  IMAD.WIDE.U32 R8, R17, 0x4, R8 ;  /* 0x0000000411087825 */ /* 0x000fc600078e0008 */
[----:B------:R1:W4:Y:S04]  /*1b00*/  LDG.E.CONSTANT R17, desc[UR6][R4.64+0x800] ;  /* 0x0008000604117981 */ /* 0x000328000c1e9900 */
[----:B------:R-:W5:Y:S01]  /*1b10*/  LDG.E.CONSTANT R9, desc[UR6][R8.64] ;  /* 0x0000000608097981 */ /* 0x000f62000c1e9900 */
[----:B0-----:R-:W-:Y:S02]  /*1b20*/  IADD3 R6, P1, PT, R4, 0x4000, RZ ;  /* 0x0000400004067810 */ /* 0x001fe40007f3e0ff */
[----:B------:R-:W-:Y:S02]  /*1b30*/  PLOP3.LUT P0, PT, PT, PT, PT, 0x8, 0x80 ;  /* 0x000000000080781c */ /* 0x000fe40003f0e170 */
[----:B------:R-:W-:Y:S02]  /*1b40*/  IADD3 R10, PT, PT, R10, 0x1000, RZ ;  /* 0x000010000a0a7810 */ /* 0x000fe40007ffe0ff */
[----:B------:R-:W-:-:S02]  /*1b50*/  IADD3 R3, PT, PT, R3, 0x1000, RZ ;  /* 0x0000100003037810 */ /* 0x000fc40007ffe0ff */
[----:B-1----:R-:W-:Y:S01]  /*1b60*/  MOV R4, R6 ;  /* 0x0000000600047202 */ /* 0x002fe20000000f00 */
[----:B--2---:R-:W-:-:S04]  /*1b70*/  FADD R2, R2, R7 ;  /* 0x0000000702027221 */ /* 0x004fc80000000000 */
[----:B------:R-:W-:-:S04]  /*1b80*/  FADD R2, R2, R13 ;  /* 0x0000000d02027221 */ /* 0x000fc80000000000 */
[----:B---3--:R-:W-:-:S04]  /*1b90*/  FADD R2, R2, R15 ;  /* 0x0000000f02027221 */ /* 0x008fc80000000000 */
[----:B----4-:R-:W-:-:S04]  /*1ba0*/  FADD R2, R2, R17 ;  /* 0x0000001102027221 */ /* 0x010fc80000000000 */
[----:B-----5:R-:W-:-:S04]  /*1bb0*/  FADD R2, R2, R9 ;  /* 0x0000000902027221 */ /* 0x020fc80000000000 */
[----:B------:R-:W-:Y:S01]  /*1bc0*/  FADD R2, R2, R19 ;  /* 0x0000001302027221 */ /* 0x000fe20000000000 */
[----:B------:R-:W-:-:S03]  /*1bd0*/  IADD3.X R7, PT, PT, RZ, R5, RZ, P1, !PT ;  /* 0x00000005ff077210 */ /* 0x000fc60000ffe4ff */
[----:B------:R-:W-:Y:S01]  /*1be0*/  FADD R2, R2, R21 ;  /* 0x0000001502027221 */ /* 0x000fe20000000000 */
[----:B------:R-:W-:-:S03]  /*1bf0*/  MOV R5, R7 ;  /* 0x0000000700057202 */ /* 0x000fc60000000f00 */
[----:B------:R-:W-:-:S07]  /*1c00*/  FADD R2, R2, R23 ;  /* 0x0000001702027221 */ /* 0x000fce0000000000 */
.L_x_29:
[----:B------:R-:W-:Y:S05]  /*1c10*/  BSYNC.RECONVERGENT B2 ;  /* 0x0000000000027941 */ /* 0x000fea0003800200 */
.L_x_28:
[----:B------:R-:W-:-:S13]  /*1c20*/  ISETP.LT.OR P0, PT, R10, R11, P0 ;  /* 0x0000000b0a00720c */ /* 0x000fda0000701670 */
[----:B------:R-:W-:Y:S05]  /*1c30*/  @!P0 BRA `(.L_x_21) ;  /* 0x0000000000288947 */ /* 0x000fea0003800000 */
[----:B------:R-:W0:Y:S01]  /*1c40*/  LDC.64 R6, c[0x0][0x380] ;  /* 0x0000e000ff067b82 */ /* 0x000e220000000a00 */
[----:B------:R-:W2:Y:S04]  /*1c50*/  LDG.E.CONSTANT R9, desc[UR6][R4.64] ;  /* 0x0000000604097981 */ /* 0x000ea8000c1e9900 */
[----:B------:R-:W3:Y:S01]  /*1c60*/  LDG.E.CONSTANT R11, desc[UR6][R4.64+0x800] ;  /* 0x00080006040b7981 */ /* 0x000ee2000c1e9900 */
[----:B0-----:R-:W-:-:S03]  /*1c70*/  IMAD.WIDE.U32 R6, R3, 0x4, R6 ;  /* 0x0000000403067825 */ /* 0x001fc600078e0006 */
[----:B------:R-:W4:Y:S04]  /*1c80*/  LDG.E.CONSTANT R3, desc[UR6][R4.64+-0x800] ;  /* 0xfff8000604037981 */ /* 0x000f28000c1e9900 */
[----:B------:R-:W5:Y:S02]  /*1c90*/  LDG.E.CONSTANT R7, desc[UR6][R6.64] ;  /* 0x0000000606077981 */ /* 0x000f64000c1e9900 */
[----:B-----5:R-:W-:-:S04]  /*1ca0*/  FADD R2, R2, R7 ;  /* 0x0000000702027221 */ /* 0x020fc80000000000 */
[----:B----4-:R-:W-:-:S04]  /*1cb0*/  FADD R2, R2, R3 ;  /* 0x0000000302027221 */ /* 0x010fc80000000000 */
[----:B--2---:R-:W-:-:S04]  /*1cc0*/  FADD R2, R2, R9 ;  /* 0x0000000902027221 */ /* 0x004fc80000000000 */
[----:B---3--:R-:W-:-:S07]  /*1cd0*/  FADD R2, R2, R11 ;  /* 0x0000000b02027221 */ /* 0x008fce0000000000 */
.L_x_21:
[----:B------:R-:W-:Y:S05]  /*1ce0*/  BSYNC.RECONVERGENT B1 ;  /* 0x0000000000017941 */ /* 0x000fea0003800200 */
.L_x_19:
[----:B------:R-:W0:Y:S01]  /*1cf0*/  SHFL.DOWN P0, R3, R2, 0x1, 0x1f ;  /* 0x08201f0002037f89 */ /* 0x000e220000000000 */
[----:B------:R-:W1:Y:S01]  /*1d00*/  S2R R7, SR_LANEID ;  /* 0x0000000000077919 */ /* 0x000e620000000000 */
[----:B0-----:R-:W-:-:S05]  /*1d10*/  @P0 FADD R3, R3, R2 ;  /* 0x0000000203030221 */ /* 0x001fca0000000000 */
[----:B------:R-:W0:Y:S01]  /*1d20*/  SHFL.DOWN P0, R4, R3, 0x2, 0x1f ;  /* 0x08401f0003047f89 */ /* 0x000e220000000000 */
[----:B-1----:R-:W-:-:S13]  /*1d30*/  ISETP.NE.AND P1, PT, R7, RZ, PT ;  /* 0x000000ff0700720c */ /* 0x002fda0003f25270 */
        /* <DEDUP_REMOVED lines=17> */
[----:B------:R-:W0:Y:S01]  /*1e50*/  S2UR UR5, SR_CgaCtaId ;  /* 0x00000000000579c3 */ /* 0x000e220000008800 */
[----:B------:R-:W-:Y:S02]  /*1e60*/  UMOV UR4, 0x400 ;  /* 0x0000040000047882 */ /* 0x000fe40000000000 */
[----:B0-----:R-:W-:-:S09]  /*1e70*/  ULEA UR4, UR5, UR4, 0x18 ;  /* 0x0000000405047291 */ /* 0x001fd2000f8ec0ff */
[----:B------:R-:W0:Y:S04]  /*1e80*/  LDS.128 R4, [UR4+0x10] ;  /* 0x00001004ff047984 */ /* 0x000e280008000c00 */
[----:B------:R-:W1:Y:S04]  /*1e90*/  LDS.128 R12, [UR4+0x20] ;  /* 0x00002004ff0c7984 */ /* 0x000e680008000c00 */
[----:B------:R-:W2:Y:S04]  /*1ea0*/  LDS.128 R8, [UR4+0x30] ;  /* 0x00003004ff087984 */ /* 0x000ea80008000c00 */
[----:B------:R-:W4:Y:S01]  /*1eb0*/  LDS.128 R16, [UR4+0x40] ;  /* 0x00004004ff107984 */ /* 0x000f220008000c00 */
[----:B0-----:R-:W-:-:S04]  /*1ec0*/  FADD R5, R2, R5 ;  /* 0x0000000502057221 */ /* 0x001fc80000000000 */
[----:B------:R-:W-:-:S04]  /*1ed0*/  FADD R6, R5, R6 ;  /* 0x0000000605067221 */ /* 0x000fc80000000000 */
[----:B------:R-:W-:-:S04]  /*1ee0*/  FADD R7, R6, R7 ;  /* 0x0000000706077221 */ /* 0x000fc80000000000 */
[----:B-1----:R-:W-:-:S04]  /*1ef0*/  FADD R12, R7, R12 ;  /* 0x0000000c070c7221 */ /* 0x002fc80000000000 */
[----:B------:R-:W-:-:S04]  /*1f00*/  FADD R13, R12, R13 ;  /* 0x0000000d0c0d7221 */ /* 0x000fc80000000000 */
[----:B------:R-:W-:-:S04]  /*1f10*/  FADD R14, R13, R14 ;  /* 0x0000000e0d0e7221 */ /* 0x000fc80000000000 */
[----:B------:R-:W-:-:S04]  /*1f20*/  FADD R15, R14, R15 ;  /* 0x0000000f0e0f7221 */ /* 0x000fc80000000000 */
[----:B--2---:R-:W-:-:S04]  /*1f30*/  FADD R8, R15, R8 ;  /* 0x000000080f087221 */ /* 0x004fc80000000000 */
[----:B------:R-:W-:-:S04]  /*1f40*/  FADD R9, R8, R9 ;  /* 0x0000000908097221 */ /* 0x000fc80000000000 */
[----:B------:R-:W-:-:S04]  /*1f50*/  FADD R10, R9, R10 ;  /* 0x0000000a090a7221 */ /* 0x000fc80000000000 */
[----:B------:R-:W-:-:S04]  /*1f60*/  FADD R11, R10, R11 ;  /* 0x0000000b0a0b7221 */ /* 0x000fc80000000000 */
[----:B----4-:R-:W-:-:S04]  /*1f70*/  FADD R16, R11, R16 ;  /* 0x000000100b107221 */ /* 0x010fc80000000000 */
[----:B------:R-:W-:-:S04]  /*1f80*/  FADD R17, R16, R17 ;  /* 0x0000001110117221 */ /* 0x000fc80000000000 */
[----:B------:R-:W-:-:S04]  /*1f90*/  FADD R18, R17, R18 ;  /* 0x0000001211127221 */ /* 0x000fc80000000000 */
[----:B---3--:R-:W-:Y:S01]  /*1fa0*/  FADD R2, R18, R19 ;  /* 0x0000001312027221 */ /* 0x008fe20000000000 */
[----:B------:R-:W-:Y:S06]  /*1fb0*/  BRA `(.L_x_17) ;  /* 0x0000001c00e47947 */ /* 0x000fec0003800000 */
.L_x_2:
        /* <DEDUP_REMOVED lines=12> */
.L_x_32:
[----:B------:R-:W-:Y:S05]  /*2080*/  BSYNC.RECONVERGENT B1 ;  /* 0x0000000000017941 */ /* 0x000fea0003800200 */
.L_x_31:
        /* <DEDUP_REMOVED lines=16> */
.L_x_37:
        /* <DEDUP_REMOVED lines=9> */
.L_x_36:
[----:B------:R-:W-:Y:S05]  /*2220*/  BSYNC.RECONVERGENT B2 ;  /* 0x0000000000027941 */ /* 0x000fea0003800200 */
.L_x_35:
        /* <DEDUP_REMOVED lines=8> */
.L_x_40:
        /* <DEDUP_REMOVED lines=43> */
.L_x_39:
[----:B------:R-:W-:Y:S05]  /*2560*/  BSYNC.RECONVERGENT B2 ;  /* 0x0000000000027941 */ /* 0x000fea0003800200 */
.L_x_38:
        /* <DEDUP_REMOVED lines=26> */
.L_x_42:
[----:B------:R-:W-:Y:S05]  /*2710*/  BSYNC.RECONVERGENT B2 ;  /* 0x0000000000027941 */ /* 0x000fea0003800200 */
.L_x_41:
        /* <DEDUP_REMOVED lines=12> */
.L_x_34:
[----:B------:R-:W-:Y:S05]  /*27e0*/  BSYNC.RECONVERGENT B1 ;  /* 0x0000000000017941 */ /* 0x000fea0003800200 */
.L_x_33:
        /* <DEDUP_REMOVED lines=29> */
[----:B------:R-:W3:Y:S04]  /*29c0*/  LDS.128 R8, [UR4+0x30] ;  /* 0x00003004ff087984 */ /* 0x000ee80008000c00 */
        /* <DEDUP_REMOVED lines=15> */
[----:B--2---:R-:W-:Y:S01]  /*2ac0*/  FADD R2, R18, R19 ;  /* 0x0000001312027221 */ /* 0x004fe20000000000 */
[----:B------:R-:W-:Y:S06]  /*2ad0*/  BRA `(.L_x_17) ;  /* 0x00000014001c7947 */ /* 0x000fec0003800000 */
.L_x_43:
        /* <DEDUP_REMOVED lines=36> */
[----:B-1----:R-:W1:Y:S04]  /*2d20*/  LDS.128 R4, [UR4+0x20] ;  /* 0x00002004ff047984 */ /* 0x002e680008000c00 */
[----:B------:R-:W2:Y:S04]  /*2d30*/  LDS.128 R8, [UR4+0x30] ;  /* 0x00003004ff087984 */ /* 0x000ea80008000c00 */
        /* <DEDUP_REMOVED lines=28> */
.L_x_30:
[----:B------:R-:W0:Y:S01]  /*2f00*/  S2R R0, SR_TID.X ;  /* 0x0000000000007919 */ /* 0x000e220000002100 */
[----:B------:R-:W0:Y:S02]  /*2f10*/  LDC.64 R4, c[0x0][0x380] ;  /* 0x0000e000ff047b82 */ /* 0x000e240000000a00 */
[----:B0-----:R-:W-:-:S05]  /*2f20*/  IMAD.WIDE.U32 R4, R0, 0x4, R4 ;  /* 0x0000000400047825 */ /* 0x001fca00078e0004 */
[----:B------:R-:W2:Y:S04]  /*2f30*/  LDG.E.CONSTANT R21, desc[UR6][R4.64] ;  /* 0x0000000604157981 */ /* 0x000ea8000c1e9900 */
[----:B------:R-:W2:Y:S04]  /*2f40*/  LDG.E.CONSTANT R2, desc[UR6][R4.64+0x800] ;  /* 0x0008000604027981 */ /* 0x000ea8000c1e9900 */
[----:B------:R-:W3:Y:S04]  /*2f50*/  LDG.E.CONSTANT R6, desc[UR6][R4.64+0x1000] ;  /* 0x0010000604067981 */ /* 0x000ee8000c1e9900 */
[----:B------:R-:W3:Y:S04]  /*2f60*/  LDG.E.CONSTANT R7, desc[UR6][R4.64+0x1800] ;  /* 0x0018000604077981 */ /* 0x000ee8000c1e9900 */
[----:B------:R-:W4:Y:S04]  /*2f70*/  LDG.E.CONSTANT R8, desc[UR6][R4.64+0x2000] ;  /* 0x0020000604087981 */ /* 0x000f28000c1e9900 */
[----:B------:R-:W4:Y:S04]  /*2f80*/  LDG.E.CONSTANT R9, desc[UR6][R4.64+0x2800] ;  /* 0x0028000604097981 */ /* 0x000f28000c1e9900 */
[----:B------:R-:W5:Y:S04]  /*2f90*/  LDG.E.CONSTANT R10, desc[UR6][R4.64+0x3000] ;  /* 0x00300006040a7981 */ /* 0x000f68000c1e9900 */
        /* <DEDUP_REMOVED lines=8> */
[----:B------:R-:W5:Y:S01]  /*3020*/  LDG.E.CONSTANT R19, desc[UR6][R4.64+0x7800] ;  /* 0x0078000604137981 */ /* 0x000f62000c1e9900 */
[----:B------:R-:W-:Y:S01]  /*3030*/  ISETP.GE.U32.AND P0, PT, R3, 0x4000, PT ;  /* 0x000040000300780c */ /* 0x000fe20003f06070 */
[----:B--2---:R-:W-:Y:S01]  /*3040*/  FADD R2, R21, R2 ;  /* 0x0000000215027221 */ /* 0x004fe20000000000 */
[----:B---3--:R-:W-:-:S04]  /*3050*/  FADD R7, R6, R7 ;  /* 0x0000000706077221 */ /* 0x008fc80000000000 */
[----:B------:R-:W-:Y:S01]  /*3060*/  FADD R2, R2, R7 ;  /* 0x0000000702027221 */ /* 0x000fe20000000000 */
[----:B----4-:R-:W-:Y:S01]  /*3070*/  FADD R8, R8, R9 ;  /* 0x0000000908087221 */ /* 0x010fe20000000000 */
[----:B-----5:R-:W-:-:S04]  /*3080*/  FADD R11, R10, R11 ;  /* 0x0000000b0a0b7221 */ /* 0x020fc80000000000 */
[----:B------:R-:W-:Y:S01]  /*3090*/  FADD R11, R8, R11 ;  /* 0x0000000b080b7221 */ /* 0x000fe20000000000 */
[----:B------:R-:W-:-:S03]  /*30a0*/  FADD R12, R12, R13 ;  /* 0x0000000d0c0c7221 */ /* 0x000fc60000000000 */
[----:B------:R-:W-:Y:S01]  /*30b0*/  FADD R2, R2, R11 ;  /* 0x0000000b02027221 */ /* 0x000fe20000000000 */
[----:B------:R-:W-:Y:S02]  /*30c0*/  HFMA2 R11, -RZ, RZ, 0, 0.0078125 ;  /* 0x00002000ff0b7431 */ /* 0x000fe400000001ff */
[----:B------:R-:W-:-:S04]  /*30d0*/  FADD R15, R14, R15 ;  /* 0x0000000f0e0f7221 */ /* 0x000fc80000000000 */
        /* <DEDUP_REMOVED lines=10> */
.L_x_46:
[----:B------:R-:W-:-:S05]  /*3180*/  IMAD.WIDE R2, R11, 0x4, R4 ;  /* 0x000000040b027825 */ /* 0x000fca00078e0204 */
        /* <DEDUP_REMOVED lines=15> */
[----:B------:R0:W5:Y:S02]  /*3280*/  LDG.E.CONSTANT R18, desc[UR6][R2.64+0x7800] ;  /* 0x0078000602127981 */ /* 0x000164000c1e9900 */
[----:B0-----:R-:W-:-:S04]  /*3290*/  MOV R3, R7 ;  /* 0x0000000700037202 */ /* 0x001fc80000000f00 */
[----:B------:R-:W-:-:S04]  /*32a0*/  IADD3 R2, PT, PT, -R11, R3, RZ ;  /* 0x000000030b027210 */ /* 0x000fc80007ffe1ff */
[----:B------:R-:W-:Y:S01]  /*32b0*/  ISETP.GE.AND P0, PT, R2, 0x2000, PT ;  /* 0x000020000200780c */ /* 0x000fe20003f06270 */
        /* <DEDUP_REMOVED lines=8> */
[----:B------:R-:W-:-:S04]  /*3340*/  FADD R15, R15, R10 ;  /* 0x0000000a0f0f7221 */ /* 0x000fc80000000000 */
[----:B------:R-:W-:Y:S01]  /*3350*/  FADD R15, R16, R15 ;  /* 0x0000000f100f7221 */ /* 0x000fe20000000000 */
[----:B------:R-:W-:Y:S01]  /*3360*/  FADD R9, R14, R9 ;  /* 0x000000090e097221 */ /* 0x000fe20000000000 */
[----:B------:R-:W-:-:S04]  /*3370*/  FADD R12, R13, R12 ;  /* 0x0000000c0d0c7221 */ /* 0x000fc80000000000 */
[----:B------:R-:W-:-:S04]  /*3380*/  FADD R12, R9, R12 ;  /* 0x0000000c090c7221 */ /* 0x000fc80000000000 */
[----:B------:R-:W-:-:S04]  /*3390*/  FADD R15, R15, R12 ;  /* 0x0000000c0f0f7221 */ /* 0x000fc80000000000 */
[----:B------:R-:W-:-:S04]  /*33a0*/  FADD R15, R8, R15 ;  /* 0x0000000f080f7221 */ /* 0x000fc80000000000 */
[----:B------:R-:W-:Y:S01]  /*33b0*/  FADD R8, R18, R15 ;  /* 0x0000000f12087221 */ /* 0x000fe20000000000 */
[----:B------:R-:W-:Y:S06]  /*33c0*/  @!P0 BRA `(.L_x_45) ;  /* 0x0000000800308947 */ /* 0x000fec0003800000 */
[----:B------:R-:W-:-:S04]  /*33d0*/  IADD3 R11, PT, PT, R11, 0x2000, RZ ;  /* 0x000020000b0b7810 */ /* 0x000fc80007ffe0ff */
[----:B------:R-:W-:-:S13]  /*33e0*/  ISETP.GT.AND P0, PT, R11, R6, PT ;  /* 0x000000060b00720c */ /* 0x000fda0003f04270 */
[----:B------:R-:W-:Y:S05]  /*33f0*/  @!P0 BRA `(.L_x_46) ;  /* 0xfffffffc00608947 */ /* 0x000fea000383ffff */
.L_x_44:
        /* <DEDUP_REMOVED lines=20> */
.L_x_50:
        /* <DEDUP_REMOVED lines=8> */
.L_x_49:
[----:B------:R-:W-:Y:S05]  /*35c0*/  BSYNC.RECONVERGENT B2 ;  /* 0x0000000000027941 */ /* 0x000fea0003800200 */
.L_x_48:
[----:B------:R-:W-:Y:S05]  /*35d0*/  @!P1 BRA `(.L_x_47) ;  /* 0x0000000400a89947 */ /* 0x000fea0003800000 */
[----:B------:R-:W0:Y:S01]  /*35e0*/  LDCU.64 UR4, c[0x0][0x380] ;  /* 0x00007000ff0477ac */ /* 0x000e220008000a00 */
[----:B------:R-:W-:Y:S01]  /*35f0*/  IADD3 R5, PT, PT, R9, -R10, RZ ;  /* 0x8000000a09057210 */ /* 0x000fe20007ffe0ff */
[----:B------:R-:W-:Y:S01]  /*3600*/  BSSY.RECONVERGENT B2, `(.L_x_51) ;  /* 0x000003b000027945 */ /* 0x000fe20003800200 */
[CC--:B------:R-:W-:Y:S02]  /*3610*/  IADD3 R3, P0, PT, R10.reuse, R11.reuse, RZ ;  /* 0x0000000b0a037210 */ /* 0x0c0fe40007f1e0ff */
[----:B------:R-:W-:Y:S02]  /*3620*/  ISETP.GT.AND P1, PT, R5, 0x1800, PT ;  /* 0x000018000500780c */ /* 0x000fe40003f24270 */
[----:B------:R-:W-:Y:S02]  /*3630*/  IADD3.X R4, PT, PT, RZ, RZ, RZ, P0, !PT ;  /* 0x000000ffff047210 */ /* 0x000fe400007fe4ff */
[----:B------:R-:W-:Y:S02]  /*3640*/  IADD3 R11, PT, PT, R10, R11, RZ ;  /* 0x0000000b0a0b7210 */ /* 0x000fe40007ffe0ff */
[----:B0-----:R-:W-:-:S04]  /*3650*/  LEA R2, P0, R3, UR4, 0x2 ;  /* 0x0000000403027c11 */ /* 0x001fc8000f8010ff */
[----:B------:R-:W-:Y:S02]  /*3660*/  LEA.HI.X R3, R3, UR5, R4, 0x2, P0 ;  /* 0x0000000503037c11 */ /* 0x000fe400080f1404 */
[----:B------:R-:W-:-:S04]  /*3670*/  IADD3 R2, P0, PT, R2, 0x1000, RZ ;  /* 0x0000100002027810 */ /* 0x000fc80007f1e0ff */
[----:B------:R-:W-:Y:S02]  /*3680*/  IADD3.X R3, PT, PT, RZ, R3, RZ, P0, !PT ;  /* 0x00000003ff037210 */ /* 0x000fe400007fe4ff */
[----:B------:R-:W-:Y:S01]  /*3690*/  PLOP3.LUT P0, PT, PT, PT, PT, 0x80, 0x8 ;  /* 0x000000000008781c */ /* 0x000fe20003f0f070 */
[----:B------:R-:W-:-:S12]  /*36a0*/  @!P1 BRA `(.L_x_52) ;  /* 0x0000000000c09947 */ /* 0x000fd80003800000 */
[----:B------:R-:W-:Y:S02]  /*36b0*/  PLOP3.LUT P0, PT, PT, PT, PT, 0x8, 0x80 ;  /* 0x000000000080781c */ /* 0x000fe40003f0e170 */
[----:B------:R-:W-:-:S11]  /*36c0*/  IADD3 R13, PT, PT, R9, -0x1800, RZ ;  /* 0xffffe800090d7810 */ /* 0x000fd60007ffe0ff */
.L_x_53:
        /* <DEDUP_REMOVED lines=46> */
.L_x_52:
[----:B------:R-:W-:Y:S05]  /*39b0*/  BSYNC.RECONVERGENT B2 ;  /* 0x0000000000027941 */ /* 0x000fea0003800200 */
.L_x_51:
        /* <DEDUP_REMOVED lines=31> */
.L_x_55:
[----:B------:R-:W-:Y:S05]  /*3bb0*/  BSYNC.RECONVERGENT B2 ;  /* 0x0000000000027941 */ /* 0x000fea0003800200 */
.L_x_54:
[----:B------:R-:W-:-:S13]  /*3bc0*/  ISETP.LT.OR P0, PT, R10, R9, P0 ;  /* 0x000000090a00720c */ /* 0x000fda0000701670 */
[----:B------:R-:W-:Y:S05]  /*3bd0*/  @!P0 BRA `(.L_x_47) ;  /* 0x0000000000288947 */ /* 0x000fea0003800000 */
[----:B------:R-:W0:Y:S01]  /*3be0*/  LDC.64 R4, c[0x0][0x380] ;  /* 0x0000e000ff047b82 */ /* 0x000e220000000a00 */
[----:B------:R-:W2:Y:S04]  /*3bf0*/  LDG.E.CONSTANT R7, desc[UR6][R2.64+-0x800] ;  /* 0xfff8000602077981 */ /* 0x000ea8000c1e9900 */
[----:B------:R-:W3:Y:S04]  /*3c00*/  LDG.E.CONSTANT R6, desc[UR6][R2.64] ;  /* 0x0000000602067981 */ /* 0x000ee8000c1e9900 */
[----:B------:R-:W4:Y:S01]  /*3c10*/  LDG.E.CONSTANT R9, desc[UR6][R2.64+0x800] ;  /* 0x0008000602097981 */ /* 0x000f22000c1e9900 */
[----:B0-----:R-:W-:-:S06]  /*3c20*/  IMAD.WIDE.U32 R4, R11, 0x4, R4 ;  /* 0x000000040b047825 */ /* 0x001fcc00078e0004 */
[----:B------:R-:W5:Y:S02]  /*3c30*/  LDG.E.CONSTANT R5, desc[UR6][R4.64] ;  /* 0x0000000604057981 */ /* 0x000f64000c1e9900 */
[----:B-----5:R-:W-:-:S04]  /*3c40*/  FADD R8, R8, R5 ;  /* 0x0000000508087221 */ /* 0x020fc80000000000 */
[----:B--2---:R-:W-:-:S04]  /*3c50*/  FADD R7, R8, R7 ;  /* 0x0000000708077221 */ /* 0x004fc80000000000 */
[----:B---3--:R-:W-:-:S04]  /*3c60*/  FADD R6, R7, R6 ;  /* 0x0000000607067221 */ /* 0x008fc80000000000 */
[----:B----4-:R-:W-:-:S07]  /*3c70*/  FADD R8, R6, R9 ;  /* 0x0000000906087221 */ /* 0x010fce0000000000 */
.L_x_47:
[----:B------:R-:W-:Y:S05]  /*3c80*/  BSYNC.RECONVERGENT B1 ;  /* 0x0000000000017941 */ /* 0x000fea0003800200 */
.L_x_45:
        /* <DEDUP_REMOVED lines=43> */
[----:B0-----:R-:W-:-:S07]  /*3f40*/  FADD R2, R18, R19 ;  /* 0x0000001312027221 */ /* 0x001fce0000000000 */
.L_x_17:
[----:B------:R-:W-:Y:S05]  /*3f50*/  BSYNC.RECONVERGENT B0 ;  /* 0x0000000000007941 */ /* 0x000fea0003800200 */
.L_x_1:
[----:B------:R-:W-:Y:S05]  /*3f60*/  @P0 EXIT ;  /* 0x000000000000094d */ /* 0x000fea0003800000 */
[----:B-1----:R-:W1:Y:S01]  /*3f70*/  LDC.64 R4, c[0x0][0x388] ;  /* 0x0000e200ff047b82 */ /* 0x002e620000000a00 */
[----:B------:R-:W0:Y:S02]  /*3f80*/  LDCU UR4, c[0x0][0x398] ;  /* 0x00007300ff0477ac */ /* 0x000e240008000800 */
[----:B0-23--:R-:W-:-:S05]  /*3f90*/  FADD R3, R2, UR4 ;  /* 0x0000000402037e21 */ /* 0x00dfca0008000000 */
[----:B-1----:R-:W-:Y:S01]  /*3fa0*/  STG.E desc[UR6][R4.64], R3 ;  /* 0x0000000304007986 */ /* 0x002fe2000c101906 */
[----:B------:R-:W-:Y:S05]  /*3fb0*/  EXIT ;  /* 0x000000000000794d */ /* 0x000fea0003800000 */
.L_x_56:
[----:B------:R-:W-:-:S00]  /*3fc0*/  BRA `(.L_x_56) ;  /* 0xfffffffc00fc7947 */ /* 0x000fc0000383ffff */
[----:B------:R-:W-:-:S00]  /*3fd0*/  NOP ;  /* 0x0000000000007918 */ /* 0x000fc00000000000 */
        /* <DEDUP_REMOVED lines=10> */
.L_x_150:


//--------------------- .text._ZN3cub18CUB_300001_SM_10006detail6reduce18DeviceReduceKernelINS2_10policy_hubIfjN4cuda3std3__44plusIvEEE10Policy1000EPfjS9_fNS7_10__identityEEEvT0_PT3_T1_NS0_13GridEvenShareISH_EET2_T4_ --------------------------
	.section	.text._ZN3cub18CUB_300001_SM_10006detail6reduce18DeviceReduceKernelINS2_10policy_hubIfjN4cuda3std3__44plusIvEEE10Policy1000EPfjS9_fNS7_10__identityEEEvT0_PT3_T1_NS0_13GridEvenShareISH_EET2_T4_,"ax",@progbits
	.align	128
        .global         _ZN3cub18CUB_300001_SM_10006detail6reduce18DeviceReduceKernelINS2_10policy_hubIfjN4cuda3std3__44plusIvEEE10Policy1000EPfjS9_fNS7_10__identityEEEvT0_PT3_T1_NS0_13GridEvenShareISH_EET2_T4_
        .type           _ZN3cub18CUB_300001_SM_10006detail6reduce18DeviceReduceKernelINS2_10policy_hubIfjN4cuda3std3__44plusIvEEE10Policy1000EPfjS9_fNS7_10__identityEEEvT0_PT3_T1_NS0_13GridEvenShareISH_EET2_T4_,@function
        .size           _ZN3cub18CUB_300001_SM_10006detail6reduce18DeviceReduceKernelINS2_10policy_hubIfjN4cuda3std3__44plusIvEEE10Policy1000EPfjS9_fNS7_10__identityEEEvT0_PT3_T1_NS0_13GridEvenShareISH_EET2_T4_,(.L_x_151 - _ZN3cub18CUB_300001_SM_10006detail6reduce18DeviceReduceKernelINS2_10policy_hubIfjN4cuda3std3__44plusIvEEE10Policy1000EPfjS9_fNS7_10__identityEEEvT0_PT3_T1_NS0_13GridEvenShareISH_EET2_T4_)
        .other          _ZN3cub18CUB_300001_SM_10006detail6reduce18DeviceReduceKernelINS2_10policy_hubIfjN4cuda3std3__44plusIvEEE10Policy1000EPfjS9_fNS7_10__identityEEEvT0_PT3_T1_NS0_13GridEvenShareISH_EET2_T4_,@"STO_CUDA_ENTRY STV_DEFAULT"
_ZN3cub18CUB_300001_SM_10006detail6reduce18DeviceReduceKernelINS2_10policy_hubIfjN4cuda3std3__44plusIvEEE10Policy1000EPfjS9_fNS7_10__identityEEEvT0_PT3_T1_NS0_13GridEvenShareISH_EET2_T4_:
.text._ZN3cub18CUB_300001_SM_10006detail6reduce18DeviceReduceKernelINS2_10policy_hubIfjN4cuda3std3__44plusIvEEE10Policy1000EPfjS9_fNS7_10__identityEEEvT0_PT3_T1_NS0_13GridEvenShareISH_EET2_T4_:
[----:B------:R-:W-:Y:S01]  /*0000*/  LDC R1, c[0x0][0x37c] ;  /* 0x0000df00ff017b82 */ /* 0x000fe20000000800 */
[----:B------:R-:W0:Y:S01]  /*0010*/  S2R R0, SR_CTAID.X ;  /* 0x0000000000007919 */ /* 0x000e220000002500 */
[----:B------:R-:W1:Y:S01]  /*0020*/  LDCU UR4, c[0x0][0x380] ;  /* 0x00007000ff0477ac */ /* 0x000e620008000800 */
[----:B------:R-:W-:Y:S01]  /*0030*/  BSSY.RECONVERGENT B0, `(.L_x_57) ;  /* 0x00002e0000007945 */ /* 0x000fe20003800200 */
[----:B------:R-:W2:Y:S01]  /*0040*/  LDCU UR5, c[0x0][0x3ac] ;  /* 0x00007580ff0577ac */ /* 0x000ea20008000800 */
[----:B------:R-:W3:Y:S01]  /*0050*/  LDCU.64 UR8, c[0x0][0x358] ;  /* 0x00006b00ff0877ac */ /* 0x000ee20008000a00 */
[----:B-1----:R-:W-:Y:S02]  /*0060*/  ULOP3.LUT UP0, URZ, UR4, 0x7, URZ, 0xc0, !UPT ;  /* 0x0000000704ff7892 */ /* 0x002fe4000f80c0ff */
[----:B--2---:R-:W-:Y:S01]  /*0070*/  USHF.L.U32 UR5, UR5, 0xd, URZ ;  /* 0x0000000d05057899 */ /* 0x004fe200080006ff */
[----:B0-----:R-:W-:-:S06]  /*0080*/  SHF.L.U32 R19, R0, 0xd, RZ ;  /* 0x0000000d00137819 */ /* 0x001fcc00000006ff */
[----:B---3--:R-:W-:Y:S05]  /*0090*/  BRA.U UP0, `(.L_x_58) ;  /* 0x00000015008c7547 */ /* 0x008fea000b800000 */
[----:B------:R-:W0:Y:S02]  /*00a0*/  LDC R22, c[0x0][0x3a8] ;  /* 0x0000ea00ff167b82 */ /* 0x000e240000000800 */
[----:B0-----:R-:W-:-:S05]  /*00b0*/  IMAD R3, R0, -0x2000, R22 ;  /* 0xffffe00000037824 */ /* 0x001fca00078e0216 */
[----:B------:R-:W-:-:S13]  /*00c0*/  ISETP.GT.U32.AND P0, PT, R3, 0x1fff, PT ;  /* 0x00001fff0300780c */ /* 0x000fda0003f04070 */
[----:B------:R-:W-:Y:S05]  /*00d0*/  @P0 BRA `(.L_x_59) ;  /* 0x0000000800bc0947 */ /* 0x000fea0003800000 */
[----:B------:R-:W0:Y:S01]  /*00e0*/  S2R R4, SR_TID.X ;  /* 0x0000000000047919 */ /* 0x000e220000002100 */
[----:B------:R-:W-:Y:S01]  /*00f0*/  BSSY.RECONVERGENT B1, `(.L_x_60) ;  /* 0x000000a000017945 */ /* 0x000fe20003800200 */
[----:B------:R-:W-:Y:S01]  /*0100*/  HFMA2 R2, -RZ, RZ, 0, 0 ;  /* 0x00000000ff027431 */ /* 0x000fe200000001ff */
[----:B0-----:R-:W-:Y:S02]  /*0110*/  ISETP.GE.U32.AND P0, PT, R4, R3, PT ;  /* 0x000000030400720c */ /* 0x001fe40003f06070 */
[----:B------:R-:W-:-:S11]  /*0120*/  MOV R5, R4 ;  /* 0x0000000400057202 */ /* 0x000fd60000000f00 */
[----:B------:R-:W-:Y:S05]  /*0130*/  @P0 BRA `(.L_x_61) ;  /* 0x0000000000140947 */ /* 0x000fea0003800000 */
[----:B------:R-:W0:Y:S01]  /*0140*/  LDC.64 R6, c[0x0][0x380] ;  /* 0x0000e000ff067b82 */ /* 0x000e220000000a00 */
[----:B------:R-:W-:-:S05]  /*0150*/  LEA R5, R0, R4, 0xd ;  /* 0x0000000400057211 */ /* 0x000fca00078e68ff */
[----:B0-----:R-:W-:-:S05]  /*0160*/  IMAD.WIDE.U32 R6, R5, 0x4, R6 ;  /* 0x0000000405067825 */ /* 0x001fca00078e0006 */
[----:B------:R0:W5:Y:S01]  /*0170*/  LDG.E.CONSTANT R2, desc[UR8][R6.64] ;  /* 0x0000000806027981 */ /* 0x000162000c1e9900 */
[----:B------:R-:W-:-:S07]  /*0180*/  IADD3 R5, PT, PT, R4, 0x200, RZ ;  /* 0x0000020004057810 */ /* 0x000fce0007ffe0ff */
.L_x_61:
[----:B------:R-:W-:Y:S05]  /*0190*/  BSYNC.RECONVERGENT B1 ;  /* 0x0000000000017941 */ /* 0x000fea0003800200 */
.L_x_60:
[----:B------:R-:W-:Y:S01]  /*01a0*/  ISETP.GE.U32.AND P0, PT, R5, R3, PT ;  /* 0x000000030500720c */ /* 0x000fe20003f06070 */
[----:B------:R-:W-:-:S12]  /*01b0*/  BSSY.RECONVERGENT B1, `(.L_x_62) ;  /* 0x0000030000017945 */ /* 0x000fd80003800200 */
[----:B------:R-:W-:Y:S05]  /*01c0*/  @P0 BRA `(.L_x_63) ;  /* 0x0000000000b80947 */ /* 0x000fea0003800000 */
[----:B0-----:R-:W-:Y:S01]  /*01d0*/  LOP3.LUT R7, RZ, R5, RZ, 0x33, !PT ;  /* 0x00000005ff077212 */ /* 0x001fe200078e33ff */
[----:B------:R-:W-:Y:S03]  /*01e0*/  BSSY.RECONVERGENT B2, `(.L_x_64) ;  /* 0x0000014000027945 */ /* 0x000fe60003800200 */
[----:B------:R-:W-:-:S04]  /*01f0*/  IADD3 R7, PT, PT, R7, R22, RZ ;  /* 0x0000001607077210 */ /* 0x000fc80007ffe0ff */
[----:B------:R-:W-:Y:S01]  /*0200*/  LOP3.LUT R6, R7, 0x600, RZ, 0xc0, !PT ;  /* 0x0000060007067812 */ /* 0x000fe200078ec0ff */
[----:B------:R-:W-:-:S03]  /*0210*/  IMAD R8, R0, -0x2000, R7 ;  /* 0xffffe00000087824 */ /* 0x000fc600078e0207 */
[----:B------:R-:W-:Y:S02]  /*0220*/  ISETP.NE.AND P0, PT, R6, 0x600, PT ;  /* 0x000006000600780c */ /* 0x000fe40003f05270 */
[----:B------:R-:W-:-:S11]  /*0230*/  ISETP.GE.U32.AND P1, PT, R8, 0x600, PT ;  /* 0x000006000800780c */ /* 0x000fd60003f26070 */
[----:B------:R-:W-:Y:S05]  /*0240*/  @!P0 BRA `(.L_x_65) ;  /* 0x0000000000348947 */ /* 0x000fea0003800000 */
[----:B------:R-:W0:Y:S01]  /*0250*/  LDC.64 R8, c[0x0][0x380] ;  /* 0x0000e000ff087b82 */ /* 0x000e220000000a00 */
[----:B------:R-:W-:Y:S02]  /*0260*/  LEA.HI R6, R7, 0x1, RZ, 0x17 ;  /* 0x0000000107067811 */ /* 0x000fe400078fb8ff */
[----:B------:R-:W-:Y:S02]  /*0270*/  LEA R11, R0, R5, 0xd ;  /* 0x00000005000b7211 */ /* 0x000fe400078e68ff */
[----:B------:R-:W-:-:S04]  /*0280*/  LOP3.LUT R6, R6, 0x3, RZ, 0xc0, !PT ;  /* 0x0000000306067812 */ /* 0x000fc800078ec0ff */
[----:B------:R-:W-:-:S07]  /*0290*/  IADD3 R10, PT, PT, -R6, RZ, RZ ;  /* 0x000000ff060a7210 */ /* 0x000fce0007ffe1ff */
.L_x_66:
[----:B0-----:R-:W-:-:S06]  /*02a0*/  IMAD.WIDE.U32 R6, R11, 0x4, R8 ;  /* 0x000000040b067825 */ /* 0x001fcc00078e0008 */
[----:B------:R-:W2:Y:S01]  /*02b0*/  LDG.E.CONSTANT R7, desc[UR8][R6.64] ;  /* 0x0000000806077981 */ /* 0x000ea2000c1e9900 */
[----:B------:R-:W-:Y:S02]  /*02c0*/  IADD3 R10, PT, PT, R10, 0x1, RZ ;  /* 0x000000010a0a7810 */ /* 0x000fe40007ffe0ff */
[----:B------:R-:W-:Y:S02]  /*02d0*/  IADD3 R5, PT, PT, R5, 0x200, RZ ;  /* 0x0000020005057810 */ /* 0x000fe40007ffe0ff */
[----:B------:R-:W-:Y:S02]  /*02e0*/  ISETP.NE.AND P0, PT, R10, RZ, PT ;  /* 0x000000ff0a00720c */ /* 0x000fe40003f05270 */
[----:B------:R-:W-:Y:S01]  /*02f0*/  IADD3 R11, PT, PT, R11, 0x200, RZ ;  /* 0x000002000b0b7810 */ /* 0x000fe20007ffe0ff */
[----:B--2--5:R-:W-:-:S10]  /*0300*/  FADD R2, R7, R2 ;  /* 0x0000000207027221 */ /* 0x024fd40000000000 */
[----:B------:R-:W-:Y:S05]  /*0310*/  @P0 BRA `(.L_x_66) ;  /* 0xfffffffc00e00947 */ /* 0x000fea000383ffff */
.L_x_65:
[----:B------:R-:W-:Y:S05]  /*0320*/  BSYNC.RECONVERGENT B2 ;  /* 0x0000000000027941 */ /* 0x000fea0003800200 */
.L_x_64:
[----:B------:R-:W-:Y:S05]  /*0330*/  @!P1 BRA `(.L_x_63) ;  /* 0x00000000005c9947 */ /* 0x000fea0003800000 */
[----:B------:R-:W0:Y:S01]  /*0340*/  LDC.64 R6, c[0x0][0x380] ;  /* 0x0000e000ff067b82 */ /* 0x000e220000000a00 */
[----:B------:R-:W-:Y:S02]  /*0350*/  IADD3 R16, PT, PT, R5, 0x400, RZ ;  /* 0x0000040005107810 */ /* 0x000fe40007ffe0ff */
[----:B------:R-:W-:-:S07]  /*0360*/  LEA R5, R0, R5, 0xd ;  /* 0x0000000500057211 */ /* 0x000fce00078e68ff */
.L_x_67:
[C---:B------:R-:W-:Y:S01]  /*0370*/  IADD3 R11, PT, PT, R5.reuse, 0x200, RZ ;  /* 0x00000200050b7810 */ /* 0x040fe20007ffe0ff */
[C---:B0-----:R-:W-:Y:S01]  /*0380*/  IMAD.WIDE.U32 R8, R5.reuse, 0x4, R6 ;  /* 0x0000000405087825 */ /* 0x041fe200078e0006 */
[----:B------:R-:W-:-:S03]  /*0390*/  IADD3 R13, PT, PT, R5, 0x400, RZ ;  /* 0x00000400050d7810 */ /* 0x000fc60007ffe0ff */
[--C-:B------:R-:W-:Y:S01]  /*03a0*/  IMAD.WIDE.U32 R10, R11, 0x4, R6.reuse ;  /* 0x000000040b0a7825 */ /* 0x100fe200078e0006 */
[----:B------:R-:W-:Y:S01]  /*03b0*/  IADD3 R15, PT, PT, R5, 0x600, RZ ;  /* 0x00000600050f7810 */ /* 0x000fe20007ffe0ff */
[----:B------:R-:W2:Y:S02]  /*03c0*/  LDG.E.CONSTANT R9, desc[UR8][R8.64] ;  /* 0x0000000808097981 */ /* 0x000ea4000c1e9900 */
[--C-:B------:R-:W-:Y:S02]  /*03d0*/  IMAD.WIDE.U32 R12, R13, 0x4, R6.reuse ;  /* 0x000000040d0c7825 */ /* 0x100fe400078e0006 */
[----:B------:R-:W3:Y:S02]  /*03e0*/  LDG.E.CONSTANT R11, desc[UR8][R10.64] ;  /* 0x000000080a0b7981 */ /* 0x000ee4000c1e9900 */
[----:B------:R-:W-:Y:S02]  /*03f0*/  IMAD.WIDE.U32 R14, R15, 0x4, R6 ;  /* 0x000000040f0e7825 */ /* 0x000fe400078e0006 */
[----:B------:R-:W4:Y:S04]  /*0400*/  LDG.E.CONSTANT R13, desc[UR8][R12.64] ;  /* 0x000000080c0d7981 */ /* 0x000f28000c1e9900 */
[----:B------:R-:W4:Y:S01]  /*0410*/  LDG.E.CONSTANT R15, desc[UR8][R14.64] ;  /* 0x000000080e0f7981 */ /* 0x000f22000c1e9900 */
[----:B------:R-:W-:-:S02]  /*0420*/  IADD3 R18, PT, PT, R16, 0x400, RZ ;  /* 0x0000040010127810 */ /* 0x000fc40007ffe0ff */
[----:B------:R-:W-:Y:S02]  /*0430*/  IADD3 R16, PT, PT, R16, 0x800, RZ ;  /* 0x0000080010107810 */ /* 0x000fe40007ffe0ff */
[----:B------:R-:W-:Y:S02]  /*0440*/  ISETP.GE.AND P0, PT, R18, R3, PT ;  /* 0x000000031200720c */ /* 0x000fe40003f06270 */
[----:B------:R-:W-:Y:S01]  /*0450*/  IADD3 R5, PT, PT, R5, 0x800, RZ ;  /* 0x0000080005057810 */ /* 0x000fe20007ffe0ff */
[----:B--2--5:R-:W-:-:S04]  /*0460*/  FADD R2, R9, R2 ;  /* 0x0000000209027221 */ /* 0x024fc80000000000 */
[----:B---3--:R-:W-:-:S04]  /*0470*/  FADD R2, R2, R11 ;  /* 0x0000000b02027221 */ /* 0x008fc80000000000 */
[----:B----4-:R-:W-:-:S04]  /*0480*/  FADD R2, R2, R13 ;  /* 0x0000000d02027221 */ /* 0x010fc80000000000 */
[----:B------:R-:W-:Y:S01]  /*0490*/  FADD R2, R2, R15 ;  /* 0x0000000f02027221 */ /* 0x000fe20000000000 */
[----:B------:R-:W-:Y:S06]  /*04a0*/  @!P0 BRA `(.L_x_67) ;  /* 0xfffffffc00b08947 */ /* 0x000fec000383ffff */
.L_x_63:
[----:B------:R-:W-:Y:S05]  /*04b0*/  BSYNC.RECONVERGENT B1 ;  /* 0x0000000000017941 */ /* 0x000fea0003800200 */
.L_x_62:
[----:B------:R-:W-:-:S13]  /*04c0*/  ISETP.GE.U32.AND P0, PT, R3, 0x200, PT ;  /* 0x000002000300780c */ /* 0x000fda0003f06070 */
        /* <DEDUP_REMOVED lines=27> */
[----:B------:R-:W2:Y:S04]  /*0680*/  LDS.128 R8, [UR4+0x20] ;  /* 0x00002004ff087984 */ /* 0x000ea80008000c00 */
[----:B------:R-:W3:Y:S04]  /*0690*/  LDS.128 R4, [UR4+0x30] ;  /* 0x00003004ff047984 */ /* 0x000ee80008000c00 */
[----:B------:R-:W4:Y:S01]  /*06a0*/  LDS.128 R16, [UR4+0x40] ;  /* 0x00004004ff107984 */ /* 0x000f220008000c00 */
[----:B0-----:R-:W-:-:S04]  /*06b0*/  FADD R13, R2, R13 ;  /* 0x0000000d020d7221 */ /* 0x001fc80000000000 */
        /* <DEDUP_REMOVED lines=13> */
[----:B-1----:R-:W-:Y:S01]  /*0790*/  FADD R2, R18, R19 ;  /* 0x0000001312027221 */ /* 0x002fe20000000000 */
[----:B------:R-:W-:Y:S06]  /*07a0*/  BRA `(.L_x_69) ;  /* 0x0000002400a07947 */ /* 0x000fec0003800000 */
.L_x_68:
[----:B------:R-:W-:Y:S01]  /*07b0*/  LOP3.LUT R5, R4, 0x3e0, RZ, 0xc0, !PT ;  /* 0x000003e004057812 */ /* 0x000fe200078ec0ff */
[----:B------:R-:W1:Y:S03]  /*07c0*/  S2R R10, SR_LANEID ;  /* 0x00000000000a7919 */ /* 0x000e660000000000 */
[----:B0-----:R-:W-:Y:S02]  /*07d0*/  IADD3 R6, PT, PT, R5, 0x20, RZ ;  /* 0x0000002005067810 */ /* 0x001fe40007ffe0ff */
[----:B------:R-:W-:Y:S02]  /*07e0*/  LOP3.LUT R8, RZ, R5, RZ, 0x33, !PT ;  /* 0x00000005ff087212 */ /* 0x000fe400078e33ff */
[----:B------:R-:W-:Y:S02]  /*07f0*/  ISETP.GT.U32.AND P0, PT, R6, R3, PT ;  /* 0x000000030600720c */ /* 0x000fe40003f04070 */
[----:B------:R-:W-:-:S04]  /*0800*/  IADD3 R8, PT, PT, R3, R8, RZ ;  /* 0x0000000803087210 */ /* 0x000fc80007ffe0ff */
[----:B------:R-:W-:-:S06]  /*0810*/  SEL R5, R8, 0x1f, P0 ;  /* 0x0000001f08057807 */ /* 0x000fcc0000000000 */
[----:B-----5:R-:W0:Y:S01]  /*0820*/  SHFL.DOWN P0, R6, R2, 0x1, R5 ;  /* 0x0820000002067989 */ /* 0x020e220000000005 */
[----:B-1----:R-:W-:Y:S01]  /*0830*/  ISETP.NE.AND P1, PT, R10, RZ, PT ;  /* 0x000000ff0a00720c */ /* 0x002fe20003f25270 */
[----:B0-----:R-:W-:-:S12]  /*0840*/  @P0 FADD R6, R6, R2 ;  /* 0x0000000206060221 */ /* 0x001fd80000000000 */
        /* <DEDUP_REMOVED lines=18> */
[----:B------:R-:W1:Y:S01]  /*0970*/  S2UR UR5, SR_CgaCtaId ;  /* 0x00000000000579c3 */ /* 0x000e620000008800 */
[----:B------:R-:W-:Y:S01]  /*0980*/  UMOV UR4, 0x400 ;  /* 0x0000040000047882 */ /* 0x000fe20000000000 */
[C---:B------:R-:W-:Y:S02]  /*0990*/  ISETP.GT.U32.AND P2, PT, R3.reuse, 0x20, PT ;  /* 0x000000200300780c */ /* 0x040fe40003f44070 */
[C---:B------:R-:W-:Y:S02]  /*09a0*/  ISETP.GT.U32.AND P3, PT, R3.reuse, 0x40, PT ;  /* 0x000000400300780c */ /* 0x040fe40003f64070 */
[C---:B------:R-:W-:Y:S02]  /*09b0*/  ISETP.GT.U32.AND P1, PT, R3.reuse, 0x60, PT ;  /* 0x000000600300780c */ /* 0x040fe40003f24070 */
[----:B------:R-:W-:Y:S01]  /*09c0*/  ISETP.GT.U32.AND P4, PT, R3, 0xc0, PT ;  /* 0x000000c00300780c */ /* 0x000fe20003f84070 */
[----:B-1----:R-:W-:-:S09]  /*09d0*/  ULEA UR4, UR5, UR4, 0x18 ;  /* 0x0000000405047291 */ /* 0x002fd2000f8ec0ff */
[----:B------:R-:W1:Y:S04]  /*09e0*/  LDS.128 R4, [UR4+0x10] ;  /* 0x00001004ff047984 */ /* 0x000e680008000c00 */
[----:B0-----:R-:W0:Y:S04]  /*09f0*/  LDS.128 R8, [UR4+0x20] ;  /* 0x00002004ff087984 */ /* 0x001e280008000c00 */
[----:B------:R-:W2:Y:S04]  /*0a00*/  LDS.128 R12, [UR4+0x30] ;  /* 0x00003004ff0c7984 */ /* 0x000ea80008000c00 */
[----:B------:R-:W3:Y:S01]  /*0a10*/  LDS.128 R16, [UR4+0x40] ;  /* 0x00004004ff107984 */ /* 0x000ee20008000c00 */
[----:B-1----:R-:W-:Y:S01]  /*0a20*/  @P2 FADD R2, R2, R5 ;  /* 0x0000000502022221 */ /* 0x002fe20000000000 */
[----:B------:R-:W-:-:S03]  /*0a30*/  ISETP.GT.U32.AND P2, PT, R3, 0x80, PT ;  /* 0x000000800300780c */ /* 0x000fc60003f44070 */
[----:B------:R-:W-:Y:S01]  /*0a40*/  @P3 FADD R2, R2, R6 ;  /* 0x0000000602023221 */ /* 0x000fe20000000000 */
[----:B------:R-:W-:-:S03]  /*0a50*/  ISETP.GT.U32.AND P3, PT, R3, 0xa0, PT ;  /* 0x000000a00300780c */ /* 0x000fc60003f64070 */
[----:B------:R-:W-:Y:S01]  /*0a60*/  @P1 FADD R2, R2, R7 ;  /* 0x0000000702021221 */ /* 0x000fe20000000000 */
[----:B------:R-:W-:-:S05]  /*0a70*/  ISETP.GT.U32.AND P1, PT, R3, 0xe0, PT ;  /* 0x000000e00300780c */ /* 0x000fca0003f24070 */
[----:B0-----:R-:W-:Y:S01]  /*0a80*/  @P2 FADD R2, R2, R8 ;  /* 0x0000000802022221 */ /* 0x001fe20000000000 */
[----:B------:R-:W-:-:S03]  /*0a90*/  ISETP.GT.U32.AND P2, PT, R3, 0x100, PT ;  /* 0x000001000300780c */ /* 0x000fc60003f44070 */
[----:B------:R-:W-:Y:S01]  /*0aa0*/  @P3 FADD R2, R2, R9 ;  /* 0x0000000902023221 */ /* 0x000fe20000000000 */
[----:B------:R-:W-:-:S03]  /*0ab0*/  ISETP.GT.U32.AND P3, PT, R3, 0x120, PT ;  /* 0x000001200300780c */ /* 0x000fc60003f64070 */
[----:B------:R-:W-:Y:S01]  /*0ac0*/  @P4 FADD R2, R2, R10 ;  /* 0x0000000a02024221 */ /* 0x000fe20000000000 */
[----:B------:R-:W-:-:S03]  /*0ad0*/  ISETP.GT.U32.AND P4, PT, R3, 0x140, PT ;  /* 0x000001400300780c */ /* 0x000fc60003f84070 */
[----:B------:R-:W-:Y:S01]  /*0ae0*/  @P1 FADD R2, R2, R11 ;  /* 0x0000000b02021221 */ /* 0x000fe20000000000 */
[----:B------:R-:W-:-:S03]  /*0af0*/  ISETP.GT.U32.AND P1, PT, R3, 0x160, PT ;  /* 0x000001600300780c */ /* 0x000fc60003f24070 */
[----:B--2---:R-:W-:Y:S01]  /*0b00*/  @P2 FADD R2, R2, R12 ;  /* 0x0000000c02022221 */ /* 0x004fe20000000000 */
[----:B------:R-:W-:-:S03]  /*0b10*/  ISETP.GT.U32.AND P2, PT, R3, 0x180, PT ;  /* 0x000001800300780c */ /* 0x000fc60003f44070 */
[----:B------:R-:W-:Y:S01]  /*0b20*/  @P3 FADD R2, R2, R13 ;  /* 0x0000000d02023221 */ /* 0x000fe20000000000 */
[----:B------:R-:W-:-:S03]  /*0b30*/  ISETP.GT.U32.AND P3, PT, R3, 0x1a0, PT ;  /* 0x000001a00300780c */ /* 0x000fc60003f64070 */
[----:B------:R-:W-:Y:S01]  /*0b40*/  @P4 FADD R2, R2, R14 ;  /* 0x0000000e02024221 */ /* 0x000fe20000000000 */
[----:B------:R-:W-:-:S03]  /*0b50*/  ISETP.GT.U32.AND P4, PT, R3, 0x1c0, PT ;  /* 0x000001c00300780c */ /* 0x000fc60003f84070 */
[----:B------:R-:W-:Y:S01]  /*0b60*/  @P1 FADD R2, R2, R15 ;  /* 0x0000000f02021221 */ /* 0x000fe20000000000 */
[----:B------:R-:W-:-:S03]  /*0b70*/  ISETP.GT.U32.AND P1, PT, R3, 0x1e0, PT ;  /* 0x000001e00300780c */ /* 0x000fc60003f24070 */
[----:B---3--:R-:W-:-:S04]  /*0b80*/  @P2 FADD R2, R2, R16 ;  /* 0x0000001002022221 */ /* 0x008fc80000000000 */
[----:B------:R-:W-:-:S04]  /*0b90*/  @P3 FADD R2, R2, R17 ;  /* 0x0000001102023221 */ /* 0x000fc80000000000 */
[----:B------:R-:W-:-:S04]  /*0ba0*/  @P4 FADD R2, R2, R18 ;  /* 0x0000001202024221 */ /* 0x000fc80000000000 */
[----:B------:R-:W-:Y:S01]  /*0bb0*/  @P1 FADD R2, R2, R19 ;  /* 0x0000001302021221 */ /* 0x000fe20000000000 */
[----:B------:R-:W-:Y:S06]  /*0bc0*/  BRA `(.L_x_69) ;  /* 0x0000002000987947 */ /* 0x000fec0003800000 */
.L_x_59:
[----:B------:R-:W0:Y:S01]  /*0bd0*/  S2R R18, SR_TID.X ;  /* 0x0000000000127919 */ /* 0x000e220000002100 */
[----:B------:R-:W1:Y:S02]  /*0be0*/  LDCU.64 UR6, c[0x0][0x380] ;  /* 0x00007000ff0677ac */ /* 0x000e640008000a00 */
[----:B-1----:R-:W-:Y:S02]  /*0bf0*/  MOV R12, UR6 ;  /* 0x00000006000c7c02 */ /* 0x002fe40008000f00 */
[----:B------:R-:W-:Y:S02]  /*0c00*/  MOV R13, UR7 ;  /* 0x00000007000d7c02 */ /* 0x000fe40008000f00 */
[----:B0-----:R-:W-:-:S05]  /*0c10*/  LEA R27, R18, R19, 0x1 ;  /* 0x00000013121b7211 */ /* 0x001fca00078e08ff */
[----:B------:R-:W-:-:S05]  /*0c20*/  IMAD.WIDE.U32 R26, R27, 0x4, R12 ;  /* 0x000000041b1a7825 */ /* 0x000fca00078e000c */
        /* <DEDUP_REMOVED lines=8> */
[----:B------:R-:W-:Y:S01]  /*0cb0*/  ISETP.GE.U32.AND P0, PT, R3, UR5, PT ;  /* 0x0000000503007c0c */ /* 0x000fe2000bf06070 */
[----:B--2---:R-:W-:Y:S01]  /*0cc0*/  FADD R4, R4, R5 ;  /* 0x0000000504047221 */ /* 0x004fe20000000000 */
[----:B---3--:R-:W-:Y:S01]  /*0cd0*/  FADD R7, R6, R7 ;  /* 0x0000000706077221 */ /* 0x008fe20000000000 */
[----:B----4-:R-:W-:-:S03]  /*0ce0*/  FADD R8, R8, R9 ;  /* 0x0000000908087221 */ /* 0x010fc60000000000 */
[----:B------:R-:W-:Y:S01]  /*0cf0*/  FADD R4, R4, R7 ;  /* 0x0000000704047221 */ /* 0x000fe20000000000 */
[----:B-----5:R-:W-:Y:S01]  /*0d00*/  FADD R11, R10, R11 ;  /* 0x0000000b0a0b7221 */ /* 0x020fe20000000000 */
[----:B------:R-:W-:-:S03]  /*0d10*/  FADD R14, R14, R15 ;  /* 0x0000000f0e0e7221 */ /* 0x000fc60000000000 */
        /* <DEDUP_REMOVED lines=10> */
[----:B------:R-:W-:Y:S01]  /*0dc0*/  IADD3 R19, PT, PT, R19, UR5, RZ ;  /* 0x0000000513137c10 */ /* 0x000fe2000fffe0ff */
[----:B------:R-:W-:Y:S01]  /*0dd0*/  UMOV UR4, URZ ;  /* 0x000000ff00047c82 */ /* 0x000fe20008000000 */
[----:B------:R-:W-:Y:S02]  /*0de0*/  IADD3 R20, PT, PT, R22, -0x2000, RZ ;  /* 0xffffe00016147810 */ /* 0x000fe40007ffe0ff */
[C---:B------:R-:W-:Y:S02]  /*0df0*/  IADD3 R21, PT, PT, R19.reuse, 0x200, RZ ;  /* 0x0000020013157810 */ /* 0x040fe40007ffe0ff */
[C---:B------:R-:W-:Y:S02]  /*0e00*/  ISETP.GT.U32.AND P0, PT, R19.reuse, R20, PT ;  /* 0x000000141300720c */ /* 0x040fe40003f04070 */
[----:B------:R-:W-:Y:S02]  /*0e10*/  IADD3 R23, PT, PT, R19, R18, RZ ;  /* 0x0000001213177210 */ /* 0x000fe40007ffe0ff */
[----:B------:R-:W-:-:S09]  /*0e20*/  MOV R25, R19 ;  /* 0x0000001300197202 */ /* 0x000fd20000000f00 */
[----:B------:R-:W-:Y:S05]  /*0e30*/  @P0 BRA `(.L_x_71) ;  /* 0x0000000000940947 */ /* 0x000fea0003800000 */
[----:B------:R-:W0:Y:S08]  /*0e40*/  LDC R22, c[0x0][0x3a8] ;  /* 0x0000ea00ff167b82 */ /* 0x000e300000000800 */
[----:B------:R-:W1:Y:S02]  /*0e50*/  LDC.64 R12, c[0x0][0x380] ;  /* 0x0000e000ff0c7b82 */ /* 0x000e640000000a00 */
.L_x_72:
[----:B------:R-:W-:-:S05]  /*0e60*/  LEA R15, R18, R25, 0x1 ;  /* 0x00000019120f7211 */ /* 0x000fca00078e08ff */
[----:B-1----:R-:W-:-:S05]  /*0e70*/  IMAD.WIDE.U32 R14, R15, 0x4, R12 ;  /* 0x000000040f0e7825 */ /* 0x002fca00078e000c */
[----:B------:R-:W2:Y:S04]  /*0e80*/  LDG.E.64.CONSTANT R4, desc[UR8][R14.64] ;  /* 0x000000080e047981 */ /* 0x000ea8000c1e9b00 */
[----:B------:R-:W3:Y:S04]  /*0e90*/  LDG.E.64.CONSTANT R6, desc[UR8][R14.64+0x1000] ;  /* 0x001000080e067981 */ /* 0x000ee8000c1e9b00 */
[----:B------:R-:W4:Y:S04]  /*0ea0*/  LDG.E.64.CONSTANT R2, desc[UR8][R14.64+0x2000] ;  /* 0x002000080e027981 */ /* 0x000f28000c1e9b00 */
[----:B------:R-:W5:Y:S01]  /*0eb0*/  LDG.E.64.CONSTANT R10, desc[UR8][R14.64+0x6000] ;  /* 0x006000080e0a7981 */ /* 0x000f62000c1e9b00 */
[----:B--2---:R-:W-:-:S03]  /*0ec0*/  FADD R24, R4, R17 ;  /* 0x0000001104187221 */ /* 0x004fc60000000000 */
[----:B------:R-:W5:Y:S01]  /*0ed0*/  LDG.E.64.CONSTANT R16, desc[UR8][R14.64+0x7000] ;  /* 0x007000080e107981 */ /* 0x000f62000c1e9b00 */
[----:B---3--:R-:W-:-:S03]  /*0ee0*/  FADD R9, R5, R6 ;  /* 0x0000000605097221 */ /* 0x008fc60000000000 */
[----:B------:R-:W2:Y:S01]  /*0ef0*/  LDG.E.64.CONSTANT R4, desc[UR8][R14.64+0x3000] ;  /* 0x003000080e047981 */ /* 0x000ea2000c1e9b00 */
[----:B----4-:R-:W-:Y:S01]  /*0f00*/  FADD R2, R7, R2 ;  /* 0x0000000207027221 */ /* 0x010fe20000000000 */
[----:B------:R-:W-:Y:S02]  /*0f10*/  FADD R24, R24, R9 ;  /* 0x0000000918187221 */ /* 0x000fe40000000000 */
[----:B------:R-:W3:Y:S04]  /*0f20*/  LDG.E.64.CONSTANT R6, desc[UR8][R14.64+0x4000] ;  /* 0x004000080e067981 */ /* 0x000ee8000c1e9b00 */
[----:B------:R-:W4:Y:S01]  /*0f30*/  LDG.E.64.CONSTANT R8, desc[UR8][R14.64+0x5000] ;  /* 0x005000080e087981 */ /* 0x000f22000c1e9b00 */
[----:B--2---:R-:W-:-:S04]  /*0f40*/  FADD R3, R3, R4 ;  /* 0x0000000403037221 */ /* 0x004fc80000000000 */
[----:B------:R-:W-:Y:S01]  /*0f50*/  FADD R3, R2, R3 ;  /* 0x0000000302037221 */ /* 0x000fe20000000000 */
[----:B0-----:R-:W-:Y:S01]  /*0f60*/  IADD3 R2, PT, PT, -R25, R22, RZ ;  /* 0x0000001619027210 */ /* 0x001fe20007ffe1ff */
[----:B---3--:R-:W-:Y:S01]  /*0f70*/  FADD R4, R5, R6 ;  /* 0x0000000605047221 */ /* 0x008fe20000000000 */
[----:B-----5:R-:W-:Y:S01]  /*0f80*/  FADD R11, R11, R16 ;  /* 0x000000100b0b7221 */ /* 0x020fe20000000000 */
[----:B----4-:R-:W-:Y:S01]  /*0f90*/  FADD R7, R7, R8 ;  /* 0x0000000807077221 */ /* 0x010fe20000000000 */
[----:B------:R-:W-:Y:S01]  /*0fa0*/  FADD R8, R9, R10 ;  /* 0x0000000a09087221 */ /* 0x000fe20000000000 */
[----:B------:R-:W-:Y:S02]  /*0fb0*/  ISETP.GE.U32.AND P0, PT, R2, UR5, PT ;  /* 0x0000000502007c0c */ /* 0x000fe4000bf06070 */
[----:B------:R-:W-:Y:S01]  /*0fc0*/  FADD R4, R4, R7 ;  /* 0x0000000704047221 */ /* 0x000fe20000000000 */
[----:B------:R-:W-:Y:S01]  /*0fd0*/  FADD R11, R8, R11 ;  /* 0x0000000b080b7221 */ /* 0x000fe20000000000 */
[----:B------:R-:W-:-:S03]  /*0fe0*/  FADD R3, R24, R3 ;  /* 0x0000000318037221 */ /* 0x000fc60000000000 */
[----:B------:R-:W-:-:S04]  /*0ff0*/  FADD R4, R4, R11 ;  /* 0x0000000b04047221 */ /* 0x000fc80000000000 */
[----:B------:R-:W-:-:S04]  /*1000*/  FADD R3, R3, R4 ;  /* 0x0000000403037221 */ /* 0x000fc80000000000 */
[----:B------:R-:W-:Y:S01]  /*1010*/  FADD R17, R17, R3 ;  /* 0x0000000311117221 */ /* 0x000fe20000000000 */
[----:B------:R-:W-:Y:S06]  /*1020*/  @!P0 BRA `(.L_x_70) ;  /* 0x0000000000f48947 */ /* 0x000fec0003800000 */
[----:B------:R-:W-:Y:S01]  /*1030*/  IADD3 R25, PT, PT, R25, UR5, RZ ;  /* 0x0000000519197c10 */ /* 0x000fe2000fffe0ff */
[----:B------:R-:W-:Y:S01]  /*1040*/  UIADD3 UR4, UPT, UPT, UR4, 0x1, URZ ;  /* 0x0000000104047890 */ /* 0x000fe2000fffe0ff */
[----:B------:R-:W-:Y:S02]  /*1050*/  IADD3 R21, PT, PT, R21, UR5, RZ ;  /* 0x0000000515157c10 */ /* 0x000fe4000fffe0ff */
[----:B------:R-:W-:Y:S02]  /*1060*/  ISETP.GT.U32.AND P0, PT, R25, R20, PT ;  /* 0x000000141900720c */ /* 0x000fe40003f04070 */
[----:B------:R-:W-:-:S11]  /*1070*/  IADD3 R23, PT, PT, R23, UR5, RZ ;  /* 0x0000000517177c10 */ /* 0x000fd6000fffe0ff */
[----:B------:R-:W-:Y:S05]  /*1080*/  @!P0 BRA `(.L_x_72) ;  /* 0xfffffffc00748947 */ /* 0x000fea000383ffff */
.L_x_71:
[----:B------:R-:W-:-:S13]  /*1090*/  ISETP.GE.U32.AND P0, PT, R25, R22, PT ;  /* 0x000000161900720c */ /* 0x000fda0003f06070 */
[----:B------:R-:W-:Y:S05]  /*10a0*/  @P0 BRA `(.L_x_70) ;  /* 0x0000000000d40947 */ /* 0x000fea0003800000 */
[----:B------:R-:W-:Y:S01]  /*10b0*/  IADD3 R3, PT, PT, -R25, R22, RZ ;  /* 0x0000001619037210 */ /* 0x000fe20007ffe1ff */
[----:B------:R-:W-:Y:S03]  /*10c0*/  BSSY.RECONVERGENT B1, `(.L_x_70) ;  /* 0x0000033000017945 */ /* 0x000fe60003800200 */
[----:B------:R-:W-:-:S13]  /*10d0*/  ISETP.GE.AND P0, PT, R18, R3, PT ;  /* 0x000000031200720c */ /* 0x000fda0003f06270 */
[----:B------:R-:W-:Y:S05]  /*10e0*/  @P0 BRA `(.L_x_73) ;  /* 0x0000000000c00947 */ /* 0x000fea0003800000 */
[----:B------:R-:W0:Y:S01]  /*10f0*/  LDC R2, c[0x0][0x3ac] ;  /* 0x0000eb00ff027b82 */ /* 0x000e220000000800 */
[----:B------:R-:W-:Y:S01]  /*1100*/  LOP3.LUT R5, RZ, R18, RZ, 0x33, !PT ;  /* 0x00000012ff057212 */ /* 0x000fe200078e33ff */
[----:B------:R-:W-:Y:S03]  /*1110*/  BSSY.RECONVERGENT B2, `(.L_x_74) ;  /* 0x0000016000027945 */ /* 0x000fe60003800200 */
[----:B------:R-:W-:-:S04]  /*1120*/  IADD3 R22, PT, PT, R5, R22, RZ ;  /* 0x0000001605167210 */ /* 0x000fc80007ffe0ff */
[----:B------:R-:W-:Y:S02]  /*1130*/  LOP3.LUT R4, R22, 0x600, RZ, 0xc0, !PT ;  /* 0x0000060016047812 */ /* 0x000fe400078ec0ff */
[----:B------:R-:W-:Y:S02]  /*1140*/  IADD3 R19, PT, PT, -R19, R22, RZ ;  /* 0x0000001613137210 */ /* 0x000fe40007ffe1ff */
[----:B------:R-:W-:Y:S02]  /*1150*/  ISETP.NE.AND P0, PT, R4, 0x600, PT ;  /* 0x000006000400780c */ /* 0x000fe40003f05270 */
[----:B------:R-:W-:Y:S01]  /*1160*/  LEA.HI R22, R22, 0x1, RZ, 0x17 ;  /* 0x0000000116167811 */ /* 0x000fe200078fb8ff */
[----:B0-----:R-:W-:-:S04]  /*1170*/  IMAD R2, R2, UR4, RZ ;  /* 0x0000000402027c24 */ /* 0x001fc8000f8e02ff */
[----:B------:R-:W-:-:S05]  /*1180*/  IMAD R2, R2, -0x2000, R19 ;  /* 0xffffe00002027824 */ /* 0x000fca00078e0213 */
[----:B------:R-:W-:Y:S02]  /*1190*/  ISETP.GE.U32.AND P1, PT, R2, 0x600, PT ;  /* 0x000006000200780c */ /* 0x000fe40003f26070 */
[----:B------:R-:W-:Y:S01]  /*11a0*/  MOV R2, R18 ;  /* 0x0000001200027202 */ /* 0x000fe20000000f00 */
[----:B------:R-:W-:Y:S10]  /*11b0*/  @!P0 BRA `(.L_x_75) ;  /* 0x00000000002c8947 */ /* 0x000ff40003800000 */
[----:B------:R-:W-:Y:S02]  /*11c0*/  LOP3.LUT R22, R22, 0x3, RZ, 0xc0, !PT ;  /* 0x0000000316167812 */ /* 0x000fe400078ec0ff */
[----:B------:R-:W-:Y:S02]  /*11d0*/  MOV R2, R18 ;  /* 0x0000001200027202 */ /* 0x000fe40000000f00 */
[----:B------:R-:W-:-:S07]  /*11e0*/  IADD3 R22, PT, PT, -R22, RZ, RZ ;  /* 0x000000ff16167210 */ /* 0x000fce0007ffe1ff */
.L_x_76:
[----:B------:R-:W-:-:S06]  /*11f0*/  IMAD.WIDE.U32 R4, R23, 0x4, R12 ;  /* 0x0000000417047825 */ /* 0x000fcc00078e000c */
[----:B------:R-:W2:Y:S01]  /*1200*/  LDG.E.CONSTANT R4, desc[UR8][R4.64] ;  /* 0x0000000804047981 */ /* 0x000ea2000c1e9900 */
[----:B------:R-:W-:Y:S02]  /*1210*/  IADD3 R22, PT, PT, R22, 0x1, RZ ;  /* 0x0000000116167810 */ /* 0x000fe40007ffe0ff */
[----:B------:R-:W-:Y:S02]  /*1220*/  IADD3 R2, PT, PT, R2, 0x200, RZ ;  /* 0x0000020002027810 */ /* 0x000fe40007ffe0ff */
[----:B------:R-:W-:Y:S02]  /*1230*/  ISETP.NE.AND P0, PT, R22, RZ, PT ;  /* 0x000000ff1600720c */ /* 0x000fe40003f05270 */
[----:B------:R-:W-:Y:S01]  /*1240*/  IADD3 R23, PT, PT, R23, 0x200, RZ ;  /* 0x0000020017177810 */ /* 0x000fe20007ffe0ff */
[----:B--2---:R-:W-:-:S10]  /*1250*/  FADD R17, R4, R17 ;  /* 0x0000001104117221 */ /* 0x004fd40000000000 */
[----:B------:R-:W-:Y:S05]  /*1260*/  @P0 BRA `(.L_x_76) ;  /* 0xfffffffc00e00947 */ /* 0x000fea000383ffff */
.L_x_75:
[----:B------:R-:W-:Y:S05]  /*1270*/  BSYNC.RECONVERGENT B2 ;  /* 0x0000000000027941 */ /* 0x000fea0003800200 */
.L_x_74:
[----:B------:R-:W-:Y:S05]  /*1280*/  @!P1 BRA `(.L_x_73) ;  /* 0x0000000000589947 */ /* 0x000fea0003800000 */
[C---:B------:R-:W-:Y:S02]  /*1290*/  IADD3 R21, PT, PT, R2.reuse, R21, RZ ;  /* 0x0000001502157210 */ /* 0x040fe40007ffe0ff */
[----:B------:R-:W-:-:S07]  /*12a0*/  IADD3 R2, PT, PT, R2, 0x400, RZ ;  /* 0x0000040002027810 */ /* 0x000fce0007ffe0ff */
.L_x_77:
[C---:B------:R-:W-:Y:S01]  /*12b0*/  IADD3 R5, PT, PT, R21.reuse, -0x200, RZ ;  /* 0xfffffe0015057810 */ /* 0x040fe20007ffe0ff */
[C---:B------:R-:W-:Y:S01]  /*12c0*/  IMAD.WIDE.U32 R6, R21.reuse, 0x4, R12 ;  /* 0x0000000415067825 */ /* 0x040fe200078e000c */
        /* <DEDUP_REMOVED lines=8> */
[----:B------:R-:W5:Y:S01]  /*1350*/  LDG.E.CONSTANT R10, desc[UR8][R10.64] ;  /* 0x000000080a0a7981 */ /* 0x000f62000c1e9900 */
[----:B------:R-:W-:-:S04]  /*1360*/  IADD3 R14, PT, PT, R2, 0x400, RZ ;  /* 0x00000400020e7810 */ /* 0x000fc80007ffe0ff */
[----:B------:R-:W-:Y:S02]  /*1370*/  ISETP.GE.AND P0, PT, R14, R3, PT ;  /* 0x000000030e00720c */ /* 0x000fe40003f06270 */
[----:B------:R-:W-:Y:S02]  /*1380*/  IADD3 R2, PT, PT, R2, 0x800, RZ ;  /* 0x0000080002027810 */ /* 0x000fe40007ffe0ff */
[----:B------:R-:W-:Y:S01]  /*1390*/  IADD3 R21, PT, PT, R21, 0x800, RZ ;  /* 0x0000080015157810 */ /* 0x000fe20007ffe0ff */
[----:B---3--:R-:W-:-:S04]  /*13a0*/  FADD R17, R4, R17 ;  /* 0x0000001104117221 */ /* 0x008fc80000000000 */
[----:B--2---:R-:W-:-:S04]  /*13b0*/  FADD R17, R17, R6 ;  /* 0x0000000611117221 */ /* 0x004fc80000000000 */
[----:B----4-:R-:W-:-:S04]  /*13c0*/  FADD R17, R17, R8 ;  /* 0x0000000811117221 */ /* 0x010fc80000000000 */
[----:B-----5:R-:W-:Y:S01]  /*13d0*/  FADD R17, R17, R10 ;  /* 0x0000000a11117221 */ /* 0x020fe20000000000 */
[----:B------:R-:W-:Y:S06]  /*13e0*/  @!P0 BRA `(.L_x_77) ;  /* 0xfffffffc00b08947 */ /* 0x000fec000383ffff */
.L_x_73:
[----:B------:R-:W-:Y:S05]  /*13f0*/  BSYNC.RECONVERGENT B1 ;  /* 0x0000000000017941 */ /* 0x000fea0003800200 */
.L_x_70:
        /* <DEDUP_REMOVED lines=27> */
[----:B--2---:R-:W2:Y:S04]  /*15b0*/  LDS.128 R4, [UR4+0x30] ;  /* 0x00003004ff047984 */ /* 0x004ea80008000c00 */
[----:B------:R-:W3:Y:S01]  /*15c0*/  LDS.128 R16, [UR4+0x40] ;  /* 0x00004004ff107984 */ /* 0x000ee20008000c00 */
        /* <DEDUP_REMOVED lines=14> */
[----:B------:R-:W-:Y:S01]  /*16b0*/  FADD R2, R18, R19 ;  /* 0x0000001312027221 */ /* 0x000fe20000000000 */
[----:B------:R-:W-:Y:S06]  /*16c0*/  BRA `(.L_x_69) ;  /* 0x0000001400d87947 */ /* 0x000fec0003800000 */
.L_x_58:
[----:B------:R-:W0:Y:S02]  /*16d0*/  LDCU UR6, c[0x0][0x3a8] ;  /* 0x00007500ff0677ac */ /* 0x000e240008000800 */
[----:B0-----:R-:W-:-:S04]  /*16e0*/  IADD3 R3, PT, PT, -R19, UR6, RZ ;  /* 0x0000000613037c10 */ /* 0x001fc8000fffe1ff */
        /* <DEDUP_REMOVED lines=9> */
[----:B------:R-:W-:-:S05]  /*1780*/  IADD3 R5, PT, PT, R19, R4, RZ ;  /* 0x0000000413057210 */ /* 0x000fca0007ffe0ff */
[----:B0-----:R-:W-:-:S05]  /*1790*/  IMAD.WIDE.U32 R6, R5, 0x4, R6 ;  /* 0x0000000405067825 */ /* 0x001fca00078e0006 */
[----:B------:R0:W5:Y:S01]  /*17a0*/  LDG.E.CONSTANT R2, desc[UR8][R6.64] ;  /* 0x0000000806027981 */ /* 0x000162000c1e9900 */
[----:B------:R-:W-:-:S07]  /*17b0*/  IADD3 R10, PT, PT, R4, 0x200, RZ ;  /* 0x00000200040a7810 */ /* 0x000fce0007ffe0ff */
.L_x_80:
[----:B------:R-:W-:Y:S05]  /*17c0*/  BSYNC.RECONVERGENT B1 ;  /* 0x0000000000017941 */ /* 0x000fea0003800200 */
.L_x_79:
[----:B------:R-:W-:Y:S01]  /*17d0*/  ISETP.GE.U32.AND P0, PT, R10, R3, PT ;  /* 0x000000030a00720c */ /* 0x000fe20003f06070 */
[----:B------:R-:W-:-:S12]  /*17e0*/  BSSY.RECONVERGENT B1, `(.L_x_81) ;  /* 0x0000030000017945 */ /* 0x000fd80003800200 */
[----:B------:R-:W-:Y:S05]  /*17f0*/  @P0 BRA `(.L_x_82) ;  /* 0x0000000000b80947 */ /* 0x000fea0003800000 */
[----:B------:R-:W-:Y:S01]  /*1800*/  LOP3.LUT R5, RZ, R10, RZ, 0x33, !PT ;  /* 0x0000000aff057212 */ /* 0x000fe200078e33ff */
[----:B------:R-:W-:Y:S03]  /*1810*/  BSSY.RECONVERGENT B2, `(.L_x_83) ;  /* 0x0000014000027945 */ /* 0x000fe60003800200 */
[----:B0-----:R-:W-:-:S04]  /*1820*/  IADD3 R6, PT, PT, R5, UR6, RZ ;  /* 0x0000000605067c10 */ /* 0x001fc8000fffe0ff */
[----:B------:R-:W-:Y:S02]  /*1830*/  LOP3.LUT R5, R6, 0x600, RZ, 0xc0, !PT ;  /* 0x0000060006057812 */ /* 0x000fe400078ec0ff */
[----:B------:R-:W-:Y:S02]  /*1840*/  IADD3 R7, PT, PT, -R19, R6, RZ ;  /* 0x0000000613077210 */ /* 0x000fe40007ffe1ff */
[----:B------:R-:W-:Y:S02]  /*1850*/  ISETP.NE.AND P0, PT, R5, 0x600, PT ;  /* 0x000006000500780c */ /* 0x000fe40003f05270 */
[----:B------:R-:W-:-:S11]  /*1860*/  ISETP.GE.U32.AND P1, PT, R7, 0x600, PT ;  /* 0x000006000700780c */ /* 0x000fd60003f26070 */
[----:B------:R-:W-:Y:S05]  /*1870*/  @!P0 BRA `(.L_x_84) ;  /* 0x0000000000348947 */ /* 0x000fea0003800000 */
[----:B------:R-:W0:Y:S01]  /*1880*/  LDC.64 R8, c[0x0][0x380] ;  /* 0x0000e000ff087b82 */ /* 0x000e220000000a00 */
[----:B------:R-:W-:Y:S02]  /*1890*/  LEA.HI R5, R6, 0x1, RZ, 0x17 ;  /* 0x0000000106057811 */ /* 0x000fe400078fb8ff */
[----:B------:R-:W-:Y:S02]  /*18a0*/  IADD3 R11, PT, PT, R19, R10, RZ ;  /* 0x0000000a130b7210 */ /* 0x000fe40007ffe0ff */
[----:B------:R-:W-:-:S04]  /*18b0*/  LOP3.LUT R5, R5, 0x3, RZ, 0xc0, !PT ;  /* 0x0000000305057812 */ /* 0x000fc800078ec0ff */
[----:B------:R-:W-:-:S07]  /*18c0*/  IADD3 R5, PT, PT, -R5, RZ, RZ ;  /* 0x000000ff05057210 */ /* 0x000fce0007ffe1ff */
.L_x_85:
        /* <DEDUP_REMOVED lines=8> */
.L_x_84:
[----:B------:R-:W-:Y:S05]  /*1950*/  BSYNC.RECONVERGENT B2 ;  /* 0x0000000000027941 */ /* 0x000fea0003800200 */
.L_x_83:
[----:B------:R-:W-:Y:S05]  /*1960*/  @!P1 BRA `(.L_x_82) ;  /* 0x00000000005c9947 */ /* 0x000fea0003800000 */
[----:B------:R-:W0:Y:S01]  /*1970*/  LDC.64 R6, c[0x0][0x380] ;  /* 0x0000e000ff067b82 */ /* 0x000e220000000a00 */
[----:B------:R-:W-:Y:S02]  /*1980*/  IADD3 R19, PT, PT, R19, R10, RZ ;  /* 0x0000000a13137210 */ /* 0x000fe40007ffe0ff */
[----:B------:R-:W-:-:S07]  /*1990*/  IADD3 R5, PT, PT, R10, 0x400, RZ ;  /* 0x000004000a057810 */ /* 0x000fce0007ffe0ff */
.L_x_86:
        /* <DEDUP_REMOVED lines=20> */
.L_x_82:
[----:B------:R-:W-:Y:S05]  /*1ae0*/  BSYNC.RECONVERGENT B1 ;  /* 0x0000000000017941 */ /* 0x000fea0003800200 */
.L_x_81:
        /* <DEDUP_REMOVED lines=45> */
[----:B----4-:R-:W-:Y:S01]  /*1dc0*/  FADD R2, R18, R19 ;  /* 0x0000001312027221 */ /* 0x010fe20000000000 */
[----:B------:R-:W-:Y:S06]  /*1dd0*/  BRA `(.L_x_69) ;  /* 0x0000001000147947 */ /* 0x000fec0003800000 */
.L_x_87:
[----:B------:R-:W-:Y:S01]  /*1de0*/  LOP3.LUT R5, R4, 0x3e0, RZ, 0xc0, !PT ;  /* 0x000003e004057812 */ /* 0x000fe200078ec0ff */
[----:B------:R-:W1:Y:S03]  /*1df0*/  S2R R10, SR_LANEID ;  /* 0x00000000000a7919 */ /* 0x000e660000000000 */
[----:B0-----:R-:W-:Y:S02]  /*1e00*/  IADD3 R6, PT, PT, R5, 0x20, RZ ;  /* 0x0000002005067810 */ /* 0x001fe40007ffe0ff */
[----:B------:R-:W-:Y:S02]  /*1e10*/  LOP3.LUT R8, RZ, R5, RZ, 0x33, !PT ;  /* 0x00000005ff087212 */ /* 0x000fe400078e33ff */
[-C--:B------:R-:W-:Y:S02]  /*1e20*/  ISETP.GT.U32.AND P0, PT, R6, R3.reuse, PT ;  /* 0x000000030600720c */ /* 0x080fe40003f04070 */
        /* <DEDUP_REMOVED lines=61> */
.L_x_78:
[----:B------:R-:W0:Y:S01]  /*2200*/  S2R R6, SR_TID.X ;  /* 0x0000000000067919 */ /* 0x000e220000002100 */
[----:B------:R-:W1:Y:S02]  /*2210*/  LDCU.64 UR10, c[0x0][0x380] ;  /* 0x00007000ff0a77ac */ /* 0x000e640008000a00 */
[----:B-1----:R-:W-:Y:S02]  /*2220*/  MOV R4, UR10 ;  /* 0x0000000a00047c02 */ /* 0x002fe40008000f00 */
[----:B------:R-:W-:Y:S02]  /*2230*/  MOV R5, UR11 ;  /* 0x0000000b00057c02 */ /* 0x000fe40008000f00 */
[----:B0-----:R-:W-:-:S05]  /*2240*/  IADD3 R9, PT, PT, R19, R6, RZ ;  /* 0x0000000613097210 */ /* 0x001fca0007ffe0ff */
[----:B------:R-:W-:-:S05]  /*2250*/  IMAD.WIDE.U32 R8, R9, 0x4, R4 ;  /* 0x0000000409087825 */ /* 0x000fca00078e0004 */
        /* <DEDUP_REMOVED lines=16> */
[----:B------:R-:W-:Y:S01]  /*2360*/  ISETP.GE.U32.AND P0, PT, R3, UR5, PT ;  /* 0x0000000503007c0c */ /* 0x000fe2000bf06070 */
        /* <DEDUP_REMOVED lines=16> */
[----:B------:R-:W-:Y:S01]  /*2470*/  UIADD3 UR7, UPT, UPT, UR6, -0x2000, URZ ;  /* 0xffffe00006077890 */ /* 0x000fe2000fffe0ff */
[----:B------:R-:W-:Y:S01]  /*2480*/  IADD3 R19, PT, PT, R19, UR5, RZ ;  /* 0x0000000513137c10 */ /* 0x000fe2000fffe0ff */
[----:B------:R-:W-:-:S03]  /*2490*/  UMOV UR4, URZ ;  /* 0x000000ff00047c82 */ /* 0x000fc60008000000 */
[C---:B------:R-:W-:Y:S02]  /*24a0*/  IADD3 R7, PT, PT, R19.reuse, 0x200, RZ ;  /* 0x0000020013077810 */ /* 0x040fe40007ffe0ff */
[C---:B------:R-:W-:Y:S02]  /*24b0*/  ISETP.GT.U32.AND P0, PT, R19.reuse, UR7, PT ;  /* 0x0000000713007c0c */ /* 0x040fe4000bf04070 */
[----:B------:R-:W-:-:S11]  /*24c0*/  IADD3 R9, PT, PT, R19, R6, RZ ;  /* 0x0000000613097210 */ /* 0x000fd60007ffe0ff */
[----:B------:R-:W-:Y:S05]  /*24d0*/  @P0 BRA `(.L_x_89) ;  /* 0x0000000000b80947 */ /* 0x000fea0003800000 */
[----:B------:R-:W0:Y:S01]  /*24e0*/  LDC.64 R4, c[0x0][0x380] ;  /* 0x0000e000ff047b82 */ /* 0x000e220000000a00 */
[----:B------:R-:W1:Y:S01]  /*24f0*/  LDCU UR6, c[0x0][0x3a8] ;  /* 0x00007500ff0677ac */ /* 0x000e620008000800 */
[----:B------:R-:W-:Y:S01]  /*2500*/  NOP ;  /* 0x0000000000007918 */ /* 0x000fe20000000000 */
.L_x_90:
[----:B------:R-:W-:-:S05]  /*2510*/  IADD3 R3, PT, PT, R6, R19, RZ ;  /* 0x0000001306037210 */ /* 0x000fca0007ffe0ff */
[----:B0-----:R-:W-:-:S05]  /*2520*/  IMAD.WIDE.U32 R2, R3, 0x4, R4 ;  /* 0x0000000403027825 */ /* 0x001fca00078e0004 */
        /* <DEDUP_REMOVED lines=15> */
[----:B--2---:R-:W-:-:S03]  /*2620*/  FADD R12, R11, R12 ;  /* 0x0000000c0b0c7221 */ /* 0x004fc60000000000 */
[----:B------:R1:W2:Y:S01]  /*2630*/  LDG.E.CONSTANT R11, desc[UR8][R2.64+0x5000] ;  /* 0x00500008020b7981 */ /* 0x0002a2000c1e9900 */
[----:B---3--:R-:W-:Y:S01]  /*2640*/  FADD R21, R21, R20 ;  /* 0x0000001415157221 */ /* 0x008fe20000000000 */
[----:B-1----:R-:W-:Y:S01]  /*2650*/  IADD3 R2, PT, PT, -R19, UR6, RZ ;  /* 0x0000000613027c10 */ /* 0x002fe2000fffe1ff */
[----:B----4-:R-:W-:-:S03]  /*2660*/  FADD R22, R22, R23 ;  /* 0x0000001716167221 */ /* 0x010fc60000000000 */
[----:B------:R-:W-:Y:S01]  /*2670*/  ISETP.GE.U32.AND P0, PT, R2, UR5, PT ;  /* 0x0000000502007c0c */ /* 0x000fe2000bf06070 */
[----:B------:R-:W-:Y:S01]  /*2680*/  FADD R12, R12, R21 ;  /* 0x000000150c0c7221 */ /* 0x000fe20000000000 */
[----:B-----5:R-:W-:-:S04]  /*2690*/  FADD R25, R24, R25 ;  /* 0x0000001918197221 */ /* 0x020fc80000000000 */
[----:B------:R-:W-:Y:S01]  /*26a0*/  FADD R25, R22, R25 ;  /* 0x0000001916197221 */ /* 0x000fe20000000000 */
[----:B------:R-:W-:-:S03]  /*26b0*/  FADD R16, R16, R17 ;  /* 0x0000001110107221 */ /* 0x000fc60000000000 */
[----:B------:R-:W-:Y:S01]  /*26c0*/  FADD R12, R12, R25 ;  /* 0x000000190c0c7221 */ /* 0x000fe20000000000 */
[----:B------:R-:W-:Y:S01]  /*26d0*/  FADD R8, R15, R8 ;  /* 0x000000080f087221 */ /* 0x000fe20000000000 */
[----:B------:R-:W-:-:S04]  /*26e0*/  FADD R13, R13, R10 ;  /* 0x0000000a0d0d7221 */ /* 0x000fc80000000000 */
[----:B------:R-:W-:Y:S01]  /*26f0*/  FADD R8, R8, R13 ;  /* 0x0000000d08087221 */ /* 0x000fe20000000000 */
[----:B--2---:R-:W-:-:S04]  /*2700*/  FADD R11, R14, R11 ;  /* 0x0000000b0e0b7221 */ /* 0x004fc80000000000 */
[----:B------:R-:W-:-:S04]  /*2710*/  FADD R11, R16, R11 ;  /* 0x0000000b100b7221 */ /* 0x000fc80000000000 */
[----:B------:R-:W-:-:S04]  /*2720*/  FADD R11, R11, R8 ;  /* 0x000000080b0b7221 */ /* 0x000fc80000000000 */
[----:B------:R-:W-:-:S04]  /*2730*/  FADD R11, R12, R11 ;  /* 0x0000000b0c0b7221 */ /* 0x000fc80000000000 */
[----:B------:R-:W-:Y:S01]  /*2740*/  FADD R12, R18, R11 ;  /* 0x0000000b120c7221 */ /* 0x000fe20000000000 */
[----:B------:R-:W-:Y:S06]  /*2750*/  @!P0 BRA `(.L_x_88) ;  /* 0x0000000400048947 */ /* 0x000fec0003800000 */
[----:B------:R-:W-:Y:S01]  /*2760*/  IADD3 R19, PT, PT, R19, UR5, RZ ;  /* 0x0000000513137c10 */ /* 0x000fe2000fffe0ff */
[----:B------:R-:W-:Y:S01]  /*2770*/  UIADD3 UR4, UPT, UPT, UR4, 0x1, URZ ;  /* 0x0000000104047890 */ /* 0x000fe2000fffe0ff */
[----:B------:R-:W-:Y:S02]  /*2780*/  IADD3 R7, PT, PT, R7, UR5, RZ ;  /* 0x0000000507077c10 */ /* 0x000fe4000fffe0ff */
[----:B------:R-:W-:Y:S02]  /*2790*/  ISETP.GT.U32.AND P0, PT, R19, UR7, PT ;  /* 0x0000000713007c0c */ /* 0x000fe4000bf04070 */
[----:B------:R-:W-:-:S11]  /*27a0*/  IADD3 R9, PT, PT, R9, UR5, RZ ;  /* 0x0000000509097c10 */ /* 0x000fd6000fffe0ff */
[----:B------:R-:W-:Y:S05]  /*27b0*/  @!P0 BRA `(.L_x_90) ;  /* 0xfffffffc00548947 */ /* 0x000fea000383ffff */
.L_x_89:
[----:B------:R-:W-:-:S13]  /*27c0*/  ISETP.GE.U32.AND P0, PT, R19, UR6, PT ;  /* 0x0000000613007c0c */ /* 0x000fda000bf06070 */
[----:B------:R-:W-:Y:S05]  /*27d0*/  @P0 BRA `(.L_x_88) ;  /* 0x0000000000e40947 */ /* 0x000fea0003800000 */
[----:B------:R-:W-:Y:S01]  /*27e0*/  IADD3 R19, PT, PT, -R19, UR6, RZ ;  /* 0x0000000613137c10 */ /* 0x000fe2000fffe1ff */
[----:B------:R-:W-:Y:S03]  /*27f0*/  BSSY.RECONVERGENT B1, `(.L_x_88) ;  /* 0x0000037000017945 */ /* 0x000fe60003800200 */
[----:B------:R-:W-:-:S13]  /*2800*/  ISETP.GE.AND P0, PT, R6, R19, PT ;  /* 0x000000130600720c */ /* 0x000fda0003f06270 */
[----:B------:R-:W-:Y:S05]  /*2810*/  @P0 BRA `(.L_x_91) ;  /* 0x0000000000d00947 */ /* 0x000fea0003800000 */
[----:B------:R-:W0:Y:S01]  /*2820*/  LDC R8, c[0x0][0x3ac] ;  /* 0x0000eb00ff087b82 */ /* 0x000e220000000800 */
[----:B------:R-:W1:Y:S01]  /*2830*/  LDCU UR5, c[0x0][0x3ac] ;  /* 0x00007580ff0577ac */ /* 0x000e620008000800 */
[----:B------:R-:W-:Y:S01]  /*2840*/  LOP3.LUT R2, RZ, R6, RZ, 0x33, !PT ;  /* 0x00000006ff027212 */ /* 0x000fe200078e33ff */
[----:B------:R-:W-:Y:S01]  /*2850*/  BSSY.RECONVERGENT B2, `(.L_x_92) ;  /* 0x0000019000027945 */ /* 0x000fe20003800200 */
[----:B------:R-:W-:Y:S02]  /*2860*/  SHF.L.U32 R10, R0, 0xd, RZ ;  /* 0x0000000d000a7819 */ /* 0x000fe400000006ff */
[----:B------:R-:W-:Y:S01]  /*2870*/  IADD3 R3, PT, PT, R2, UR6, RZ ;  /* 0x0000000602037c10 */ /* 0x000fe2000fffe0ff */
[----:B-1----:R-:W-:Y:S01]  /*2880*/  USHF.L.U32 UR5, UR5, 0xd, URZ ;  /* 0x0000000d05057899 */ /* 0x002fe200080006ff */
[----:B0-----:R-:W-:Y:S02]  /*2890*/  IMAD R2, R8, UR4, RZ ;  /* 0x0000000408027c24 */ /* 0x001fe4000f8e02ff */
[----:B------:R-:W-:-:S03]  /*28a0*/  LOP3.LUT R8, R3, 0x600, RZ, 0xc0, !PT ;  /* 0x0000060003087812 */ /* 0x000fc600078ec0ff */
[----:B------:R-:W-:Y:S02]  /*28b0*/  IADD3 R10, PT, PT, R10, UR5, RZ ;  /* 0x000000050a0a7c10 */ /* 0x000fe4000fffe0ff */
[----:B------:R-:W-:Y:S02]  /*28c0*/  ISETP.NE.AND P0, PT, R8, 0x600, PT ;  /* 0x000006000800780c */ /* 0x000fe40003f05270 */
[----:B------:R-:W-:Y:S02]  /*28d0*/  IADD3 R11, PT, PT, -R10, R3, RZ ;  /* 0x000000030a0b7210 */ /* 0x000fe40007ffe1ff */
[----:B------:R-:W-:Y:S02]  /*28e0*/  MOV R8, R6 ;  /* 0x0000000600087202 */ /* 0x000fe40000000f00 */
[----:B------:R-:W-:Y:S01]  /*28f0*/  LEA.HI R3, R3, 0x1, RZ, 0x17 ;  /* 0x0000000103037811 */ /* 0x000fe200078fb8ff */
[----:B------:R-:W-:-:S05]  /*2900*/  IMAD R2, R2, -0x2000, R11 ;  /* 0xffffe00002027824 */ /* 0x000fca00078e020b */
[----:B------:R-:W-:Y:S01]  /*2910*/  ISETP.GE.U32.AND P1, PT, R2, 0x600, PT ;  /* 0x000006000200780c */ /* 0x000fe20003f26070 */
[----:B------:R-:W-:-:S12]  /*2920*/  @!P0 BRA `(.L_x_93) ;  /* 0x00000000002c8947 */ /* 0x000fd80003800000 */
[----:B------:R-:W-:Y:S02]  /*2930*/  LOP3.LUT R3, R3, 0x3, RZ, 0xc0, !PT ;  /* 0x0000000303037812 */ /* 0x000fe400078ec0ff */
[----:B------:R-:W-:Y:S02]  /*2940*/  MOV R8, R6 ;  /* 0x0000000600087202 */ /* 0x000fe40000000f00 */
[----:B------:R-:W-:-:S07]  /*2950*/  IADD3 R10, PT, PT, -R3, RZ, RZ ;  /* 0x000000ff030a7210 */ /* 0x000fce0007ffe1ff */
.L_x_94:
        /* <DEDUP_REMOVED lines=8> */
.L_x_93:
[----:B------:R-:W-:Y:S05]  /*29e0*/  BSYNC.RECONVERGENT B2 ;  /* 0x0000000000027941 */ /* 0x000fea0003800200 */
.L_x_92:
[----:B------:R-:W-:Y:S05]  /*29f0*/  @!P1 BRA `(.L_x_91) ;  /* 0x0000000000589947 */ /* 0x000fea0003800000 */
[C---:B------:R-:W-:Y:S02]  /*2a00*/  IADD3 R13, PT, PT, R8.reuse, R7, RZ ;  /* 0x00000007080d7210 */ /* 0x040fe40007ffe0ff */
[----:B------:R-:W-:-:S07]  /*2a10*/  IADD3 R7, PT, PT, R8, 0x400, RZ ;  /* 0x0000040008077810 */ /* 0x000fce0007ffe0ff */
.L_x_95:
        /* <DEDUP_REMOVED lines=20> */
.L_x_91:
[----:B------:R-:W-:Y:S05]  /*2b60*/  BSYNC.RECONVERGENT B1 ;  /* 0x0000000000017941 */ /* 0x000fea0003800200 */
.L_x_88:
        /* <DEDUP_REMOVED lines=43> */
[----:B---3--:R-:W-:-:S07]  /*2e20*/  FADD R2, R18, R19 ;  /* 0x0000001312027221 */ /* 0x008fce0000000000 */
.L_x_69:
[----:B------:R-:W-:Y:S05]  /*2e30*/  BSYNC.RECONVERGENT B0 ;  /* 0x0000000000007941 */ /* 0x000fea0003800200 */
.L_x_57:
[----:B------:R-:W-:Y:S05]  /*2e40*/  @P0 EXIT ;  /* 0x000000000000094d */ /* 0x000fea0003800000 */
[----:B------:R-:W5:Y:S02]  /*2e50*/  LDC.64 R4, c[0x0][0x388] ;  /* 0x0000e200ff047b82 */ /* 0x000f640000000a00 */
[----:B-----5:R-:W-:-:S05]  /*2e60*/  IMAD.WIDE.U32 R4, R0, 0x4, R4 ;  /* 0x0000000400047825 */ /* 0x020fca00078e0004 */
[----:B------:R-:W-:Y:S01]  /*2e70*/  STG.E desc[UR8][R4.64], R2 ;  /* 0x0000000204007986 */ /* 0x000fe2000c101908 */
[----:B------:R-:W-:Y:S05]  /*2e80*/  EXIT ;  /* 0x000000000000794d */ /* 0x000fea0003800000 */
.L_x_96:
        /* <DEDUP_REMOVED lines=15> */
.L_x_151:


//--------------------- .text._ZN3cub18CUB_300001_SM_10006detail6reduce28DeviceReduceSingleTileKernelINS2_10policy_hubIfjN4cuda3std3__44plusIvEEE10Policy1000EPfSC_jS9_ffNS7_10__identityEEEvT0_T1_T2_T3_T4_T6_ --------------------------
	.section	.text._ZN3cub18CUB_300001_SM_10006detail6reduce28DeviceReduceSingleTileKernelINS2_10policy_hubIfjN4cuda3std3__44plusIvEEE10Policy1000EPfSC_jS9_ffNS7_10__identityEEEvT0_T1_T2_T3_T4_T6_,"ax",@progbits
	.align	128
        .global         _ZN3cub18CUB_300001_SM_10006detail6reduce28DeviceReduceSingleTileKernelINS2_10policy_hubIfjN4cuda3std3__44plusIvEEE10Policy1000EPfSC_jS9_ffNS7_10__identityEEEvT0_T1_T2_T3_T4_T6_
        .type           _ZN3cub18CUB_300001_SM_10006detail6reduce28DeviceReduceSingleTileKernelINS2_10policy_hubIfjN4cuda3std3__44plusIvEEE10Policy1000EPfSC_jS9_ffNS7_10__identityEEEvT0_T1_T2_T3_T4_T6_,@function
        .size           _ZN3cub18CUB_300001_SM_10006detail6reduce28DeviceReduceSingleTileKernelINS2_10policy_hubIfjN4cuda3std3__44plusIvEEE10Policy1000EPfSC_jS9_ffNS7_10__identityEEEvT0_T1_T2_T3_T4_T6_,(.L_x_152 - _ZN3cub18CUB_300001_SM_10006detail6reduce28DeviceReduceSingleTileKernelINS2_10policy_hubIfjN4cuda3std3__44plusIvEEE10Policy1000EPfSC_jS9_ffNS7_10__identityEEEvT0_T1_T2_T3_T4_T6_)
        .other          _ZN3cub18CUB_300001_SM_10006detail6reduce28DeviceReduceSingleTileKernelINS2_10policy_hubIfjN4cuda3std3__44plusIvEEE10Policy1000EPfSC_jS9_ffNS7_10__identityEEEvT0_T1_T2_T3_T4_T6_,@"STO_CUDA_ENTRY STV_DEFAULT"
_ZN3cub18CUB_300001_SM_10006detail6reduce28DeviceReduceSingleTileKernelINS2_10policy_hubIfjN4cuda3std3__44plusIvEEE10Policy1000EPfSC_jS9_ffNS7_10__identityEEEvT0_T1_T2_T3_T4_T6_:
.text._ZN3cub18CUB_300001_SM_10006detail6reduce28DeviceReduceSingleTileKernelINS2_10policy_hubIfjN4cuda3std3__44plusIvEEE10Policy1000EPfSC_jS9_ffNS7_10__identityEEEvT0_T1_T2_T3_T4_T6_:
        /* <DEDUP_REMOVED lines=13> */
.L_x_97:
[----:B------:R-:W0:Y:S01]  /*00d0*/  LDCU UR4, c[0x0][0x380] ;  /* 0x00007000ff0477ac */ /* 0x000e220008000800 */
[----:B------:R-:W-:Y:S01]  /*00e0*/  BSSY.RECONVERGENT B0, `(.L_x_98) ;  /* 0x0000339000007945 */ /* 0x000fe20003800200 */
[----:B0-----:R-:W-:-:S09]  /*00f0*/  ULOP3.LUT UP0, URZ, UR4, 0x7, URZ, 0xc0, !UPT ;  /* 0x0000000704ff7892 */ /* 0x001fd2000f80c0ff */
[----:B------:R-:W-:Y:S05]  /*0100*/  BRA.U UP0, `(.L_x_99) ;  /* 0x00000019004c7547 */ /* 0x000fea000b800000 */
        /* <DEDUP_REMOVED lines=8> */
[----:B------:R-:W0:Y:S02]  /*0190*/  LDC.64 R2, c[0x0][0x380] ;  /* 0x0000e000ff027b82 */ /* 0x000e240000000a00 */
[----:B0-----:R-:W-:-:S05]  /*01a0*/  IMAD.WIDE.U32 R2, R5, 0x4, R2 ;  /* 0x0000000405027825 */ /* 0x001fca00078e0002 */
[----:B------:R0:W5:Y:S01]  /*01b0*/  LDG.E.CONSTANT R4, desc[UR6][R2.64] ;  /* 0x0000000602047981 */ /* 0x000162000c1e9900 */
[----:B------:R-:W-:-:S07]  /*01c0*/  IADD3 R7, PT, PT, R5, 0x200, RZ ;  /* 0x0000020005077810 */ /* 0x000fce0007ffe0ff */
.L_x_102:
[----:B------:R-:W-:Y:S05]  /*01d0*/  BSYNC.RECONVERGENT B1 ;  /* 0x0000000000017941 */ /* 0x000fea0003800200 */
.L_x_101:
[----:B------:R-:W-:Y:S01]  /*01e0*/  ISETP.GE.U32.AND P0, PT, R7, R0, PT ;  /* 0x000000000700720c */ /* 0x000fe20003f06070 */
        /* <DEDUP_REMOVED lines=15> */
.L_x_107:
        /* <DEDUP_REMOVED lines=9> */
.L_x_106:
[----:B------:R-:W-:Y:S05]  /*0370*/  BSYNC.RECONVERGENT B2 ;  /* 0x0000000000027941 */ /* 0x000fea0003800200 */
.L_x_105:
[----:B------:R-:W-:Y:S05]  /*0380*/  @!P1 BRA `(.L_x_104) ;  /* 0x0000000400509947 */ /* 0x000fea0003800000 */
[----:B------:R-:W0:Y:S01]  /*0390*/  LDC.64 R2, c[0x0][0x380] ;  /* 0x0000e000ff027b82 */ /* 0x000e220000000a00 */
[C---:B------:R-:W-:Y:S01]  /*03a0*/  IADD3 R6, PT, PT, -R7.reuse, R0, RZ ;  /* 0x0000000007067210 */ /* 0x040fe20007ffe1ff */
[----:B------:R-:W-:Y:S01]  /*03b0*/  BSSY.RECONVERGENT B2, `(.L_x_108) ;  /* 0x000002c000027945 */ /* 0x000fe20003800200 */
[----:B------:R-:W-:Y:S02]  /*03c0*/  PLOP3.LUT P0, PT, PT, PT, PT, 0x80, 0x8 ;  /* 0x000000000008781c */ /* 0x000fe40003f0f070 */
[----:B------:R-:W-:Y:S01]  /*03d0*/  ISETP.GT.AND P1, PT, R6, 0x1800, PT ;  /* 0x000018000600780c */ /* 0x000fe20003f24270 */
[----:B0-----:R-:W-:-:S12]  /*03e0*/  IMAD.WIDE.U32 R2, R7, 0x4, R2 ;  /* 0x0000000407027825 */ /* 0x001fd800078e0002 */
[----:B------:R-:W-:Y:S05]  /*03f0*/  @!P1 BRA `(.L_x_109) ;  /* 0x00000000009c9947 */ /* 0x000fea0003800000 */
[----:B------:R-:W-:Y:S02]  /*0400*/  PLOP3.LUT P0, PT, PT, PT, PT, 0x8, 0x80 ;  /* 0x000000000080781c */ /* 0x000fe40003f0e170 */
[----:B------:R-:W-:-:S11]  /*0410*/  IADD3 R10, PT, PT, R0, -0x1800, RZ ;  /* 0xffffe800000a7810 */ /* 0x000fd60007ffe0ff */
.L_x_110:
[----:B------:R-:W2:Y:S04]  /*0420*/  LDG.E.CONSTANT R17, desc[UR6][R2.64] ;  /* 0x0000000602117981 */ /* 0x000ea8000c1e9900 */
[----:B------:R-:W3:Y:S04]  /*0430*/  LDG.E.CONSTANT R18, desc[UR6][R2.64+0x800] ;  /* 0x0008000602127981 */ /* 0x000ee8000c1e9900 */
[----:B------:R-:W4:Y:S04]  /*0440*/  LDG.E.CONSTANT R20, desc[UR6][R2.64+0x1000] ;  /* 0x0010000602147981 */ /* 0x000f28000c1e9900 */
        /* <DEDUP_REMOVED lines=12> */
[----:B------:R0:W4:Y:S01]  /*0510*/  LDG.E.CONSTANT R6, desc[UR6][R2.64+0x7800] ;  /* 0x0078000602067981 */ /* 0x000122000c1e9900 */
[----:B------:R-:W-:-:S04]  /*0520*/  IADD3 R7, PT, PT, R7, 0x2000, RZ ;  /* 0x0000200007077810 */ /* 0x000fc80007ffe0ff */
[----:B------:R-:W-:Y:S02]  /*0530*/  ISETP.GE.AND P1, PT, R7, R10, PT ;  /* 0x0000000a0700720c */ /* 0x000fe40003f26270 */
[----:B0-----:R-:W-:-:S04]  /*0540*/  IADD3 R2, P2, PT, R2, 0x8000, RZ ;  /* 0x0000800002027810 */ /* 0x001fc80007f5e0ff */
[----:B------:R-:W-:Y:S01]  /*0550*/  IADD3.X R3, PT, PT, RZ, R3, RZ, P2, !PT ;  /* 0x00000003ff037210 */ /* 0x000fe200017fe4ff */
        /* <DEDUP_REMOVED lines=17> */
.L_x_109:
[----:B------:R-:W-:Y:S05]  /*0670*/  BSYNC.RECONVERGENT B2 ;  /* 0x0000000000027941 */ /* 0x000fea0003800200 */
.L_x_108:
[----:B------:R-:W-:Y:S01]  /*0680*/  IADD3 R6, PT, PT, -R7, R0, RZ ;  /* 0x0000000007067210 */ /* 0x000fe20007ffe1ff */
[----:B------:R-:W-:Y:S03]  /*0690*/  BSSY.RECONVERGENT B2, `(.L_x_111) ;  /* 0x0000019000027945 */ /* 0x000fe60003800200 */
[----:B------:R-:W-:-:S13]  /*06a0*/  ISETP.GT.AND P1, PT, R6, 0x800, PT ;  /* 0x000008000600780c */ /* 0x000fda0003f24270 */
[----:B------:R-:W-:Y:S05]  /*06b0*/  @!P1 BRA `(.L_x_112) ;  /* 0x0000000000589947 */ /* 0x000fea0003800000 */
[----:B------:R-:W2:Y:S04]  /*06c0*/  LDG.E.CONSTANT R9, desc[UR6][R2.64] ;  /* 0x0000000602097981 */ /* 0x000ea8000c1e9900 */
[----:B------:R-:W3:Y:S04]  /*06d0*/  LDG.E.CONSTANT R6, desc[UR6][R2.64+0x800] ;  /* 0x0008000602067981 */ /* 0x000ee8000c1e9900 */
[----:B------:R-:W4:Y:S04]  /*06e0*/  LDG.E.CONSTANT R11, desc[UR6][R2.64+0x1000] ;  /* 0x00100006020b7981 */ /* 0x000f28000c1e9900 */
[----:B------:R-:W4:Y:S04]  /*06f0*/  LDG.E.CONSTANT R13, desc[UR6][R2.64+0x1800] ;  /* 0x00180006020d7981 */ /* 0x000f28000c1e9900 */
[----:B------:R-:W4:Y:S04]  /*0700*/  LDG.E.CONSTANT R15, desc[UR6][R2.64+0x2000] ;  /* 0x00200006020f7981 */ /* 0x000f28000c1e9900 */
[----:B------:R-:W4:Y:S04]  /*0710*/  LDG.E.CONSTANT R17, desc[UR6][R2.64+0x2800] ;  /* 0x0028000602117981 */ /* 0x000f28000c1e9900 */
[----:B------:R-:W4:Y:S04]  /*0720*/  LDG.E.CONSTANT R19, desc[UR6][R2.64+0x3000] ;  /* 0x0030000602137981 */ /* 0x000f28000c1e9900 */
[----:B------:R0:W4:Y:S01]  /*0730*/  LDG.E.CONSTANT R21, desc[UR6][R2.64+0x3800] ;  /* 0x0038000602157981 */ /* 0x000122000c1e9900 */
[----:B------:R-:W-:-:S02]  /*0740*/  IADD3 R8, P1, PT, R2, 0x4000, RZ ;  /* 0x0000400002087810 */ /* 0x000fc40007f3e0ff */
[----:B------:R-:W-:Y:S02]  /*0750*/  PLOP3.LUT P0, PT, PT, PT, PT, 0x8, 0x80 ;  /* 0x000000000080781c */ /* 0x000fe40003f0e170 */
[----:B------:R-:W-:Y:S02]  /*0760*/  IADD3 R7, PT, PT, R7, 0x1000, RZ ;  /* 0x0000100007077810 */ /* 0x000fe40007ffe0ff */
[----:B0-----:R-:W-:Y:S01]  /*0770*/  MOV R2, R8 ;  /* 0x0000000800027202 */ /* 0x001fe20000000f00 */
[----:B--2--5:R-:W-:-:S04]  /*0780*/  FADD R9, R4, R9 ;  /* 0x0000000904097221 */ /* 0x024fc80000000000 */
[----:B---3--:R-:W-:Y:S01]  /*0790*/  FADD R6, R9, R6 ;  /* 0x0000000609067221 */ /* 0x008fe20000000000 */
[----:B------:R-:W-:-:S03]  /*07a0*/  IADD3.X R9, PT, PT, RZ, R3, RZ, P1, !PT ;  /* 0x00000003ff097210 */ /* 0x000fc60000ffe4ff */
[----:B----4-:R-:W-:Y:S01]  /*07b0*/  FADD R6, R6, R11 ;  /* 0x0000000b06067221 */ /* 0x010fe20000000000 */
[----:B------:R-:W-:-:S03]  /*07c0*/  MOV R3, R9 ;  /* 0x0000000900037202 */ /* 0x000fc60000000f00 */
[----:B------:R-:W-:-:S04]  /*07d0*/  FADD R6, R6, R13 ;  /* 0x0000000d06067221 */ /* 0x000fc80000000000 */
[----:B------:R-:W-:-:S04]  /*07e0*/  FADD R6, R6, R15 ;  /* 0x0000000f06067221 */ /* 0x000fc80000000000 */
[----:B------:R-:W-:-:S04]  /*07f0*/  FADD R6, R6, R17 ;  /* 0x0000001106067221 */ /* 0x000fc80000000000 */
[----:B------:R-:W-:-:S04]  /*0800*/  FADD R6, R6, R19 ;  /* 0x0000001306067221 */ /* 0x000fc80000000000 */
[----:B------:R-:W-:-:S07]  /*0810*/  FADD R4, R6, R21 ;  /* 0x0000001506047221 */ /* 0x000fce0000000000 */
.L_x_112:
[----:B------:R-:W-:Y:S05]  /*0820*/  BSYNC.RECONVERGENT B2 ;  /* 0x0000000000027941 */ /* 0x000fea0003800200 */
.L_x_111:
[----:B------:R-:W-:-:S13]  /*0830*/  ISETP.LT.OR P0, PT, R7, R0, P0 ;  /* 0x000000000700720c */ /* 0x000fda0000701670 */
[----:B------:R-:W-:Y:S05]  /*0840*/  @!P0 BRA `(.L_x_104) ;  /* 0x0000000000208947 */ /* 0x000fea0003800000 */
        /* <DEDUP_REMOVED lines=8> */
.L_x_104:
[----:B------:R-:W-:Y:S05]  /*08d0*/  BSYNC.RECONVERGENT B1 ;  /* 0x0000000000017941 */ /* 0x000fea0003800200 */
.L_x_103:
[----:B------:R-:W-:-:S13]  /*08e0*/  ISETP.GE.U32.AND P0, PT, R0, 0x200, PT ;  /* 0x000002000000780c */ /* 0x000fda0003f06070 */
[----:B------:R-:W-:Y:S05]  /*08f0*/  @!P0 BRA `(.L_x_113) ;  /* 0x0000000000b48947 */ /* 0x000fea0003800000 */
[----:B0----5:R-:W0:Y:S01]  /*0900*/  SHFL.DOWN P0, R3, R4, 0x1, 0x1f ;  /* 0x08201f0004037f89 */ /* 0x021e220000000000 */
        /* <DEDUP_REMOVED lines=44> */
.L_x_113:
[----:B0-----:R-:W-:-:S04]  /*0bd0*/  LOP3.LUT R2, R5, 0x3e0, RZ, 0xc0, !PT ;  /* 0x000003e005027812 */ /* 0x001fc800078ec0ff */
[----:B------:R-:W-:Y:S02]  /*0be0*/  IADD3 R3, PT, PT, R2, 0x20, RZ ;  /* 0x0000002002037810 */ /* 0x000fe40007ffe0ff */
[----:B------:R-:W-:Y:S02]  /*0bf0*/  LOP3.LUT R7, RZ, R2, RZ, 0x33, !PT ;  /* 0x00000002ff077212 */ /* 0x000fe400078e33ff */
[-C--:B------:R-:W-:Y:S01]  /*0c00*/  ISETP.GT.U32.AND P0, PT, R3, R0.reuse, PT ;  /* 0x000000000300720c */ /* 0x080fe20003f04070 */
[----:B------:R-:W0:Y:S01]  /*0c10*/  S2R R2, SR_LANEID ;  /* 0x0000000000027919 */ /* 0x000e220000000000 */
[----:B------:R-:W-:-:S04]  /*0c20*/  IADD3 R7, PT, PT, R7, R0, RZ ;  /* 0x0000000007077210 */ /* 0x000fc80007ffe0ff */
[----:B------:R-:W-:-:S06]  /*0c30*/  SEL R7, R7, 0x1f, P0 ;  /* 0x0000001f07077807 */ /* 0x000fcc0000000000 */
[----:B-----5:R-:W1:Y:S01]  /*0c40*/  SHFL.DOWN P0, R3, R4, 0x1, R7 ;  /* 0x0820000004037989 */ /* 0x020e620000000007 */
[----:B0-----:R-:W-:Y:S01]  /*0c50*/  ISETP.NE.AND P1, PT, R2, RZ, PT ;  /* 0x000000ff0200720c */ /* 0x001fe20003f25270 */
[----:B-1----:R-:W-:-:S05]  /*0c60*/  @P0 FADD R3, R3, R4 ;  /* 0x0000000403030221 */ /* 0x002fca0000000000 */
[----:B------:R-:W0:Y:S07]  /*0c70*/  SHFL.DOWN P0, R6, R3, 0x2, R7 ;  /* 0x0840000003067989 */ /* 0x000e2e0000000007 */
[----:B------:R-:W1:Y:S01]  /*0c80*/  @!P1 S2R R11, SR_CgaCtaId ;  /* 0x00000000000b9919 */ /* 0x000e620000008800 */
[----:B------:R-:W-:Y:S01]  /*0c90*/  @!P1 MOV R4, 0x400 ;  /* 0x0000040000049802 */ /* 0x000fe20000000f00 */
[----:B0-----:R-:W-:Y:S01]  /*0ca0*/  @P0 FADD R6, R3, R6 ;  /* 0x0000000603060221 */ /* 0x001fe20000000000 */
[----:B------:R-:W-:-:S04]  /*0cb0*/  @!P1 SHF.R.U32.HI R3, RZ, 0x3, R5 ;  /* 0x00000003ff039819 */ /* 0x000fc80000011605 */
[----:B------:R-:W0:Y:S01]  /*0cc0*/  SHFL.DOWN P0, R8, R6, 0x4, R7 ;  /* 0x0880000006087989 */ /* 0x000e220000000007 */
[----:B------:R-:W-:Y:S02]  /*0cd0*/  @!P1 LOP3.LUT R3, R3, 0x7c, RZ, 0xc0, !PT ;  /* 0x0000007c03039812 */ /* 0x000fe400078ec0ff */
[----:B-1----:R-:W-:-:S04]  /*0ce0*/  @!P1 LEA R4, R11, R4, 0x18 ;  /* 0x000000040b049211 */ /* 0x002fc800078ec0ff */
        /* <DEDUP_REMOVED lines=12> */
[C---:B------:R-:W-:Y:S02]  /*0db0*/  ISETP.GT.U32.AND P2, PT, R0.reuse, 0x20, PT ;  /* 0x000000200000780c */ /* 0x040fe40003f44070 */
[C---:B------:R-:W-:Y:S02]  /*0dc0*/  ISETP.GT.U32.AND P3, PT, R0.reuse, 0x40, PT ;  /* 0x000000400000780c */ /* 0x040fe40003f64070 */
[C---:B------:R-:W-:Y:S02]  /*0dd0*/  ISETP.GT.U32.AND P1, PT, R0.reuse, 0x60, PT ;  /* 0x000000600000780c */ /* 0x040fe40003f24070 */
[----:B------:R-:W-:Y:S01]  /*0de0*/  ISETP.GT.U32.AND P4, PT, R0, 0xc0, PT ;  /* 0x000000c00000780c */ /* 0x000fe20003f84070 */
[----:B0-----:R-:W-:-:S09]  /*0df0*/  ULEA UR4, UR5, UR4, 0x18 ;  /* 0x0000000405047291 */ /* 0x001fd2000f8ec0ff */
[----:B------:R-:W1:Y:S04]  /*0e00*/  LDS.128 R16, [UR4+0x10] ;  /* 0x00001004ff107984 */ /* 0x000e680008000c00 */
[----:B------:R-:W0:Y:S04]  /*0e10*/  LDS.128 R4, [UR4+0x20] ;  /* 0x00002004ff047984 */ /* 0x000e280008000c00 */
        /* <DEDUP_REMOVED lines=29> */
.L_x_100:
[----:B------:R-:W0:Y:S01]  /*0ff0*/  S2R R4, SR_TID.X ;  /* 0x0000000000047919 */ /* 0x000e220000002100 */
[----:B------:R-:W1:Y:S02]  /*1000*/  LDCU.64 UR4, c[0x0][0x380] ;  /* 0x00007000ff0477ac */ /* 0x000e640008000a00 */
[----:B-1----:R-:W-:Y:S02]  /*1010*/  MOV R2, UR4 ;  /* 0x0000000400027c02 */ /* 0x002fe40008000f00 */
[----:B------:R-:W-:Y:S02]  /*1020*/  MOV R3, UR5 ;  /* 0x0000000500037c02 */ /* 0x000fe40008000f00 */
[----:B0-----:R-:W-:-:S05]  /*1030*/  SHF.L.U32 R5, R4, 0x1, RZ ;  /* 0x0000000104057819 */ /* 0x001fca00000006ff */
        /* <DEDUP_REMOVED lines=9> */
[----:B------:R-:W-:Y:S01]  /*10d0*/  UMOV UR4, 0x2000 ;  /* 0x0000200000047882 */ /* 0x000fe20000000000 */
[----:B--2---:R-:W-:Y:S01]  /*10e0*/  FADD R23, R22, R23 ;  /* 0x0000001716177221 */ /* 0x004fe20000000000 */
[----:B------:R-:W-:-:S04]  /*10f0*/  IADD3 R22, PT, PT, R0, -0x2000, RZ ;  /* 0xffffe00000167810 */ /* 0x000fc80007ffe0ff */
[----:B------:R-:W-:Y:S01]  /*1100*/  ISETP.GE.U32.AND P0, PT, R22, 0x2000, PT ;  /* 0x000020001600780c */ /* 0x000fe20003f06070 */
[----:B---3--:R-:W-:Y:S01]  /*1110*/  FADD R20, R20, R21 ;  /* 0x0000001514147221 */ /* 0x008fe20000000000 */
        /* <DEDUP_REMOVED lines=12> */
[----:B------:R-:W-:Y:S01]  /*11e0*/  FADD R23, R15, R6 ;  /* 0x000000060f177221 */ /* 0x000fe20000000000 */
[----:B------:R-:W-:Y:S06]  /*11f0*/  @!P0 BRA `(.L_x_115) ;  /* 0x00000000008c8947 */ /* 0x000fec0003800000 */
[----:B------:R-:W0:Y:S01]  /*1200*/  LDC R0, c[0x0][0x390] ;  /* 0x0000e400ff007b82 */ /* 0x000e220000000800 */
[----:B------:R-:W-:-:S07]  /*1210*/  UMOV UR4, 0x2000 ;  /* 0x0000200000047882 */ /* 0x000fce0000000000 */
[----:B------:R-:W1:Y:S02]  /*1220*/  LDC.64 R2, c[0x0][0x380] ;  /* 0x0000e000ff027b82 */ /* 0x000e640000000a00 */
.L_x_117:
[----:B------:R-:W-:-:S05]  /*1230*/  IADD3 R25, PT, PT, R5, UR4, RZ ;  /* 0x0000000405197c10 */ /* 0x000fca000fffe0ff */
        /* <DEDUP_REMOVED lines=9> */
[----:B--2---:R-:W-:Y:S01]  /*12d0*/  FADD R6, R6, R23 ;  /* 0x0000001706067221 */ /* 0x004fe20000000000 */
[----:B---3--:R-:W-:-:S04]  /*12e0*/  FADD R7, R7, R8 ;  /* 0x0000000807077221 */ /* 0x008fc80000000000 */
[----:B------:R-:W-:Y:S01]  /*12f0*/  FADD R6, R6, R7 ;  /* 0x0000000706067221 */ /* 0x000fe20000000000 */
[----:B0-----:R-:W-:Y:S01]  /*1300*/  IADD3 R7, PT, PT, R0, -UR4, RZ ;  /* 0x8000000400077c10 */ /* 0x001fe2000fffe0ff */
[----:B----4-:R-:W-:Y:S01]  /*1310*/  FADD R8, R9, R10 ;  /* 0x0000000a09087221 */ /* 0x010fe20000000000 */
[----:B-----5:R-:W-:Y:S02]  /*1320*/  FADD R11, R11, R12 ;  /* 0x0000000c0b0b7221 */ /* 0x020fe40000000000 */
[----:B------:R-:W-:Y:S01]  /*1330*/  ISETP.GE.U32.AND P0, PT, R7, 0x2000, PT ;  /* 0x000020000700780c */ /* 0x000fe20003f06070 */
        /* <DEDUP_REMOVED lines=12> */
[----:B------:R-:W-:-:S06]  /*1400*/  UIADD3 UR4, UPT, UPT, UR4, 0x2000, URZ ;  /* 0x0000200004047890 */ /* 0x000fcc000fffe0ff */
[----:B------:R-:W-:-:S13]  /*1410*/  ISETP.LT.U32.AND P0, PT, R22, UR4, PT ;  /* 0x0000000416007c0c */ /* 0x000fda000bf01070 */
[----:B------:R-:W-:Y:S05]  /*1420*/  @!P0 BRA `(.L_x_117) ;  /* 0xfffffffc00808947 */ /* 0x000fea000383ffff */
.L_x_115:
[----:B------:R-:W-:-:S13]  /*1430*/  ISETP.LE.U32.AND P0, PT, R0, UR4, PT ;  /* 0x0000000400007c0c */ /* 0x000fda000bf03070 */
[----:B------:R-:W-:Y:S05]  /*1440*/  @P0 BRA `(.L_x_116) ;  /* 0x0000000000c80947 */ /* 0x000fea0003800000 */
[----:B------:R-:W-:Y:S01]  /*1450*/  IADD3 R5, PT, PT, R0, -UR4, RZ ;  /* 0x8000000400057c10 */ /* 0x000fe2000fffe0ff */
[----:B------:R-:W-:Y:S03]  /*1460*/  BSSY.RECONVERGENT B1, `(.L_x_116) ;  /* 0x0000030000017945 */ /* 0x000fe60003800200 */
[----:B------:R-:W-:-:S13]  /*1470*/  ISETP.GE.AND P0, PT, R4, R5, PT ;  /* 0x000000050400720c */ /* 0x000fda0003f06270 */
[----:B------:R-:W-:Y:S05]  /*1480*/  @P0 BRA `(.L_x_118) ;  /* 0x0000000000b40947 */ /* 0x000fea0003800000 */
[----:B------:R-:W-:Y:S01]  /*1490*/  LOP3.LUT R7, RZ, R4, RZ, 0x33, !PT ;  /* 0x00000004ff077212 */ /* 0x000fe200078e33ff */
[----:B------:R-:W-:Y:S03]  /*14a0*/  BSSY.RECONVERGENT B2, `(.L_x_119) ;  /* 0x0000014000027945 */ /* 0x000fe60003800200 */
[----:B------:R-:W-:-:S04]  /*14b0*/  IADD3 R7, PT, PT, R0, -UR4, R7 ;  /* 0x8000000400077c10 */ /* 0x000fc8000fffe007 */
[C---:B------:R-:W-:Y:S02]  /*14c0*/  LOP3.LUT R0, R7.reuse, 0x600, RZ, 0xc0, !PT ;  /* 0x0000060007007812 */ /* 0x040fe400078ec0ff */
[----:B------:R-:W-:Y:S02]  /*14d0*/  ISETP.GE.U32.AND P1, PT, R7, 0x600, PT ;  /* 0x000006000700780c */ /* 0x000fe40003f26070 */
[----:B------:R-:W-:Y:S02]  /*14e0*/  ISETP.NE.AND P0, PT, R0, 0x600, PT ;  /* 0x000006000000780c */ /* 0x000fe40003f05270 */
[----:B------:R-:W-:-:S11]  /*14f0*/  MOV R0, R4 ;  /* 0x0000000400007202 */ /* 0x000fd60000000f00 */
[----:B------:R-:W-:Y:S05]  /*1500*/  @!P0 BRA `(.L_x_120) ;  /* 0x0000000000348947 */ /* 0x000fea0003800000 */
[----:B------:R-:W-:Y:S02]  /*1510*/  LEA.HI R0, R7, 0x1, RZ, 0x17 ;  /* 0x0000000107007811 */ /* 0x000fe400078fb8ff */
[----:B------:R-:W-:Y:S02]  /*1520*/  IADD3 R9, PT, PT, R4, UR4, RZ ;  /* 0x0000000404097c10 */ /* 0x000fe4000fffe0ff */
[----:B------:R-:W-:Y:S02]  /*1530*/  LOP3.LUT R6, R0, 0x3, RZ, 0xc0, !PT ;  /* 0x0000000300067812 */ /* 0x000fe400078ec0ff */
[----:B------:R-:W-:Y:S02]  /*1540*/  MOV R0, R4 ;  /* 0x0000000400007202 */ /* 0x000fe40000000f00 */
[----:B------:R-:W-:-:S07]  /*1550*/  IADD3 R8, PT, PT, -R6, RZ, RZ ;  /* 0x000000ff06087210 */ /* 0x000fce0007ffe1ff */
.L_x_121:
        /* <DEDUP_REMOVED lines=8> */
.L_x_120:
[----:B------:R-:W-:Y:S05]  /*15e0*/  BSYNC.RECONVERGENT B2 ;  /* 0x0000000000027941 */ /* 0x000fea0003800200 */
.L_x_119:
[----:B------:R-:W-:Y:S05]  /*15f0*/  @!P1 BRA `(.L_x_118) ;  /* 0x0000000000589947 */ /* 0x000fea0003800000 */
[C---:B------:R-:W-:Y:S02]  /*1600*/  IADD3 R14, PT, PT, R0.reuse, 0x400, RZ ;  /* 0x00000400000e7810 */ /* 0x040fe40007ffe0ff */
[----:B------:R-:W-:-:S07]  /*1610*/  IADD3 R15, PT, PT, R0, UR4, RZ ;  /* 0x00000004000f7c10 */ /* 0x000fce000fffe0ff */
.L_x_122:
[C---:B------:R-:W-:Y:S01]  /*1620*/  IADD3 R9, PT, PT, R15.reuse, 0x200, RZ ;  /* 0x000002000f097810 */ /* 0x040fe20007ffe0ff */
        /* <DEDUP_REMOVED lines=10> */
[----:B------:R-:W-:-:S02]  /*16d0*/  IADD3 R0, PT, PT, R14, 0x400, RZ ;  /* 0x000004000e007810 */ /* 0x000fc40007ffe0ff */
[----:B------:R-:W-:Y:S02]  /*16e0*/  IADD3 R14, PT, PT, R14, 0x800, RZ ;  /* 0x000008000e0e7810 */ /* 0x000fe40007ffe0ff */
[----:B------:R-:W-:Y:S02]  /*16f0*/  ISETP.GE.AND P0, PT, R0, R5, PT ;  /* 0x000000050000720c */ /* 0x000fe40003f06270 */
[----:B------:R-:W-:Y:S01]  /*1700*/  IADD3 R15, PT, PT, R15, 0x800, RZ ;  /* 0x000008000f0f7810 */ /* 0x000fe20007ffe0ff */
[----:B--2---:R-:W-:-:S04]  /*1710*/  FADD R23, R6, R23 ;  /* 0x0000001706177221 */ /* 0x004fc80000000000 */
[----:B---3--:R-:W-:-:S04]  /*1720*/  FADD R23, R23, R8 ;  /* 0x0000000817177221 */ /* 0x008fc80000000000 */
[----:B----4-:R-:W-:-:S04]  /*1730*/  FADD R23, R23, R10 ;  /* 0x0000000a17177221 */ /* 0x010fc80000000000 */
[----:B-----5:R-:W-:Y:S01]  /*1740*/  FADD R23, R23, R12 ;  /* 0x0000000c17177221 */ /* 0x020fe20000000000 */
[----:B------:R-:W-:Y:S06]  /*1750*/  @!P0 BRA `(.L_x_122) ;  /* 0xfffffffc00b08947 */ /* 0x000fec000383ffff */
.L_x_118:
[----:B------:R-:W-:Y:S05]  /*1760*/  BSYNC.RECONVERGENT B1 ;  /* 0x0000000000017941 */ /* 0x000fea0003800200 */
.L_x_116:
        /* <DEDUP_REMOVED lines=25> */
[----:B0-----:R-:W0:Y:S04]  /*1900*/  LDS.128 R4, [UR4+0x10] ;  /* 0x00001004ff047984 */ /* 0x001e280008000c00 */
        /* <DEDUP_REMOVED lines=19> */
.L_x_99:
        /* <DEDUP_REMOVED lines=12> */
.L_x_125:
[----:B------:R-:W-:Y:S05]  /*1b00*/  BSYNC.RECONVERGENT B1 ;  /* 0x0000000000017941 */ /* 0x000fea0003800200 */
.L_x_124:
        /* <DEDUP_REMOVED lines=16> */
.L_x_130:
        /* <DEDUP_REMOVED lines=9> */
.L_x_129:
[----:B------:R-:W-:Y:S05]  /*1ca0*/  BSYNC.RECONVERGENT B2 ;  /* 0x0000000000027941 */ /* 0x000fea0003800200 */
.L_x_128:
        /* <DEDUP_REMOVED lines=10> */
.L_x_133:
        /* <DEDUP_REMOVED lines=37> */
.L_x_132:
[----:B------:R-:W-:Y:S05]  /*1fa0*/  BSYNC.RECONVERGENT B2 ;  /* 0x0000000000027941 */ /* 0x000fea0003800200 */
.L_x_131:
        /* <DEDUP_REMOVED lines=26> */
.L_x_135:
[----:B------:R-:W-:Y:S05]  /*2150*/  BSYNC.RECONVERGENT B2 ;  /* 0x0000000000027941 */ /* 0x000fea0003800200 */
.L_x_134:
        /* <DEDUP_REMOVED lines=10> */
.L_x_127:
[----:B------:R-:W-:Y:S05]  /*2200*/  BSYNC.RECONVERGENT B1 ;  /* 0x0000000000017941 */ /* 0x000fea0003800200 */
.L_x_126:
        /* <DEDUP_REMOVED lines=47> */
.L_x_136:
        /* <DEDUP_REMOVED lines=35> */
[----:B------:R-:W0:Y:S04]  /*2730*/  LDS.128 R16, [UR4+0x10] ;  /* 0x00001004ff107984 */ /* 0x000e280008000c00 */
[----:B------:R-:W1:Y:S04]  /*2740*/  LDS.128 R4, [UR4+0x20] ;  /* 0x00002004ff047984 */ /* 0x000e680008000c00 */
[----:B------:R-:W2:Y:S04]  /*2750*/  LDS.128 R8, [UR4+0x30] ;  /* 0x00003004ff087984 */ /* 0x000ea80008000c00 */
[----:B------:R-:W3:Y:S01]  /*2760*/  LDS.128 R12, [UR4+0x40] ;  /* 0x00004004ff0c7984 */ /* 0x000ee20008000c00 */
[----:B0-----:R-:W-:Y:S01]  /*2770*/  @P2 FADD R2, R2, R17 ;  /* 0x0000001102022221 */ /* 0x001fe20000000000 */
[----:B------:R-:W-:-:S03]  /*2780*/  ISETP.GT.U32.AND P2, PT, R0, 0x80, PT ;  /* 0x000000800000780c */ /* 0x000fc60003f44070 */
[----:B------:R-:W-:Y:S01]  /*2790*/  @P3 FADD R2, R2, R18 ;  /* 0x0000001202023221 */ /* 0x000fe20000000000 */
[----:B------:R-:W-:-:S03]  /*27a0*/  ISETP.GT.U32.AND P3, PT, R0, 0xa0, PT ;  /* 0x000000a00000780c */ /* 0x000fc60003f64070 */
[----:B------:R-:W-:Y:S01]  /*27b0*/  @P1 FADD R2, R2, R19 ;  /* 0x0000001302021221 */ /* 0x000fe20000000000 */
[----:B------:R-:W-:-:S05]  /*27c0*/  ISETP.GT.U32.AND P1, PT, R0, 0xe0, PT ;  /* 0x000000e00000780c */ /* 0x000fca0003f24070 */
[----:B-1----:R-:W-:Y:S01]  /*27d0*/  @P2 FADD R2, R2, R4 ;  /* 0x0000000402022221 */ /* 0x002fe20000000000 */
        /* <DEDUP_REMOVED lines=20> */
.L_x_123:
[----:B------:R-:W0:Y:S01]  /*2920*/  S2R R9, SR_TID.X ;  /* 0x0000000000097919 */ /* 0x000e220000002100 */
[----:B------:R-:W1:Y:S02]  /*2930*/  LDCU.64 UR4, c[0x0][0x380] ;  /* 0x00007000ff0477ac */ /* 0x000e640008000a00 */
[----:B-1----:R-:W-:Y:S02]  /*2940*/  MOV R4, UR4 ;  /* 0x0000000400047c02 */ /* 0x002fe40008000f00 */
[----:B------:R-:W-:-:S03]  /*2950*/  MOV R5, UR5 ;  /* 0x0000000500057c02 */ /* 0x000fc60008000f00 */
        /* <DEDUP_REMOVED lines=17> */
[----:B--2---:R-:W-:Y:S01]  /*2a70*/  FADD R8, R23, R8 ;  /* 0x0000000817087221 */ /* 0x004fe20000000000 */
[----:B---3--:R-:W-:-:S04]  /*2a80*/  FADD R11, R10, R11 ;  /* 0x0000000b0a0b7221 */ /* 0x008fc80000000000 */
[----:B------:R-:W-:Y:S01]  /*2a90*/  FADD R11, R8, R11 ;  /* 0x0000000b080b7221 */ /* 0x000fe20000000000 */
[----:B------:R-:W-:Y:S01]  /*2aa0*/  IADD3 R8, PT, PT, R0, -0x2000, RZ ;  /* 0xffffe00000087810 */ /* 0x000fe20007ffe0ff */
[----:B----4-:R-:W-:-:S03]  /*2ab0*/  FADD R12, R12, R13 ;  /* 0x0000000d0c0c7221 */ /* 0x010fc60000000000 */
[----:B------:R-:W-:Y:S01]  /*2ac0*/  ISETP.GE.U32.AND P0, PT, R8, 0x2000, PT ;  /* 0x000020000800780c */ /* 0x000fe20003f06070 */
        /* <DEDUP_REMOVED lines=14> */
[----:B------:R-:W-:-:S07]  /*2bb0*/  MOV R11, 0x2000 ;  /* 0x00002000000b7802 */ /* 0x000fce0000000f00 */
[----:B------:R-:W1:Y:S02]  /*2bc0*/  LDC.64 R4, c[0x0][0x380] ;  /* 0x0000e000ff047b82 */ /* 0x000e640000000a00 */
.L_x_139:
[----:B------:R-:W-:Y:S01]  /*2bd0*/  IMAD.WIDE.U32 R6, R11, 0x4, R2 ;  /* 0x000000040b067825 */ /* 0x000fe200078e0002 */
[----:B------:R-:W-:-:S04]  /*2be0*/  IADD3 R29, PT, PT, R9, R11, RZ ;  /* 0x0000000b091d7210 */ /* 0x000fc80007ffe0ff */
[----:B------:R-:W2:Y:S01]  /*2bf0*/  LDG.E.CONSTANT R19, desc[UR6][R6.64+0x5800] ;  /* 0x0058000606137981 */ /* 0x000ea2000c1e9900 */
[----:B-1----:R-:W-:-:S03]  /*2c00*/  IMAD.WIDE.U32 R28, R29, 0x4, R4 ;  /* 0x000000041d1c7825 */ /* 0x002fc600078e0004 */
[----:B------:R-:W2:Y:S04]  /*2c10*/  LDG.E.CONSTANT R0, desc[UR6][R6.64+0x6000] ;  /* 0x0060000606007981 */ /* 0x000ea8000c1e9900 */
[----:B------:R-:W3:Y:S04]  /*2c20*/  LDG.E.CONSTANT R22, desc[UR6][R6.64+0x1800] ;  /* 0x0018000606167981 */ /* 0x000ee8000c1e9900 */
[----:B------:R-:W3:Y:S04]  /*2c30*/  LDG.E.CONSTANT R25, desc[UR6][R6.64+0x2000] ;  /* 0x0020000606197981 */ /* 0x000ee8000c1e9900 */
        /* <DEDUP_REMOVED lines=11> */
[----:B------:R1:W5:Y:S01]  /*2cf0*/  LDG.E.CONSTANT R24, desc[UR6][R6.64+0x7800] ;  /* 0x0078000606187981 */ /* 0x000362000c1e9900 */
[----:B--2---:R-:W-:Y:S01]  /*2d00*/  FADD R19, R19, R0 ;  /* 0x0000000013137221 */ /* 0x004fe20000000000 */
[----:B0-----:R-:W-:-:S04]  /*2d10*/  MOV R0, R12 ;  /* 0x0000000c00007202 */ /* 0x001fc80000000f00 */
[----:B-1----:R-:W-:Y:S01]  /*2d20*/  IADD3 R6, PT, PT, -R11, R0, RZ ;  /* 0x000000000b067210 */ /* 0x002fe20007ffe1ff */
[----:B---3--:R-:W-:-:S03]  /*2d30*/  FADD R22, R22, R25 ;  /* 0x0000001916167221 */ /* 0x008fc60000000000 */
[----:B------:R-:W-:Y:S01]  /*2d40*/  ISETP.GE.U32.AND P0, PT, R6, 0x2000, PT ;  /* 0x000020000600780c */ /* 0x000fe20003f06070 */
[----:B----4-:R-:W-:Y:S01]  /*2d50*/  FADD R21, R21, R10 ;  /* 0x0000000a15157221 */ /* 0x010fe20000000000 */
[----:B-----5:R-:W-:-:S04]  /*2d60*/  FADD R27, R26, R27 ;  /* 0x0000001b1a1b7221 */ /* 0x020fc80000000000 */
[----:B------:R-:W-:Y:S01]  /*2d70*/  FADD R22, R22, R27 ;  /* 0x0000001b16167221 */ /* 0x000fe20000000000 */
[----:B------:R-:W-:Y:S01]  /*2d80*/  FADD R20, R20, R23 ;  /* 0x0000001714147221 */ /* 0x000fe20000000000 */
[----:B------:R-:W-:-:S04]  /*2d90*/  FADD R15, R18, R15 ;  /* 0x0000000f120f7221 */ /* 0x000fc80000000000 */
[----:B------:R-:W-:Y:S01]  /*2da0*/  FADD R15, R20, R15 ;  /* 0x0000000f140f7221 */ /* 0x000fe20000000000 */
[----:B------:R-:W-:-:S04]  /*2db0*/  FADD R16, R16, R13 ;  /* 0x0000000d10107221 */ /* 0x000fc80000000000 */
[----:B------:R-:W-:Y:S01]  /*2dc0*/  FADD R21, R21, R16 ;  /* 0x0000001015157221 */ /* 0x000fe20000000000 */
[----:B------:R-:W-:-:S04]  /*2dd0*/  FADD R14, R17, R14 ;  /* 0x0000000e110e7221 */ /* 0x000fc80000000000 */
[----:B------:R-:W-:Y:S01]  /*2de0*/  FADD R14, R19, R14 ;  /* 0x0000000e130e7221 */ /* 0x000fe20000000000 */
[----:B------:R-:W-:-:S03]  /*2df0*/  FADD R21, R21, R22 ;  /* 0x0000001615157221 */ /* 0x000fc60000000000 */
[----:B------:R-:W-:-:S04]  /*2e00*/  FADD R14, R15, R14 ;  /* 0x0000000e0f0e7221 */ /* 0x000fc80000000000 */
[----:B------:R-:W-:-:S04]  /*2e10*/  FADD R21, R21, R14 ;  /* 0x0000000e15157221 */ /* 0x000fc80000000000 */
[----:B------:R-:W-:Y:S01]  /*2e20*/  FADD R10, R24, R21 ;  /* 0x00000015180a7221 */ /* 0x000fe20000000000 */
[----:B------:R-:W-:Y:S06]  /*2e30*/  @!P0 BRA `(.L_x_138) ;  /* 0x0000000000dc8947 */ /* 0x000fec0003800000 */
[----:B------:R-:W-:-:S04]  /*2e40*/  IADD3 R11, PT, PT, R11, 0x2000, RZ ;  /* 0x000020000b0b7810 */ /* 0x000fc80007ffe0ff */
[----:B------:R-:W-:-:S13]  /*2e50*/  ISETP.GT.U32.AND P0, PT, R11, R8, PT ;  /* 0x000000080b00720c */ /* 0x000fda0003f04070 */
[----:B------:R-:W-:Y:S05]  /*2e60*/  @!P0 BRA `(.L_x_139) ;  /* 0xfffffffc00588947 */ /* 0x000fea000383ffff */
.L_x_137:
[----:B------:R-:W-:-:S13]  /*2e70*/  ISETP.GE.U32.AND P0, PT, R11, R0, PT ;  /* 0x000000000b00720c */ /* 0x000fda0003f06070 */
[----:B------:R-:W-:Y:S05]  /*2e80*/  @P0 BRA `(.L_x_138) ;  /* 0x0000000000c80947 */ /* 0x000fea0003800000 */
[----:B------:R-:W-:Y:S01]  /*2e90*/  IADD3 R2, PT, PT, -R11, R0, RZ ;  /* 0x000000000b027210 */ /* 0x000fe20007ffe1ff */
[----:B------:R-:W-:Y:S03]  /*2ea0*/  BSSY.RECONVERGENT B1, `(.L_x_138) ;  /* 0x0000030000017945 */ /* 0x000fe60003800200 */
[----:B------:R-:W-:-:S13]  /*2eb0*/  ISETP.GE.AND P0, PT, R9, R2, PT ;  /* 0x000000020900720c */ /* 0x000fda0003f06270 */
[----:B------:R-:W-:Y:S05]  /*2ec0*/  @P0 BRA `(.L_x_140) ;  /* 0x0000000000b40947 */ /* 0x000fea0003800000 */
[----:B------:R-:W-:Y:S01]  /*2ed0*/  LOP3.LUT R3, RZ, R9, RZ, 0x33, !PT ;  /* 0x00000009ff037212 */ /* 0x000fe200078e33ff */
[----:B------:R-:W-:Y:S03]  /*2ee0*/  BSSY.RECONVERGENT B2, `(.L_x_141) ;  /* 0x0000014000027945 */ /* 0x000fe60003800200 */
[----:B------:R-:W-:-:S04]  /*2ef0*/  IADD3 R3, PT, PT, -R11, R0, R3 ;  /* 0x000000000b037210 */ /* 0x000fc80007ffe103 */
[C---:B------:R-:W-:Y:S02]  /*2f00*/  LOP3.LUT R0, R3.reuse, 0x600, RZ, 0xc0, !PT ;  /* 0x0000060003007812 */ /* 0x040fe400078ec0ff */
[----:B------:R-:W-:Y:S02]  /*2f10*/  ISETP.GE.U32.AND P1, PT, R3, 0x600, PT ;  /* 0x000006000300780c */ /* 0x000fe40003f26070 */
[----:B------:R-:W-:Y:S02]  /*2f20*/  ISETP.NE.AND P0, PT, R0, 0x600, PT ;  /* 0x000006000000780c */ /* 0x000fe40003f05270 */
[----:B------:R-:W-:-:S11]  /*2f30*/  MOV R0, R9 ;  /* 0x0000000900007202 */ /* 0x000fd60000000f00 */
[----:B------:R-:W-:Y:S05]  /*2f40*/  @!P0 BRA `(.L_x_142) ;  /* 0x0000000000348947 */ /* 0x000fea0003800000 */
[----:B------:R-:W-:Y:S02]  /*2f50*/  LEA.HI R0, R3, 0x1, RZ, 0x17 ;  /* 0x0000000103007811 */ /* 0x000fe400078fb8ff */
[----:B------:R-:W-:Y:S02]  /*2f60*/  IADD3 R13, PT, PT, R9, R11, RZ ;  /* 0x0000000b090d7210 */ /* 0x000fe40007ffe0ff */
[----:B------:R-:W-:Y:S02]  /*2f70*/  LOP3.LUT R3, R0, 0x3, RZ, 0xc0, !PT ;  /* 0x0000000300037812 */ /* 0x000fe400078ec0ff */
[----:B------:R-:W-:Y:S02]  /*2f80*/  MOV R0, R9 ;  /* 0x0000000900007202 */ /* 0x000fe40000000f00 */
[----:B------:R-:W-:-:S07]  /*2f90*/  IADD3 R3, PT, PT, -R3, RZ, RZ ;  /* 0x000000ff03037210 */ /* 0x000fce0007ffe1ff */
.L_x_143:
        /* <DEDUP_REMOVED lines=8> */
.L_x_142:
[----:B------:R-:W-:Y:S05]  /*3020*/  BSYNC.RECONVERGENT B2 ;  /* 0x0000000000027941 */ /* 0x000fea0003800200 */
.L_x_141:
[----:B------:R-:W-:Y:S05]  /*3030*/  @!P1 BRA `(.L_x_140) ;  /* 0x0000000000589947 */ /* 0x000fea0003800000 */
[C---:B------:R-:W-:Y:S02]  /*3040*/  IADD3 R11, PT, PT, R0.reuse, R11, RZ ;  /* 0x0000000b000b7210 */ /* 0x040fe40007ffe0ff */
[----:B------:R-:W-:-:S07]  /*3050*/  IADD3 R0, PT, PT, R0, 0x400, RZ ;  /* 0x0000040000007810 */ /* 0x000fce0007ffe0ff */
.L_x_144:
        /* <DEDUP_REMOVED lines=20> */
.L_x_140:
[----:B------:R-:W-:Y:S05]  /*31a0*/  BSYNC.RECONVERGENT B1 ;  /* 0x0000000000017941 */ /* 0x000fea0003800200 */
.L_x_138:
        /* <DEDUP_REMOVED lines=44> */
.L_x_114:
[----:B------:R-:W-:Y:S05]  /*3470*/  BSYNC.RECONVERGENT B0 ;  /* 0x0000000000007941 */ /* 0x000fea0003800200 */
.L_x_98:
[----:B------:R-:W-:Y:S05]  /*3480*/  @P0 EXIT ;  /* 0x000000000000094d */ /* 0x000fea0003800000 */
[----:B------:R-:W5:Y:S01]  /*3490*/  LDC.64 R4, c[0x0][0x388] ;  /* 0x0000e200ff047b82 */ /* 0x000f620000000a00 */
[----:B------:R-:W0:Y:S02]  /*34a0*/  LDCU UR4, c[0x0][0x398] ;  /* 0x00007300ff0477ac */ /* 0x000e240008000800 */
[----:B01234-:R-:W-:-:S05]  /*34b0*/  FADD R3, R2, UR4 ;  /* 0x0000000402037e21 */ /* 0x01ffca0008000000 */
[----:B-----5:R-:W-:Y:S01]  /*34c0*/  STG.E desc[UR6][R4.64], R3 ;  /* 0x0000000304007986 */ /* 0x020fe2000c101906 */
[----:B------:R-:W-:Y:S05]  /*34d0*/  EXIT ;  /* 0x000000000000794d */ /* 0x000fea0003800000 */
.L_x_145:
        /* <DEDUP_REMOVED lines=10> */
.L_x_152:


//--------------------- .text._ZN3cub18CUB_300001_SM_10006detail11EmptyKernelIvEEvv --------------------------
	.section	.text._ZN3cub18CUB_300001_SM_10006detail11EmptyKernelIvEEvv,"ax",@progbits
	.align	128
        .global         _ZN3cub18CUB_300001_SM_10006detail11EmptyKernelIvEEvv
        .type           _ZN3cub18CUB_300001_SM_10006detail11EmptyKernelIvEEvv,@function
        .size           _ZN3cub18CUB_300001_SM_10006detail11EmptyKernelIvEEvv,(.L_x_153 - _ZN3cub18CUB_300001_SM_10006detail11EmptyKernelIvEEvv)
        .other          _ZN3cub18CUB_300001_SM_10006detail11EmptyKernelIvEEvv,@"STO_CUDA_ENTRY STV_DEFAULT"
_ZN3cub18CUB_300001_SM_10006detail11EmptyKernelIvEEvv:
.text._ZN3cub18CUB_300001_SM_10006detail11EmptyKernelIvEEvv:
[----:B------:R-:W-:Y:S01]  /*0000*/  LDC R1, c[0x0][0x37c] ;  /* 0x0000df00ff017b82 */ /* 0x000fe20000000800 */
[----:B------:R-:W-:Y:S05]  /*0010*/  EXIT ;  /* 0x000000000000794d */ /* 0x000fea0003800000 */
.L_x_146:
        /* <DEDUP_REMOVED lines=14> */
.L_x_153:


//--------------------- .text._Z10InitializeIfEvPT_ii --------------------------
	.section	.text._Z10InitializeIfEvPT_ii,"ax",@progbits
	.align	128
        .global         _Z10InitializeIfEvPT_ii
        .type           _Z10InitializeIfEvPT_ii,@function
        .size           _Z10InitializeIfEvPT_ii,(.L_x_154 - _Z10InitializeIfEvPT_ii)
        .other          _Z10InitializeIfEvPT_ii,@"STO_CUDA_ENTRY STV_DEFAULT"
_Z10InitializeIfEvPT_ii:
.text._Z10InitializeIfEvPT_ii:
[----:B------:R-:W-:Y:S01]  /*0000*/  LDC R1, c[0x0][0x37c] ;  /* 0x0000df00ff017b82 */ /* 0x000fe20000000800 */
[----:B------:R-:W0:Y:S01]  /*0010*/  S2R R0, SR_TID.X ;  /* 0x0000000000007919 */ /* 0x000e220000002100 */
[----:B------:R-:W0:Y:S01]  /*0020*/  LDCU UR4, c[0x0][0x360] ;  /* 0x00006c00ff0477ac */ /* 0x000e220008000800 */
[----:B------:R-:W0:Y:S01]  /*0030*/  S2R R3, SR_CTAID.X ;  /* 0x0000000000037919 */ /* 0x000e220000002500 */
[----:B------:R-:W1:Y:S01]  /*0040*/  LDCU UR5, c[0x0][0x38c] ;  /* 0x00007180ff0577ac */ /* 0x000e620008000800 */
[----:B0-----:R-:W-:-:S05]  /*0050*/  IMAD R0, R3, UR4, R0 ;  /* 0x0000000403007c24 */ /* 0x001fca000f8e0200 */
[----:B-1----:R-:W-:-:S13]  /*0060*/  ISETP.GE.AND P0, PT, R0, UR5, PT ;  /* 0x0000000500007c0c */ /* 0x002fda000bf06270 */
[----:B------:R-:W-:Y:S05]  /*0070*/  @P0 EXIT ;  /* 0x000000000000094d */ /* 0x000fea0003800000 */
[----:B------:R-:W-:Y:S01]  /*0080*/  I2FP.F32.S32 R2, R0 ;  /* 0x0000000000027245 */ /* 0x000fe20000201400 */
[----:B------:R-:W-:Y:S01]  /*0090*/  HFMA2 R9, -RZ, RZ, 0.771484375, 0.21533203125 ;  /* 0x3a2c32e4ff097431 */ /* 0x000fe200000001ff */
[----:B------:R-:W0:Y:S01]  /*00a0*/  LDCU UR6, c[0x0][0x388] ;  /* 0x00007100ff0677ac */ /* 0x000e220008000800 */
[----:B------:R-:W-:Y:S01]  /*00b0*/  BSSY.RECONVERGENT B0, `(.L_x_147) ;  /* 0x0000058000007945 */ /* 0x000fe20003800200 */
[C---:B------:R-:W-:Y:S01]  /*00c0*/  FSETP.GEU.AND P0, PT, |R2|.reuse, 1.175494350822287508e-38, PT ;  /* 0x008000000200780b */ /* 0x040fe20003f0e200 */
[----:B------:R-:W-:Y:S01]  /*00d0*/  FMUL R3, |R2|, 16777216 ;  /* 0x4b80000002037820 */ /* 0x000fe20000400200 */
[----:B------:R-:W1:Y:S04]  /*00e0*/  LDCU.64 UR4, c[0x0][0x358] ;  /* 0x00006b00ff0477ac */ /* 0x000e680008000a00 */
[----:B------:R-:W-:-:S04]  /*00f0*/  FSEL R3, R3, |R2|, !P0 ;  /* 0x4000000203037208 */ /* 0x000fc80004000000 */
[----:B------:R-:W-:-:S04]  /*0100*/  IADD3 R4, PT, PT, R3, -0x3f3504f3, RZ ;  /* 0xc0cafb0d03047810 */ /* 0x000fc80007ffe0ff */
[----:B------:R-:W-:-:S04]  /*0110*/  LOP3.LUT R4, R4, 0xff800000, RZ, 0xc0, !PT ;  /* 0xff80000004047812 */ /* 0x000fc800078ec0ff */
[-C--:B------:R-:W-:Y:S02]  /*0120*/  IADD3 R3, PT, PT, R3, -R4.reuse, RZ ;  /* 0x8000000403037210 */ /* 0x080fe40007ffe0ff */
[----:B------:R-:W-:-:S03]  /*0130*/  I2FP.F32.S32 R4, R4 ;  /* 0x0000000400047245 */ /* 0x000fc60000201400 */
[C---:B------:R-:W-:Y:S01]  /*0140*/  FADD R6, R3.reuse, 1 ;  /* 0x3f80000003067421 */ /* 0x040fe20000000000 */
[----:B------:R-:W-:Y:S01]  /*0150*/  FADD R5, R3, -1 ;  /* 0xbf80000003057421 */ /* 0x000fe20000000000 */
[----:B------:R-:W-:-:S03]  /*0160*/  FSEL R3, RZ, -24, P0 ;  /* 0xc1c00000ff037808 */ /* 0x000fc60000000000 */
[----:B------:R-:W-:Y:S01]  /*0170*/  FADD R7, R5, R5 ;  /* 0x0000000505077221 */ /* 0x000fe20000000000 */
[----:B------:R-:W2:Y:S01]  /*0180*/  MUFU.RCP R6, R6 ;  /* 0x0000000600067308 */ /* 0x000ea20000001000 */
[----:B------:R-:W-:Y:S02]  /*0190*/  FFMA R3, R4, 1.1920928955078125e-07, R3 ;  /* 0x3400000004037823 */ /* 0x000fe40000000003 */
[----:B--2---:R-:W-:-:S04]  /*01a0*/  FMUL R8, R6, R7 ;  /* 0x0000000706087220 */ /* 0x004fc80000400000 */
[----:B------:R-:W-:Y:S01]  /*01b0*/  FADD R7, R5, -R8 ;  /* 0x8000000805077221 */ /* 0x000fe20000000000 */
[CC--:B------:R-:W-:Y:S01]  /*01c0*/  FMUL R4, R8.reuse, R8.reuse ;  /* 0x0000000808047220 */ /* 0x0c0fe20000400000 */
[----:B------:R-:W-:Y:S02]  /*01d0*/  FFMA R12, R8, 1.4426950216293334961, R3 ;  /* 0x3fb8aa3b080c7823 */ /* 0x000fe40000000003 */
[----:B------:R-:W-:Y:S01]  /*01e0*/  FADD R10, R7, R7 ;  /* 0x00000007070a7221 */ /* 0x000fe20000000000 */
[C---:B------:R-:W-:Y:S01]  /*01f0*/  FFMA R7, R4.reuse, R9, 0.0032181653659790754318 ;  /* 0x3b52e7db04077423 */ /* 0x040fe20000000009 */
[----:B------:R-:W-:Y:S02]  /*0200*/  FADD R3, R3, -R12 ;  /* 0x8000000c03037221 */ /* 0x000fe40000000000 */
[----:B------:R-:W-:Y:S01]  /*0210*/  FFMA R5, R5, -R8, R10 ;  /* 0x8000000805057223 */ /* 0x000fe2000000000a */
[----:B------:R-:W-:Y:S01]  /*0220*/  FFMA R7, R4, R7, 0.018033718690276145935 ;  /* 0x3c93bb7304077423 */ /* 0x000fe20000000007 */
[----:B------:R-:W-:-:S02]  /*0230*/  FFMA R10, R8, 1.4426950216293334961, R3 ;  /* 0x3fb8aa3b080a7823 */ /* 0x000fc40000000003 */
[----:B------:R-:W-:Y:S01]  /*0240*/  FMUL R5, R6, R5 ;  /* 0x0000000506057220 */ /* 0x000fe20000400000 */
[----:B------:R-:W-:-:S03]  /*0250*/  FFMA R7, R4, R7, 0.12022458761930465698 ;  /* 0x3df6384f04077423 */ /* 0x000fc60000000007 */
[----:B------:R-:W-:Y:S01]  /*0260*/  FFMA R3, R5, 1.4426950216293334961, R10 ;  /* 0x3fb8aa3b05037823 */ /* 0x000fe2000000000a */
[----:B------:R-:W-:-:S03]  /*0270*/  FMUL R7, R4, R7 ;  /* 0x0000000704077220 */ /* 0x000fc60000400000 */
[----:B------:R-:W-:Y:S01]  /*0280*/  FFMA R4, R8, 1.9251366722983220825e-08, R3 ;  /* 0x32a55e3408047823 */ /* 0x000fe20000000003 */
[----:B------:R-:W-:-:S04]  /*0290*/  FMUL R3, R7, 3 ;  /* 0x4040000007037820 */ /* 0x000fc80000400000 */
[----:B------:R-:W-:Y:S01]  /*02a0*/  FFMA R4, R5, R3, R4 ;  /* 0x0000000305047223 */ /* 0x000fe20000000004 */
[----:B0-----:R-:W-:-:S03]  /*02b0*/  I2FP.F32.S32 R3, UR6 ;  /* 0x0000000600037c45 */ /* 0x001fc60008201400 */
[----:B------:R-:W-:-:S04]  /*02c0*/  FFMA R7, R8, R7, R4 ;  /* 0x0000000708077223 */ /* 0x000fc80000000004 */
[----:B------:R-:W-:-:S04]  /*02d0*/  FADD R4, R12, R7 ;  /* 0x000000070c047221 */ /* 0x000fc80000000000 */
[----:B------:R-:W-:Y:S01]  /*02e0*/  FMUL R6, R3, R4 ;  /* 0x0000000403067220 */ /* 0x000fe20000400000 */
[----:B------:R-:W-:-:S03]  /*02f0*/  FADD R12, -R12, R4 ;  /* 0x000000040c0c7221 */ /* 0x000fc60000000100 */
[----:B------:R-:W0:Y:S01]  /*0300*/  FRND R9, R6 ;  /* 0x0000000600097307 */ /* 0x000e220000201000 */
[----:B------:R-:W-:Y:S01]  /*0310*/  FADD R12, R7, -R12 ;  /* 0x8000000c070c7221 */ /* 0x000fe20000000000 */
[C---:B------:R-:W-:Y:S01]  /*0320*/  FFMA R5, R3.reuse, R4, -R6 ;  /* 0x0000000403057223 */ /* 0x040fe20000000806 */
[----:B------:R-:W-:Y:S02]  /*0330*/  MOV R7, 0x391fcb8e ;  /* 0x391fcb8e00077802 */ /* 0x000fe40000000f00 */
[C---:B------:R-:W-:Y:S01]  /*0340*/  FSETP.GT.AND P1, PT, |R6|.reuse, 152, PT ;  /* 0x431800000600780b */ /* 0x040fe20003f24200 */
[----:B------:R-:W-:Y:S01]  /*0350*/  FFMA R5, R3, R12, R5 ;  /* 0x0000000c03057223 */ /* 0x000fe20000000005 */
[C---:B------:R-:W-:Y:S01]  /*0360*/  FSETP.GEU.AND P2, PT, R6.reuse, RZ, PT ;  /* 0x000000ff0600720b */ /* 0x040fe20003f4e000 */
[----:B0-----:R-:W-:Y:S01]  /*0370*/  FADD R4, R6, -R9 ;  /* 0x8000000906047221 */ /* 0x001fe20000000000 */
[----:B------:R-:W-:-:S03]  /*0380*/  FSETP.GT.AND P0, PT, R9, RZ, PT ;  /* 0x000000ff0900720b */ /* 0x000fc60003f04000 */
[----:B------:R-:W-:Y:S01]  /*0390*/  FADD R4, R5, R4 ;  /* 0x0000000405047221 */ /* 0x000fe20000000000 */
[----:B------:R-:W-:Y:S02]  /*03a0*/  SEL R8, RZ, 0x83000000, P0 ;  /* 0x83000000ff087807 */ /* 0x000fe40000000000 */
[----:B------:R-:W-:Y:S01]  /*03b0*/  ISETP.NE.AND P0, PT, RZ, UR6, PT ;  /* 0x00000006ff007c0c */ /* 0x000fe2000bf05270 */
[----:B------:R-:W-:Y:S01]  /*03c0*/  FFMA R5, R4, R7, 0.0013391353422775864601 ;  /* 0x3aaf85ed04057423 */ /* 0x000fe20000000007 */
[----:B------:R-:W-:Y:S01]  /*03d0*/  IADD3 R10, PT, PT, R8, 0x7f000000, RZ ;  /* 0x7f000000080a7810 */ /* 0x000fe20007ffe0ff */
[----:B------:R-:W0:Y:S01]  /*03e0*/  F2I.NTZ R7, R6 ;  /* 0x0000000600077305 */ /* 0x000e220000203100 */
[----:B------:R-:W-:Y:S01]  /*03f0*/  ISETP.EQ.OR P0, PT, R0, 0x1, !P0 ;  /* 0x000000010000780c */ /* 0x000fe20004702670 */
[----:B------:R-:W-:-:S04]  /*0400*/  FFMA R5, R4, R5, 0.0096188392490148544312 ;  /* 0x3c1d985604057423 */ /* 0x000fc80000000005 */
[----:B------:R-:W-:-:S04]  /*0410*/  FFMA R5, R4, R5, 0.055503588169813156128 ;  /* 0x3d6357bb04057423 */ /* 0x000fc80000000005 */
[----:B------:R-:W-:-:S04]  /*0420*/  FFMA R5, R4, R5, 0.24022644758224487305 ;  /* 0x3e75fdec04057423 */ /* 0x000fc80000000005 */
[----:B------:R-:W-:Y:S01]  /*0430*/  FFMA R5, R4, R5, 0.69314718246459960938 ;  /* 0x3f31721804057423 */ /* 0x000fe20000000005 */
[----:B0-----:R-:W-:-:S03]  /*0440*/  LEA R8, R7, -R8, 0x17 ;  /* 0x8000000807087211 */ /* 0x001fc600078eb8ff */
[----:B------:R-:W-:-:S04]  /*0450*/  FFMA R5, R4, R5, 1 ;  /* 0x3f80000004057423 */ /* 0x000fc80000000005 */
[----:B------:R-:W-:-:S04]  /*0460*/  FMUL R5, R5, R10 ;  /* 0x0000000a05057220 */ /* 0x000fc80000400000 */
[----:B------:R-:W-:Y:S01]  /*0470*/  FMUL R8, R5, R8 ;  /* 0x0000000805087220 */ /* 0x000fe20000400000 */
[----:B------:R-:W-:Y:S01]  /*0480*/  HFMA2 R5, -RZ, RZ, 1.875, 0 ;  /* 0x3f800000ff057431 */ /* 0x000fe200000001ff */
[----:B------:R-:W-:Y:S01]  /*0490*/  @P1 FSEL R8, RZ, +INF , !P2 ;  /* 0x7f800000ff081808 */ /* 0x000fe20005000000 */
[----:B-1----:R-:W-:Y:S06]  /*04a0*/  @P0 BRA `(.L_x_148) ;  /* 0x0000000000600947 */ /* 0x002fec0003800000 */
[----:B------:R-:W-:-:S04]  /*04b0*/  FSETP.NAN.AND P0, PT, |R3|, |R3|, PT ;  /* 0x400000030300720b */ /* 0x000fc80003f08200 */
[----:B------:R-:W-:-:S13]  /*04c0*/  FSETP.NUM.AND P0, PT, |R2|, |R2|, !P0 ;  /* 0x400000020200720b */ /* 0x000fda0004707200 */
[----:B------:R-:W-:Y:S01]  /*04d0*/  @!P0 FADD R5, R2, R3 ;  /* 0x0000000302058221 */ /* 0x000fe20000000000 */
[----:B------:R-:W-:Y:S06]  /*04e0*/  @!P0 BRA `(.L_x_148) ;  /* 0x0000000000508947 */ /* 0x000fec0003800000 */
[----:B------:R-:W-:Y:S01]  /*04f0*/  FMUL R4, R3, 0.5 ;  /* 0x3f00000003047820 */ /* 0x000fe20000400000 */
[----:B------:R-:W-:-:S04]  /*0500*/  FSETP.NEU.AND P0, PT, |R2|, +INF , PT ;  /* 0x7f8000000200780b */ /* 0x000fc80003f0d200 */
[----:B------:R-:W-:Y:S01]  /*0510*/  ISETP.NE.AND P0, PT, R0, RZ, P0 ;  /* 0x000000ff0000720c */ /* 0x000fe20000705270 */
[----:B------:R-:W0:Y:S03]  /*0520*/  FRND.TRUNC R4, R4 ;  /* 0x0000000400047307 */ /* 0x000e26000020d000 */
[----:B------:R-:W-:-:S09]  /*0530*/  ISETP.LE.OR P1, PT, RZ, UR6, P0 ;  /* 0x00000006ff007c0c */ /* 0x000fd20008723670 */
[----:B------:R-:W-:Y:S01]  /*0540*/  @!P0 FADD R2, R2, R2 ;  /* 0x0000000202028221 */ /* 0x000fe20000000000 */
[----:B0-----:R-:W-:-:S04]  /*0550*/  FADD R6, R4, R4 ;  /* 0x0000000404067221 */ /* 0x001fc80000000000 */
[----:B------:R-:W-:Y:S01]  /*0560*/  @!P1 LOP3.LUT R2, R2, 0x7f800000, RZ, 0x3c, !PT ;  /* 0x7f80000002029812 */ /* 0x000fe200078e3cff */
[----:B------:R-:W-:-:S05]  /*0570*/  FADD R6, R3, -R6 ;  /* 0x8000000603067221 */ /* 0x000fca0000000000 */
[----:B------:R-:W-:-:S13]  /*0580*/  FSETP.NEU.AND P2, PT, |R6|, 1, !P0 ;  /* 0x3f8000000600780b */ /* 0x000fda000474d200 */
[----:B------:R-:W-:-:S04]  /*0590*/  @P2 LOP3.LUT R2, R2, 0x7fffffff, RZ, 0xc0, !PT ;  /* 0x7fffffff02022812 */ /* 0x000fc800078ec0ff */
[----:B------:R-:W-:Y:S01]  /*05a0*/  @!P0 MOV R5, R2 ;  /* 0x0000000200058202 */ /* 0x000fe20000000f00 */
[----:B------:R-:W-:Y:S06]  /*05b0*/  @!P0 BRA `(.L_x_148) ;  /* 0x00000000001c8947 */ /* 0x000fec0003800000 */
[----:B------:R-:W-:Y:S02]  /*05c0*/  FSETP.NEU.AND P0, PT, |R3|, +INF , PT ;  /* 0x7f8000000300780b */ /* 0x000fe40003f0d200 */
[----:B------:R-:W-:-:S13]  /*05d0*/  ISETP.EQ.AND P1, PT, R0, -0x1, PT ;  /* 0xffffffff0000780c */ /* 0x000fda0003f22270 */
[----:B------:R-:W-:Y:S05]  /*05e0*/  @!P0 BRA P1, `(.L_x_148) ;  /* 0x0000000000108947 */ /* 0x000fea0000800000 */
[----:B------:R-:W-:Y:S02]  /*05f0*/  ISETP.GT.AND P0, PT, R0, -0x1, PT ;  /* 0xffffffff0000780c */ /* 0x000fe40003f04270 */
[----:B------:R-:W-:-:S11]  /*0600*/  MOV R5, R8 ;  /* 0x0000000800057202 */ /* 0x000fd60000000f00 */
[----:B------:R-:W-:-:S04]  /*0610*/  @!P0 FSETP.NEU.AND P1, PT, |R6|, 1, PT ;  /* 0x3f8000000600880b */ /* 0x000fc80003f2d200 */
[----:B------:R-:W-:-:S09]  /*0620*/  @!P0 FSEL R5, R8, -R8, P1 ;  /* 0x8000000808058208 */ /* 0x000fd20000800000 */
.L_x_148:
[----:B------:R-:W-:Y:S05]  /*0630*/  BSYNC.RECONVERGENT B0 ;  /* 0x0000000000007941 */ /* 0x000fea0003800200 */
.L_x_147:
[----:B------:R-:W0:Y:S02]  /*0640*/  LDC.64 R2, c[0x0][0x380] ;  /* 0x0000e000ff027b82 */ /* 0x000e240000000a00 */
[----:B0-----:R-:W-:-:S05]  /*0650*/  IMAD.WIDE R2, R0, 0x4, R2 ;  /* 0x0000000400027825 */ /* 0x001fca00078e0202 */
[----:B------:R-:W-:Y:S01]  /*0660*/  STG.E desc[UR4][R2.64], R5 ;  /* 0x0000000502007986 */ /* 0x000fe2000c101904 */
[----:B------:R-:W-:Y:S05]  /*0670*/  EXIT ;  /* 0x000000000000794d */ /* 0x000fea0003800000 */
.L_x_149:
        /* <DEDUP_REMOVED lines=16> */
.L_x_154:


//--------------------- .nv.shared._ZN3cub18CUB_300001_SM_10006detail6reduce28DeviceReduceSingleTileKernelINS2_10policy_hubIfjN4cuda3std3__44plusIvEEE10Policy1000EPfSC_iS9_ffNS7_10__identityEEEvT0_T1_T2_T3_T4_T6_ --------------------------
	.section	.nv.shared._ZN3cub18CUB_300001_SM_10006detail6reduce28DeviceReduceSingleTileKernelINS2_10policy_hubIfjN4cuda3std3__44plusIvEEE10Policy1000EPfSC_iS9_ffNS7_10__identityEEEvT0_T1_T2_T3_T4_T6_,"aw",@nobits
	.sectionflags	@""
	.align	4
.nv.shared._ZN3cub18CUB_300001_SM_10006detail6reduce28DeviceReduceSingleTileKernelINS2_10policy_hubIfjN4cuda3std3__44plusIvEEE10Policy1000EPfSC_iS9_ffNS7_10__identityEEEvT0_T1_T2_T3_T4_T6_:
	.zero		1108


//--------------------- .nv.shared.reserved.0     --------------------------
	.section	.nv.shared.reserved.0,"aw",@nobits
	.weak		__nv_reservedSMEM_offset_0_alias
	.size		__nv_reservedSMEM_offset_0_alias, 0, 64
	.other		__nv_reservedSMEM_offset_0_alias,@"STO_CUDA_RESERVED_SHARED STV_DEFAULT"
__nv_reservedSMEM_offset_0_alias:
	.zero		0
	.zero		64


//--------------------- .nv.global                --------------------------
	.section	.nv.global,"aw",@nobits
	.align	4
.nv.global:
	.type		g,@object
	.size		g,(f - g)
	.other		g,@"STV_DEFAULT STO_CUDA_MANAGED"
g:
	.zero		4
	.type		f,@object
	.size		f,(_ZN30_INTERNAL_92cc4424_4_k_cu_main6thrust24THRUST_300001_SM_1000_NS12placeholders2_9E - f)
	.other		f,@"STV_DEFAULT STO_CUDA_MANAGED"
f:
	.zero		8000
	.type		_ZN30_INTERNAL_92cc4424_4_k_cu_main6thrust24THRUST_300001_SM_1000_NS12placeholders2_9E,@object
	.size		_ZN30_INTERNAL_92cc4424_4_k_cu_main6thrust24THRUST_300001_SM_1000_NS12placeholders2_9E,(_ZN30_INTERNAL_92cc4424_4_k_cu_main4cuda3std3__45__cpo7crbeginE - _ZN30_INTERNAL_92cc4424_4_k_cu_main6thrust24THRUST_300001_SM_1000_NS12placeholders2_9E)
_ZN30_INTERNAL_92cc4424_4_k_cu_main6thrust24THRUST_300001_SM_1000_NS12placeholders2_9E:
	.zero		1
	.type		_ZN30_INTERNAL_92cc4424_4_k_cu_main4cuda3std3__45__cpo7crbeginE,@object
	.size		_ZN30_INTERNAL_92cc4424_4_k_cu_main4cuda3std3__45__cpo7crbeginE,(_ZN30_INTERNAL_92cc4424_4_k_cu_main4cuda3std6ranges3__45__cpo4nextE - _ZN30_INTERNAL_92cc4424_4_k_cu_main4cuda3std3__45__cpo7crbeginE)
_ZN30_INTERNAL_92cc4424_4_k_cu_main4cuda3std3__45__cpo7crbeginE:
	.zero		1
	.type		_ZN30_INTERNAL_92cc4424_4_k_cu_main4cuda3std6ranges3__45__cpo4nextE,@object
	.size		_ZN30_INTERNAL_92cc4424_4_k_cu_main4cuda3std6ranges3__45__cpo4nextE,(_ZN30_INTERNAL_92cc4424_4_k_cu_main6thrust24THRUST_300001_SM_1000_NS12placeholders2_1E - _ZN30_INTERNAL_92cc4424_4_k_cu_main4cuda3std6ranges3__45__cpo4nextE)
_ZN30_INTERNAL_92cc4424_4_k_cu_main4cuda3std6ranges3__45__cpo4nextE:
	.zero		1
	.type		_ZN30_INTERNAL_92cc4424_4_k_cu_main6thrust24THRUST_300001_SM_1000_NS12placeholders2_1E,@object
	.size		_ZN30_INTERNAL_92cc4424_4_k_cu_main6thrust24THRUST_300001_SM_1000_NS12placeholders2_1E,(_ZN30_INTERNAL_92cc4424_4_k_cu_main4cuda3std6ranges3__45__cpo4swapE - _ZN30_INTERNAL_92cc4424_4_k_cu_main6thrust24THRUST_300001_SM_1000_NS12placeholders2_1E)
_ZN30_INTERNAL_92cc4424_4_k_cu_main6thrust24THRUST_300001_SM_1000_NS12placeholders2_1E:
	.zero		1
	.type		_ZN30_INTERNAL_92cc4424_4_k_cu_main4cuda3std6ranges3__45__cpo4swapE,@object
	.size		_ZN30_INTERNAL_92cc4424_4_k_cu_main4cuda3std6ranges3__45__cpo4swapE,(_ZN30_INTERNAL_92cc4424_4_k_cu_main6thrust24THRUST_300001_SM_1000_NS12placeholders2_5E - _ZN30_INTERNAL_92cc4424_4_k_cu_main4cuda3std6ranges3__45__cpo4swapE)
_ZN30_INTERNAL_92cc4424_4_k_cu_main4cuda3std6ranges3__45__cpo4swapE:
	.zero		1
	.type		_ZN30_INTERNAL_92cc4424_4_k_cu_main6thrust24THRUST_300001_SM_1000_NS12placeholders2_5E,@object
	.size		_ZN30_INTERNAL_92cc4424_4_k_cu_main6thrust24THRUST_300001_SM_1000_NS12placeholders2_5E,(_ZN30_INTERNAL_92cc4424_4_k_cu_main4cuda3std3__45__cpo6cbeginE - _ZN30_INTERNAL_92cc4424_4_k_cu_main6thrust24THRUST_300001_SM_1000_NS12placeholders2_5E)
_ZN30_INTERNAL_92cc4424_4_k_cu_main6thrust24THRUST_300001_SM_1000_NS12placeholders2_5E:
	.zero		1
	.type		_ZN30_INTERNAL_92cc4424_4_k_cu_main4cuda3std3__45__cpo6cbeginE,@object
	.size		_ZN30_INTERNAL_92cc4424_4_k_cu_main4cuda3std3__45__cpo6cbeginE,(_ZN30_INTERNAL_92cc4424_4_k_cu_main4cuda3std6ranges3__45__cpo6cbeginE - _ZN30_INTERNAL_92cc4424_4_k_cu_main4cuda3std3__45__cpo6cbeginE)
_ZN30_INTERNAL_92cc4424_4_k_cu_main4cuda3std3__45__cpo6cbeginE:
	.zero		1
	.type		_ZN30_INTERNAL_92cc4424_4_k_cu_main4cuda3std6ranges3__45__cpo6cbeginE,@object
	.size		_ZN30_INTERNAL_92cc4424_4_k_cu_main4cuda3std6ranges3__45__cpo6cbeginE,(_ZN30_INTERNAL_92cc4424_4_k_cu_main4cuda3std3__48in_placeE - _ZN30_INTERNAL_92cc4424_4_k_cu_main4cuda3std6ranges3__45__cpo6cbeginE)
_ZN30_INTERNAL_92cc4424_4_k_cu_main4cuda3std6ranges3__45__cpo6cbeginE:
	.zero		1
	.type		_ZN30_INTERNAL_92cc4424_4_k_cu_main4cuda3std3__48in_placeE,@object
	.size		_ZN30_INTERNAL_92cc4424_4_k_cu_main4cuda3std3__48in_placeE,(_ZN30_INTERNAL_92cc4424_4_k_cu_main4cuda3std6ranges3__45__cpo4sizeE - _ZN30_INTERNAL_92cc4424_4_k_cu_main4cuda3std3__48in_placeE)
_ZN30_INTERNAL_92cc4424_4_k_cu_main4cuda3std3__48in_placeE:
	.zero		1
	.type		_ZN30_INTERNAL_92cc4424_4_k_cu_main4cuda3std6ranges3__45__cpo4sizeE,@object
	.size		_ZN30_INTERNAL_92cc4424_4_k_cu_main4cuda3std6ranges3__45__cpo4sizeE,(_ZN30_INTERNAL_92cc4424_4_k_cu_main6thrust24THRUST_300001_SM_1000_NS12placeholders2_3E - _ZN30_INTERNAL_92cc4424_4_k_cu_main4cuda3std6ranges3__45__cpo4sizeE)
_ZN30_INTERNAL_92cc4424_4_k_cu_main4cuda3std6ranges3__45__cpo4sizeE:
	.zero		1
	.type		_ZN30_INTERNAL_92cc4424_4_k_cu_main6thrust24THRUST_300001_SM_1000_NS12placeholders2_3E,@object
	.size		_ZN30_INTERNAL_92cc4424_4_k_cu_main6thrust24THRUST_300001_SM_1000_NS12placeholders2_3E,(_ZN30_INTERNAL_92cc4424_4_k_cu_main4cuda3std3__45__cpo5beginE - _ZN30_INTERNAL_92cc4424_4_k_cu_main6thrust24THRUST_300001_SM_1000_NS12placeholders2_3E)
_ZN30_INTERNAL_92cc4424_4_k_cu_main6thrust24THRUST_300001_SM_1000_NS12placeholders2_3E:
	.zero		1
	.type		_ZN30_INTERNAL_92cc4424_4_k_cu_main4cuda3std3__45__cpo5beginE,@object
	.size		_ZN30_INTERNAL_92cc4424_4_k_cu_main4cuda3std3__45__cpo5beginE,(_ZN30_INTERNAL_92cc4424_4_k_cu_main4cuda3std6ranges3__45__cpo5beginE - _ZN30_INTERNAL_92cc4424_4_k_cu_main4cuda3std3__45__cpo5beginE)
_ZN30_INTERNAL_92cc4424_4_k_cu_main4cuda3std3__45__cpo5beginE:
	.zero		1
	.type		_ZN30_INTERNAL_92cc4424_4_k_cu_main4cuda3std6ranges3__45__cpo5beginE,@object
	.size		_ZN30_INTERNAL_92cc4424_4_k_cu_main4cuda3std6ranges3__45__cpo5beginE,(_ZN30_INTERNAL_92cc4424_4_k_cu_main4cuda3std3__432_GLOBAL__N__92cc4424_4_k_cu_main6ignoreE - _ZN30_INTERNAL_92cc4424_4_k_cu_main4cuda3std6ranges3__45__cpo5beginE)
_ZN30_INTERNAL_92cc4424_4_k_cu_main4cuda3std6ranges3__45__cpo5beginE:
	.zero		1
	.type		_ZN30_INTERNAL_92cc4424_4_k_cu_main4cuda3std3__432_GLOBAL__N__92cc4424_4_k_cu_main6ignoreE,@object
	.size		_ZN30_INTERNAL_92cc4424_4_k_cu_main4cuda3std3__432_GLOBAL__N__92cc4424_4_k_cu_main6ignoreE,(_ZN30_INTERNAL_92cc4424_4_k_cu_main4cuda3std6ranges3__45__cpo4dataE - _ZN30_INTERNAL_92cc4424_4_k_cu_main4cuda3std3__432_GLOBAL__N__92cc4424_4_k_cu_main6ignoreE)
_ZN30_INTERNAL_92cc4424_4_k_cu_main4cuda3std3__432_GLOBAL__N__92cc4424_4_k_cu_main6ignoreE:
	.zero		1
	.type		_ZN30_INTERNAL_92cc4424_4_k_cu_main4cuda3std6ranges3__45__cpo4dataE,@object
	.size		_ZN30_INTERNAL_92cc4424_4_k_cu_main4cuda3std6ranges3__45__cpo4dataE,(_ZN30_INTERNAL_92cc4424_4_k_cu_main6thrust24THRUST_300001_SM_1000_NS12placeholders2_7E - _ZN30_INTERNAL_92cc4424_4_k_cu_main4cuda3std6ranges3__45__cpo4dataE)
_ZN30_INTERNAL_92cc4424_4_k_cu_main4cuda3std6ranges3__45__cpo4dataE:
	.zero		1
	.type		_ZN30_INTERNAL_92cc4424_4_k_cu_main6thrust24THRUST_300001_SM_1000_NS12placeholders2_7E,@object
	.size		_ZN30_INTERNAL_92cc4424_4_k_cu_main6thrust24THRUST_300001_SM_1000_NS12placeholders2_7E,(_ZN30_INTERNAL_92cc4424_4_k_cu_main4cuda3std3__45__cpo6rbeginE - _ZN30_INTERNAL_92cc4424_4_k_cu_main6thrust24THRUST_300001_SM_1000_NS12placeholders2_7E)
_ZN30_INTERNAL_92cc4424_4_k_cu_main6thrust24THRUST_300001_SM_1000_NS12placeholders2_7E:
	.zero		1
	.type		_ZN30_INTERNAL_92cc4424_4_k_cu_main4cuda3std3__45__cpo6rbeginE,@object
	.size		_ZN30_INTERNAL_92cc4424_4_k_cu_main4cuda3std3__45__cpo6rbeginE,(_ZN30_INTERNAL_92cc4424_4_k_cu_main4cuda3std6ranges3__45__cpo7advanceE - _ZN30_INTERNAL_92cc4424_4_k_cu_main4cuda3std3__45__cpo6rbeginE)
_ZN30_INTERNAL_92cc4424_4_k_cu_main4cuda3std3__45__cpo6rbeginE:
	.zero		1
	.type		_ZN30_INTERNAL_92cc4424_4_k_cu_main4cuda3std6ranges3__45__cpo7advanceE,@object
	.size		_ZN30_INTERNAL_92cc4424_4_k_cu_main4cuda3std6ranges3__45__cpo7advanceE,(_ZN30_INTERNAL_92cc4424_4_k_cu_main4cuda3std3__47nulloptE - _ZN30_INTERNAL_92cc4424_4_k_cu_main4cuda3std6ranges3__45__cpo7advanceE)
_ZN30_INTERNAL_92cc4424_4_k_cu_main4cuda3std6ranges3__45__cpo7advanceE:
	.zero		1
	.type		_ZN30_INTERNAL_92cc4424_4_k_cu_main4cuda3std3__47nulloptE,@object
	.size		_ZN30_INTERNAL_92cc4424_4_k_cu_main4cuda3std3__47nulloptE,(_ZN30_INTERNAL_92cc4424_4_k_cu_main4cuda3std6ranges3__45__cpo8distanceE - _ZN30_INTERNAL_92cc4424_4_k_cu_main4cuda3std3__47nulloptE)
_ZN30_INTERNAL_92cc4424_4_k_cu_main4cuda3std3__47nulloptE:
	.zero		1
	.type		_ZN30_INTERNAL_92cc4424_4_k_cu_main4cuda3std6ranges3__45__cpo8distanceE,@object
	.size		_ZN30_INTERNAL_92cc4424_4_k_cu_main4cuda3std6ranges3__45__cpo8distanceE,(_ZN30_INTERNAL_92cc4424_4_k_cu_main6thrust24THRUST_300001_SM_1000_NS12placeholders3_10E - _ZN30_INTERNAL_92cc4424_4_k_cu_main4cuda3std6ranges3__45__cpo8distanceE)
_ZN30_INTERNAL_92cc4424_4_k_cu_main4cuda3std6ranges3__45__cpo8distanceE:
	.zero		1
	.type		_ZN30_INTERNAL_92cc4424_4_k_cu_main6thrust24THRUST_300001_SM_1000_NS12placeholders3_10E,@object
	.size		_ZN30_INTERNAL_92cc4424_4_k_cu_main6thrust24THRUST_300001_SM_1000_NS12placeholders3_10E,(_ZN30_INTERNAL_92cc4424_4_k_cu_main4cuda3std3__45__cpo5crendE - _ZN30_INTERNAL_92cc4424_4_k_cu_main6thrust24THRUST_300001_SM_1000_NS12placeholders3_10E)
_ZN30_INTERNAL_92cc4424_4_k_cu_main6thrust24THRUST_300001_SM_1000_NS12placeholders3_10E:
	.zero		1
	.type		_ZN30_INTERNAL_92cc4424_4_k_cu_main4cuda3std3__45__cpo5crendE,@object
	.size		_ZN30_INTERNAL_92cc4424_4_k_cu_main4cuda3std3__45__cpo5crendE,(_ZN30_INTERNAL_92cc4424_4_k_cu_main4cuda3std6ranges3__45__cpo4prevE - _ZN30_INTERNAL_92cc4424_4_k_cu_main4cuda3std3__45__cpo5crendE)
_ZN30_INTERNAL_92cc4424_4_k_cu_main4cuda3std3__45__cpo5crendE:
	.zero		1
	.type		_ZN30_INTERNAL_92cc4424_4_k_cu_main4cuda3std6ranges3__45__cpo4prevE,@object
	.size		_ZN30_INTERNAL_92cc4424_4_k_cu_main4cuda3std6ranges3__45__cpo4prevE,(_ZN30_INTERNAL_92cc4424_4_k_cu_main6thrust24THRUST_300001_SM_1000_NS12placeholders2_2E - _ZN30_INTERNAL_92cc4424_4_k_cu_main4cuda3std6ranges3__45__cpo4prevE)
_ZN30_INTERNAL_92cc4424_4_k_cu_main4cuda3std6ranges3__45__cpo4prevE:
	.zero		1
	.type		_ZN30_INTERNAL_92cc4424_4_k_cu_main6thrust24THRUST_300001_SM_1000_NS12placeholders2_2E,@object
	.size		_ZN30_INTERNAL_92cc4424_4_k_cu_main6thrust24THRUST_300001_SM_1000_NS12placeholders2_2E,(_ZN30_INTERNAL_92cc4424_4_k_cu_main4cuda3std6ranges3__45__cpo9iter_moveE - _ZN30_INTERNAL_92cc4424_4_k_cu_main6thrust24THRUST_300001_SM_1000_NS12placeholders2_2E)
_ZN30_INTERNAL_92cc4424_4_k_cu_main6thrust24THRUST_300001_SM_1000_NS12placeholders2_2E:
	.zero		1
	.type		_ZN30_INTERNAL_92cc4424_4_k_cu_main4cuda3std6ranges3__45__cpo9iter_moveE,@object
	.size		_ZN30_INTERNAL_92cc4424_4_k_cu_main4cuda3std6ranges3__45__cpo9iter_moveE,(_ZN30_INTERNAL_92cc4424_4_k_cu_main6thrust24THRUST_300001_SM_1000_NS12placeholders2_6E - _ZN30_INTERNAL_92cc4424_4_k_cu_main4cuda3std6ranges3__45__cpo9iter_moveE)
_ZN30_INTERNAL_92cc4424_4_k_cu_main4cuda3std6ranges3__45__cpo9iter_moveE:
	.zero		1
	.type		_ZN30_INTERNAL_92cc4424_4_k_cu_main6thrust24THRUST_300001_SM_1000_NS12placeholders2_6E,@object
	.size		_ZN30_INTERNAL_92cc4424_4_k_cu_main6thrust24THRUST_300001_SM_1000_NS12placeholders2_6E,(_ZN30_INTERNAL_92cc4424_4_k_cu_main4cuda3std3__45__cpo4cendE - _ZN30_INTERNAL_92cc4424_4_k_cu_main6thrust24THRUST_300001_SM_1000_NS12placeholders2_6E)
_ZN30_INTERNAL_92cc4424_4_k_cu_main6thrust24THRUST_300001_SM_1000_NS12placeholders2_6E:
	.zero		1
	.type		_ZN30_INTERNAL_92cc4424_4_k_cu_main4cuda3std3__45__cpo4cendE,@object
	.size		_ZN30_INTERNAL_92cc4424_4_k_cu_main4cuda3std3__45__cpo4cendE,(_ZN30_INTERNAL_92cc4424_4_k_cu_main4cuda3std6ranges3__45__cpo4cendE - _ZN30_INTERNAL_92cc4424_4_k_cu_main4cuda3std3__45__cpo4cendE)
_ZN30_INTERNAL_92cc4424_4_k_cu_main4cuda3std3__45__cpo4cendE:
	.zero		1
	.type		_ZN30_INTERNAL_92cc4424_4_k_cu_main4cuda3std6ranges3__45__cpo4cendE,@object
	.size		_ZN30_INTERNAL_92cc4424_4_k_cu_main4cuda3std6ranges3__45__cpo4cendE,(_ZN30_INTERNAL_92cc4424_4_k_cu_main4cuda3std3__420unreachable_sentinelE - _ZN30_INTERNAL_92cc4424_4_k_cu_main4cuda3std6ranges3__45__cpo4cendE)
_ZN30_INTERNAL_92cc4424_4_k_cu_main4cuda3std6ranges3__45__cpo4cendE:
	.zero		1
	.type		_ZN30_INTERNAL_92cc4424_4_k_cu_main4cuda3std3__420unreachable_sentinelE,@object
	.size		_ZN30_INTERNAL_92cc4424_4_k_cu_main4cuda3std3__420unreachable_sentinelE,(_ZN30_INTERNAL_92cc4424_4_k_cu_main4cuda3std6ranges3__45__cpo5ssizeE - _ZN30_INTERNAL_92cc4424_4_k_cu_main4cuda3std3__420unreachable_sentinelE)
_ZN30_INTERNAL_92cc4424_4_k_cu_main4cuda3std3__420unreachable_sentinelE:
	.zero		1
	.type		_ZN30_INTERNAL_92cc4424_4_k_cu_main4cuda3std6ranges3__45__cpo5ssizeE,@object
	.size		_ZN30_INTERNAL_92cc4424_4_k_cu_main4cuda3std6ranges3__45__cpo5ssizeE,(_ZN30_INTERNAL_92cc4424_4_k_cu_main6thrust24THRUST_300001_SM_1000_NS12placeholders2_4E - _ZN30_INTERNAL_92cc4424_4_k_cu_main4cuda3std6ranges3__45__cpo5ssizeE)
_ZN30_INTERNAL_92cc4424_4_k_cu_main4cuda3std6ranges3__45__cpo5ssizeE:
	.zero		1
	.type		_ZN30_INTERNAL_92cc4424_4_k_cu_main6thrust24THRUST_300001_SM_1000_NS12placeholders2_4E,@object
	.size		_ZN30_INTERNAL_92cc4424_4_k_cu_main6thrust24THRUST_300001_SM_1000_NS12placeholders2_4E,(_ZN30_INTERNAL_92cc4424_4_k_cu_main4cuda3std3__45__cpo3endE - _ZN30_INTERNAL_92cc4424_4_k_cu_main6thrust24THRUST_300001_SM_1000_NS12placeholders2_4E)
_ZN30_INTERNAL_92cc4424_4_k_cu_main6thrust24THRUST_300001_SM_1000_NS12placeholders2_4E:
	.zero		1
	.type		_ZN30_INTERNAL_92cc4424_4_k_cu_main4cuda3std3__45__cpo3endE,@object
	.size		_ZN30_INTERNAL_92cc4424_4_k_cu_main4cuda3std3__45__cpo3endE,(_ZN30_INTERNAL_92cc4424_4_k_cu_main4cuda3std6ranges3__45__cpo3endE - _ZN30_INTERNAL_92cc4424_4_k_cu_main4cuda3std3__45__cpo3endE)
_ZN30_INTERNAL_92cc4424_4_k_cu_main4cuda3std3__45__cpo3endE:
	.zero		1
	.type		_ZN30_INTERNAL_92cc4424_4_k_cu_main4cuda3std6ranges3__45__cpo3endE,@object
	.size		_ZN30_INTERNAL_92cc4424_4_k_cu_main4cuda3std6ranges3__45__cpo3endE,(_ZN30_INTERNAL_92cc4424_4_k_cu_main4cuda3std3__419piecewise_constructE - _ZN30_INTERNAL_92cc4424_4_k_cu_main4cuda3std6ranges3__45__cpo3endE)
_ZN30_INTERNAL_92cc4424_4_k_cu_main4cuda3std6ranges3__45__cpo3endE:
	.zero		1
	.type		_ZN30_INTERNAL_92cc4424_4_k_cu_main4cuda3std3__419piecewise_constructE,@object
	.size		_ZN30_INTERNAL_92cc4424_4_k_cu_main4cuda3std3__419piecewise_constructE,(_ZN30_INTERNAL_92cc4424_4_k_cu_main4cuda3std6ranges3__45__cpo5cdataE - _ZN30_INTERNAL_92cc4424_4_k_cu_main4cuda3std3__419piecewise_constructE)
_ZN30_INTERNAL_92cc4424_4_k_cu_main4cuda3std3__419piecewise_constructE:
	.zero		1
	.type		_ZN30_INTERNAL_92cc4424_4_k_cu_main4cuda3std6ranges3__45__cpo5cdataE,@object
	.size		_ZN30_INTERNAL_92cc4424_4_k_cu_main4cuda3std6ranges3__45__cpo5cdataE,(_ZN30_INTERNAL_92cc4424_4_k_cu_main6thrust24THRUST_300001_SM_1000_NS12placeholders2_8E - _ZN30_INTERNAL_92cc4424_4_k_cu_main4cuda3std6ranges3__45__cpo5cdataE)
_ZN30_INTERNAL_92cc4424_4_k_cu_main4cuda3std6ranges3__45__cpo5cdataE:
	.zero		1
	.type		_ZN30_INTERNAL_92cc4424_4_k_cu_main6thrust24THRUST_300001_SM_1000_NS12placeholders2_8E,@object
	.size		_ZN30_INTERNAL_92cc4424_4_k_cu_main6thrust24THRUST_300001_SM_1000_NS12placeholders2_8E,(_ZN30_INTERNAL_92cc4424_4_k_cu_main4cuda3std3__45__cpo4rendE - _ZN30_INTERNAL_92cc4424_4_k_cu_main6thrust24THRUST_300001_SM_1000_NS12placeholders2_8E)
_ZN30_INTERNAL_92cc4424_4_k_cu_main6thrust24THRUST_300001_SM_1000_NS12placeholders2_8E:
	.zero		1
	.type		_ZN30_INTERNAL_92cc4424_4_k_cu_main4cuda3std3__45__cpo4rendE,@object
	.size		_ZN30_INTERNAL_92cc4424_4_k_cu_main4cuda3std3__45__cpo4rendE,(_ZN30_INTERNAL_92cc4424_4_k_cu_main4cuda3std6ranges3__45__cpo9iter_swapE - _ZN30_INTERNAL_92cc4424_4_k_cu_main4cuda3std3__45__cpo4rendE)
_ZN30_INTERNAL_92cc4424_4_k_cu_main4cuda3std3__45__cpo4rendE:
	.zero		1
	.type		_ZN30_INTERNAL_92cc4424_4_k_cu_main4cuda3std6ranges3__45__cpo9iter_swapE,@object
	.size		_ZN30_INTERNAL_92cc4424_4_k_cu_main4cuda3std6ranges3__45__cpo9iter_swapE,(_ZN30_INTERNAL_92cc4424_4_k_cu_main4cuda3std3__48unexpectE - _ZN30_INTERNAL_92cc4424_4_k_cu_main4cuda3std6ranges3__45__cpo9iter_swapE)
_ZN30_INTERNAL_92cc4424_4_k_cu_main4cuda3std6ranges3__45__cpo9iter_swapE:
	.zero		1
	.type		_ZN30_INTERNAL_92cc4424_4_k_cu_main4cuda3std3__48unexpectE,@object
	.size		_ZN30_INTERNAL_92cc4424_4_k_cu_main4cuda3std3__48unexpectE,(_ZN30_INTERNAL_92cc4424_4_k_cu_main6thrust24THRUST_300001_SM_1000_NS6system6detail10sequential3seqE - _ZN30_INTERNAL_92cc4424_4_k_cu_main4cuda3std3__48unexpectE)
_ZN30_INTERNAL_92cc4424_4_k_cu_main4cuda3std3__48unexpectE:
	.zero		1
	.type		_ZN30_INTERNAL_92cc4424_4_k_cu_main6thrust24THRUST_300001_SM_1000_NS6system6detail10sequential3seqE,@object
	.size		_ZN30_INTERNAL_92cc4424_4_k_cu_main6thrust24THRUST_300001_SM_1000_NS6system6detail10sequential3seqE,(.L_31 - _ZN30_INTERNAL_92cc4424_4_k_cu_main6thrust24THRUST_300001_SM_1000_NS6system6detail10sequential3seqE)
_ZN30_INTERNAL_92cc4424_4_k_cu_main6thrust24THRUST_300001_SM_1000_NS6system6detail10sequential3seqE:
	.zero		1
.L_31:


//--------------------- .nv.shared._ZN3cub18CUB_300001_SM_10006detail6reduce18DeviceReduceKernelINS2_10policy_hubIfjN4cuda3std3__44plusIvEEE10Policy1000EPfjS9_fNS7_10__identityEEEvT0_PT3_T1_NS0_13GridEvenShareISH_EET2_T4_ --------------------------
	.section	.nv.shared._ZN3cub18CUB_300001_SM_10006detail6reduce18DeviceReduceKernelINS2_10policy_hubIfjN4cuda3std3__44plusIvEEE10Policy1000EPfjS9_fNS7_10__identityEEEvT0_PT3_T1_NS0_13GridEvenShareISH_EET2_T4_,"aw",@nobits
	.sectionflags	@""
	.align	4
.nv.shared._ZN3cub18CUB_300001_SM_10006detail6reduce18DeviceReduceKernelINS2_10policy_hubIfjN4cuda3std3__44plusIvEEE10Policy1000EPfjS9_fNS7_10__identityEEEvT0_PT3_T1_NS0_13GridEvenShareISH_EET2_T4_:
	.zero		1108


//--------------------- .nv.shared._ZN3cub18CUB_300001_SM_10006detail6reduce28DeviceReduceSingleTileKernelINS2_10policy_hubIfjN4cuda3std3__44plusIvEEE10Policy1000EPfSC_jS9_ffNS7_10__identityEEEvT0_T1_T2_T3_T4_T6_ --------------------------
	.section	.nv.shared._ZN3cub18CUB_300001_SM_10006detail6reduce28DeviceReduceSingleTileKernelINS2_10policy_hubIfjN4cuda3std3__44plusIvEEE10Policy1000EPfSC_jS9_ffNS7_10__identityEEEvT0_T1_T2_T3_T4_T6_,"aw",@nobits
	.sectionflags	@""
	.align	4
.nv.shared._ZN3cub18CUB_300001_SM_10006detail6reduce28DeviceReduceSingleTileKernelINS2_10policy_hubIfjN4cuda3std3__44plusIvEEE10Policy1000EPfSC_jS9_ffNS7_10__identityEEEvT0_T1_T2_T3_T4_T6_:
	.zero		1108


//--------------------- .nv.constant0._ZN3cub18CUB_300001_SM_10006detail6reduce28DeviceReduceSingleTileKernelINS2_10policy_hubIfjN4cuda3std3__44plusIvEEE10Policy1000EPfSC_iS9_ffNS7_10__identityEEEvT0_T1_T2_T3_T4_T6_ --------------------------
	.section	.nv.constant0._ZN3cub18CUB_300001_SM_10006detail6reduce28DeviceReduceSingleTileKernelINS2_10policy_hubIfjN4cuda3std3__44plusIvEEE10Policy1000EPfSC_iS9_ffNS7_10__identityEEEvT0_T1_T2_T3_T4_T6_,"a",@progbits
	.sectionflags	@""
	.align	4
.nv.constant0._ZN3cub18CUB_300001_SM_10006detail6reduce28DeviceReduceSingleTileKernelINS2_10policy_hubIfjN4cuda3std3__44plusIvEEE10Policy1000EPfSC_iS9_ffNS7_10__identityEEEvT0_T1_T2_T3_T4_T6_:
	.zero		925


//--------------------- .nv.constant0._ZN3cub18CUB_300001_SM_10006detail6reduce18DeviceReduceKernelINS2_10policy_hubIfjN4cuda3std3__44plusIvEEE10Policy1000EPfjS9_fNS7_10__identityEEEvT0_PT3_T1_NS0_13GridEvenShareISH_EET2_T4_ --------------------------
	.section	.nv.constant0._ZN3cub18CUB_300001_SM_10006detail6reduce18DeviceReduceKernelINS2_10policy_hubIfjN4cuda3std3__44plusIvEEE10Policy1000EPfjS9_fNS7_10__identityEEEvT0_PT3_T1_NS0_13GridEvenShareISH_EET2_T4_,"a",@progbits
	.sectionflags	@""
	.align	4
.nv.constant0._ZN3cub18CUB_300001_SM_10006detail6reduce18DeviceReduceKernelINS2_10policy_hubIfjN4cuda3std3__44plusIvEEE10Policy1000EPfjS9_fNS7_10__identityEEEvT0_PT3_T1_NS0_13GridEvenShareISH_EET2_T4_:
	.zero		958


//--------------------- .nv.constant0._ZN3cub18CUB_300001_SM_10006detail6reduce28DeviceReduceSingleTileKernelINS2_10policy_hubIfjN4cuda3std3__44plusIvEEE10Policy1000EPfSC_jS9_ffNS7_10__identityEEEvT0_T1_T2_T3_T4_T6_ --------------------------
	.section	.nv.constant0._ZN3cub18CUB_300001_SM_10006detail6reduce28DeviceReduceSingleTileKernelINS2_10policy_hubIfjN4cuda3std3__44plusIvEEE10Policy1000EPfSC_jS9_ffNS7_10__identityEEEvT0_T1_T2_T3_T4_T6_,"a",@progbits
	.sectionflags	@""
	.align	4
.nv.constant0._ZN3cub18CUB_300001_SM_10006detail6reduce28DeviceReduceSingleTileKernelINS2_10policy_hubIfjN4cuda3std3__44plusIvEEE10Policy1000EPfSC_jS9_ffNS7_10__identityEEEvT0_T1_T2_T3_T4_T6_:
	.zero		925


//--------------------- .nv.constant0._ZN3cub18CUB_300001_SM_10006detail11EmptyKernelIvEEvv --------------------------
	.section	.nv.constant0._ZN3cub18CUB_300001_SM_10006detail11EmptyKernelIvEEvv,"a",@progbits
	.sectionflags	@""
	.align	4
.nv.constant0._ZN3cub18CUB_300001_SM_10006detail11EmptyKernelIvEEvv:
	.zero		896


//--------------------- .nv.constant0._Z10InitializeIfEvPT_ii --------------------------
	.section	.nv.constant0._Z10InitializeIfEvPT_ii,"a",@progbits
	.sectionflags	@""
	.align	4
.nv.constant0._Z10InitializeIfEvPT_ii:
	.zero		912


//--------------------- SYMBOLS --------------------------

	.type		.nv.reservedSmem.offset0,@object
	.size		.nv.reservedSmem.offset0,0x4
	.type		.nv.reservedSmem.cap,@object
	.size		.nv.reservedSmem.cap,0x4
